def attn_fwd(
    Q,
    K,
    V,
    Out,
    Lse,
    sm_scale,
    stride_qz,
    stride_qh,
    stride_qm,
    stride_qk,
    stride_kz,
    stride_kh,
    stride_kn,
    stride_kk,
    stride_vz,
    stride_vh,
    stride_vn,
    stride_vk,
    stride_oz,
    stride_oh,
    stride_om,
    stride_ok,
    seqlen_q,
    seqlen_k,
    BLOCK_M: tl.constexpr,
    BLOCK_N: tl.constexpr,
    HEAD_DIM: tl.constexpr,
    CAUSAL: tl.constexpr,
):
    start_m = tl.program_id(0)
    off_hz = tl.program_id(1)
    q_off = off_hz * stride_qh
    k_off = off_hz * stride_kh
    v_off = off_hz * stride_vh
    offs_m = start_m * BLOCK_M + tl.arange(0, BLOCK_M)
    offs_d = tl.arange(0, HEAD_DIM)
    offs_n = tl.arange(0, BLOCK_N)
    q_ptrs = Q + q_off + offs_m[:, None] * stride_qm + offs_d[None, :] * stride_qk
    k_ptrs = K + k_off + offs_d[:, None] * stride_kk + offs_n[None, :] * stride_kn
    v_ptrs = V + v_off + offs_n[:, None] * stride_vn + offs_d[None, :] * stride_vk
    m_i = tl.full([BLOCK_M], float("-inf"), dtype=tl.float32)
    l_i = tl.zeros([BLOCK_M], dtype=tl.float32) + 1.0
    acc = tl.zeros([BLOCK_M, HEAD_DIM], dtype=tl.float32)
    q = tl.load(q_ptrs)
    acc, l_i, m_i = _attn_fwd_inner(
        acc,
        l_i,
        m_i,
        q,
        k_ptrs,
        v_ptrs,
        sm_scale,
        stride_kn,
        stride_vn,
        start_m,
        seqlen_k,
        BLOCK_M,
        BLOCK_N,
        HEAD_DIM,
        CAUSAL,
    )
    acc = acc / l_i[:, None]
    lse = m_i + tl.math.log2(l_i) / 1.4426950408889634
    o_ptrs = (
        Out
        + off_hz * stride_oh
        + offs_m[:, None] * stride_om
        + offs_d[None, :] * stride_ok
    )
    tl.store(o_ptrs, acc.to(Out.dtype.element_ty))
    tl.store(Lse + off_hz * seqlen_q + offs_m, lse)

# config = {"BLOCK_M": 128, "BLOCK_N": 64, "HEAD_DIM": 256, "arch": "sm_90", "causal": true, "dtype": "bf16", "num_stages": 2, "num_warps": 4}
# arch = sm_90


// ===== COMPILED SASS (sm_90a) =====

	.target	sm_90a

	.elftype	@"ET_EXEC"


//--------------------- .note.nv.tkinfo           --------------------------
	.section	.note.nv.tkinfo,"",@"SHT_NOTE"
	.sectionflags	@"SHF_NOTE_NV_TKINFO"
	.tkinfo
        /*0018*/ 	.word	0x00000002
        /*0030*/ 	.string	""
        /*0030*/ 	.string	"ptxas"
        /*0030*/ 	.string	"Cuda compilation tools, release 13.0, V13.0.88"
        /*0030*/ 	.string	"Build cuda_13.0.r13.0/compiler.36424714_0"
        /*0030*/ 	.string	"-v  -suppress-debug-info  -lineinfo  -arch sm_90a "



//--------------------- .note.nv.cuinfo           --------------------------
	.section	.note.nv.cuinfo,"",@"SHT_NOTE"
	.sectionflags	@"SHF_NOTE_NV_CUINFO"
        /*0018*/ 	.short	0x0002
        /*001a*/ 	.short	0x005a
        /*001c*/ 	.short	0x0082
	.zero		2


//--------------------- .nv.info                  --------------------------
	.section	.nv.info,"",@"SHT_CUDA_INFO"
	.align	4


	//----- nvinfo : EIATTR_REGCOUNT
	.align		4
        /*0000*/ 	.byte	0x04, 0x2f
        /*0002*/ 	.short	(.L_2 - .L_1)
	.align		4
.L_1:
        /*0004*/ 	.word	index@(attn_fwd)
        /*0008*/ 	.word	0x000000ff


	//----- nvinfo : EIATTR_FRAME_SIZE
	.align		4
.L_2:
        /*000c*/ 	.byte	0x04, 0x11
        /*000e*/ 	.short	(.L_4 - .L_3)
	.align		4
.L_3:
        /*0010*/ 	.word	index@(attn_fwd)
        /*0014*/ 	.word	0x00000dc0


	//----- nvinfo : EIATTR_MIN_STACK_SIZE
	.align		4
.L_4:
        /*0018*/ 	.byte	0x04, 0x12
        /*001a*/ 	.short	(.L_6 - .L_5)
	.align		4
.L_5:
        /*001c*/ 	.word	index@(attn_fwd)
        /*0020*/ 	.word	0x00000dc0
.L_6:


//--------------------- .nv.compat                --------------------------
	.section	.nv.compat,"",@"SHT_CUDA_COMPAT_INFO"
	.align	4
        /*0000*/ 	.byte	0x02, 0x09, 0x01, 0x00, 0x02, 0x02, 0x04, 0x00, 0x02, 0x05, 0x05, 0x00, 0x03, 0x07, 0x01, 0x01
        /*0010*/ 	.byte	0x02, 0x03, 0x00, 0x00, 0x02, 0x06, 0x01, 0x00, 0x04, 0x0b, 0x08, 0x00, 0x00, 0x00, 0x00, 0x00
        /*0020*/ 	.byte	0x00, 0x00, 0x00, 0x00


//--------------------- .nv.info.attn_fwd         --------------------------
	.section	.nv.info.attn_fwd,"",@"SHT_CUDA_INFO"
	.sectionflags	@""
	.align	4


	//----- nvinfo : EIATTR_CUDA_API_VERSION
	.align		4
        /*0000*/ 	.byte	0x04, 0x37
        /*0002*/ 	.short	(.L_8 - .L_7)
.L_7:
        /*0004*/ 	.word	0x00000082


	//----- nvinfo : EIATTR_KPARAM_INFO
	.align		4
.L_8:
        /*0008*/ 	.byte	0x04, 0x17
        /*000a*/ 	.short	(.L_10 - .L_9)
.L_9:
        /*000c*/ 	.word	0x00000000
        /*0010*/ 	.short	0x0019
        /*0012*/ 	.short	0x0080
        /*0014*/ 	.byte	0x00, 0xf4, 0x21, 0x00


	//----- nvinfo : EIATTR_KPARAM_INFO
	.align		4
.L_10:
        /*0018*/ 	.byte	0x04, 0x17
        /*001a*/ 	.short	(.L_12 - .L_11)
.L_11:
        /*001c*/ 	.word	0x00000000
        /*0020*/ 	.short	0x0018
        /*0022*/ 	.short	0x0078
        /*0024*/ 	.byte	0x00, 0xf4, 0x21, 0x00


	//----- nvinfo : EIATTR_KPARAM_INFO
	.align		4
.L_12:
        /*0028*/ 	.byte	0x04, 0x17
        /*002a*/ 	.short	(.L_14 - .L_13)
.L_13:
        /*002c*/ 	.word	0x00000000
        /*0030*/ 	.short	0x0017
        /*0032*/ 	.short	0x0070
        /*0034*/ 	.byte	0x00, 0xf0, 0x11, 0x00


	//----- nvinfo : EIATTR_KPARAM_INFO
	.align		4
.L_14:
        /*0038*/ 	.byte	0x04, 0x17
        /*003a*/ 	.short	(.L_16 - .L_15)
.L_15:
        /*003c*/ 	.word	0x00000000
        /*0040*/ 	.short	0x0016
        /*0042*/ 	.short	0x006c
        /*0044*/ 	.byte	0x00, 0xf0, 0x11, 0x00


	//----- nvinfo : EIATTR_KPARAM_INFO
	.align		4
.L_16:
        /*0048*/ 	.byte	0x04, 0x17
        /*004a*/ 	.short	(.L_18 - .L_17)
.L_17:
        /*004c*/ 	.word	0x00000000
        /*0050*/ 	.short	0x0015
        /*0052*/ 	.short	0x0068
        /*0054*/ 	.byte	0x00, 0xf0, 0x11, 0x00


	//----- nvinfo : EIATTR_KPARAM_INFO
	.align		4
.L_18:
        /*0058*/ 	.byte	0x04, 0x17
        /*005a*/ 	.short	(.L_20 - .L_19)
.L_19:
        /*005c*/ 	.word	0x00000000
        /*0060*/ 	.short	0x0014
        /*0062*/ 	.short	0x0064
        /*0064*/ 	.byte	0x00, 0xf0, 0x11, 0x00


	//----- nvinfo : EIATTR_KPARAM_INFO
	.align		4
.L_20:
        /*0068*/ 	.byte	0x04, 0x17
        /*006a*/ 	.short	(.L_22 - .L_21)
.L_21:
        /*006c*/ 	.word	0x00000000
        /*0070*/ 	.short	0x0013
        /*0072*/ 	.short	0x0060
        /*0074*/ 	.byte	0x00, 0xf0, 0x11, 0x00


	//----- nvinfo : EIATTR_KPARAM_INFO
	.align		4
.L_22:
        /*0078*/ 	.byte	0x04, 0x17
        /*007a*/ 	.short	(.L_24 - .L_23)
.L_23:
        /*007c*/ 	.word	0x00000000
        /*0080*/ 	.short	0x0012
        /*0082*/ 	.short	0x005c
        /*0084*/ 	.byte	0x00, 0xf0, 0x11, 0x00


	//----- nvinfo : EIATTR_KPARAM_INFO
	.align		4
.L_24:
        /*0088*/ 	.byte	0x04, 0x17
        /*008a*/ 	.short	(.L_26 - .L_25)
.L_25:
        /*008c*/ 	.word	0x00000000
        /*0090*/ 	.short	0x0011
        /*0092*/ 	.short	0x0058
        /*0094*/ 	.byte	0x00, 0xf0, 0x11, 0x00


	//----- nvinfo : EIATTR_KPARAM_INFO
	.align		4
.L_26:
        /*0098*/ 	.byte	0x04, 0x17
        /*009a*/ 	.short	(.L_28 - .L_27)
.L_27:
        /*009c*/ 	.word	0x00000000
        /*00a0*/ 	.short	0x0010
        /*00a2*/ 	.short	0x0054
        /*00a4*/ 	.byte	0x00, 0xf0, 0x11, 0x00


	//----- nvinfo : EIATTR_KPARAM_INFO
	.align		4
.L_28:
        /*00a8*/ 	.byte	0x04, 0x17
        /*00aa*/ 	.short	(.L_30 - .L_29)
.L_29:
        /*00ac*/ 	.word	0x00000000
        /*00b0*/ 	.short	0x000f
        /*00b2*/ 	.short	0x0050
        /*00b4*/ 	.byte	0x00, 0xf0, 0x11, 0x00


	//----- nvinfo : EIATTR_KPARAM_INFO
	.align		4
.L_30:
        /*00b8*/ 	.byte	0x04, 0x17
        /*00ba*/ 	.short	(.L_32 - .L_31)
.L_31:
        /*00bc*/ 	.word	0x00000000
        /*00c0*/ 	.short	0x000e
        /*00c2*/ 	.short	0x004c
        /*00c4*/ 	.byte	0x00, 0xf0, 0x11, 0x00


	//----- nvinfo : EIATTR_KPARAM_INFO
	.align		4
.L_32:
        /*00c8*/ 	.byte	0x04, 0x17
        /*00ca*/ 	.short	(.L_34 - .L_33)
.L_33:
        /*00cc*/ 	.word	0x00000000
        /*00d0*/ 	.short	0x000d
        /*00d2*/ 	.short	0x0048
        /*00d4*/ 	.byte	0x00, 0xf0, 0x11, 0x00


	//----- nvinfo : EIATTR_KPARAM_INFO
	.align		4
.L_34:
        /*00d8*/ 	.byte	0x04, 0x17
        /*00da*/ 	.short	(.L_36 - .L_35)
.L_35:
        /*00dc*/ 	.word	0x00000000
        /*00e0*/ 	.short	0x000c
        /*00e2*/ 	.short	0x0044
        /*00e4*/ 	.byte	0x00, 0xf0, 0x11, 0x00


	//----- nvinfo : EIATTR_KPARAM_INFO
	.align		4
.L_36:
        /*00e8*/ 	.byte	0x04, 0x17
        /*00ea*/ 	.short	(.L_38 - .L_37)
.L_37:
        /*00ec*/ 	.word	0x00000000
        /*00f0*/ 	.short	0x000b
        /*00f2*/ 	.short	0x0040
        /*00f4*/ 	.byte	0x00, 0xf0, 0x11, 0x00


	//----- nvinfo : EIATTR_KPARAM_INFO
	.align		4
.L_38:
        /*00f8*/ 	.byte	0x04, 0x17
        /*00fa*/ 	.short	(.L_40 - .L_39)
.L_39:
        /*00fc*/ 	.word	0x00000000
        /*0100*/ 	.short	0x000a
        /*0102*/ 	.short	0x003c
        /*0104*/ 	.byte	0x00, 0xf0, 0x11, 0x00


	//----- nvinfo : EIATTR_KPARAM_INFO
	.align		4
.L_40:
        /*0108*/ 	.byte	0x04, 0x17
        /*010a*/ 	.short	(.L_42 - .L_41)
.L_41:
        /*010c*/ 	.word	0x00000000
        /*0110*/ 	.short	0x0009
        /*0112*/ 	.short	0x0038
        /*0114*/ 	.byte	0x00, 0xf0, 0x11, 0x00


	//----- nvinfo : EIATTR_KPARAM_INFO
	.align		4
.L_42:
        /*0118*/ 	.byte	0x04, 0x17
        /*011a*/ 	.short	(.L_44 - .L_43)
.L_43:
        /*011c*/ 	.word	0x00000000
        /*0120*/ 	.short	0x0008
        /*0122*/ 	.short	0x0034
        /*0124*/ 	.byte	0x00, 0xf0, 0x11, 0x00


	//----- nvinfo : EIATTR_KPARAM_INFO
	.align		4
.L_44:
        /*0128*/ 	.byte	0x04, 0x17
        /*012a*/ 	.short	(.L_46 - .L_45)
.L_45:
        /*012c*/ 	.word	0x00000000
        /*0130*/ 	.short	0x0007
        /*0132*/ 	.short	0x0030
        /*0134*/ 	.byte	0x00, 0xf0, 0x11, 0x00


	//----- nvinfo : EIATTR_KPARAM_INFO
	.align		4
.L_46:
        /*0138*/ 	.byte	0x04, 0x17
        /*013a*/ 	.short	(.L_48 - .L_47)
.L_47:
        /*013c*/ 	.word	0x00000000
        /*0140*/ 	.short	0x0006
        /*0142*/ 	.short	0x002c
        /*0144*/ 	.byte	0x00, 0xf0, 0x11, 0x00


	//----- nvinfo : EIATTR_KPARAM_INFO
	.align		4
.L_48:
        /*0148*/ 	.byte	0x04, 0x17
        /*014a*/ 	.short	(.L_50 - .L_49)
.L_49:
        /*014c*/ 	.word	0x00000000
        /*0150*/ 	.short	0x0005
        /*0152*/ 	.short	0x0028
        /*0154*/ 	.byte	0x00, 0xf0, 0x11, 0x00


	//----- nvinfo : EIATTR_KPARAM_INFO
	.align		4
.L_50:
        /*0158*/ 	.byte	0x04, 0x17
        /*015a*/ 	.short	(.L_52 - .L_51)
.L_51:
        /*015c*/ 	.word	0x00000000
        /*0160*/ 	.short	0x0004
        /*0162*/ 	.short	0x0020
        /*0164*/ 	.byte	0x00, 0xf4, 0x21, 0x00


	//----- nvinfo : EIATTR_KPARAM_INFO
	.align		4
.L_52:
        /*0168*/ 	.byte	0x04, 0x17
        /*016a*/ 	.short	(.L_54 - .L_53)
.L_53:
        /*016c*/ 	.word	0x00000000
        /*0170*/ 	.short	0x0003
        /*0172*/ 	.short	0x0018
        /*0174*/ 	.byte	0x00, 0xf4, 0x21, 0x00


	//----- nvinfo : EIATTR_KPARAM_INFO
	.align		4
.L_54:
        /*0178*/ 	.byte	0x04, 0x17
        /*017a*/ 	.short	(.L_56 - .L_55)
.L_55:
        /*017c*/ 	.word	0x00000000
        /*0180*/ 	.short	0x0002
        /*0182*/ 	.short	0x0010
        /*0184*/ 	.byte	0x00, 0xf4, 0x21, 0x00


	//----- nvinfo : EIATTR_KPARAM_INFO
	.align		4
.L_56:
        /*0188*/ 	.byte	0x04, 0x17
        /*018a*/ 	.short	(.L_58 - .L_57)
.L_57:
        /*018c*/ 	.word	0x00000000
        /*0190*/ 	.short	0x0001
        /*0192*/ 	.short	0x0008
        /*0194*/ 	.byte	0x00, 0xf4, 0x21, 0x00


	//----- nvinfo : EIATTR_KPARAM_INFO
	.align		4
.L_58:
        /*0198*/ 	.byte	0x04, 0x17
        /*019a*/ 	.short	(.L_60 - .L_59)
.L_59:
        /*019c*/ 	.word	0x00000000
        /*01a0*/ 	.short	0x0000
        /*01a2*/ 	.short	0x0000
        /*01a4*/ 	.byte	0x00, 0xf4, 0x21, 0x00


	//----- nvinfo : EIATTR_SPARSE_MMA_MASK
	.align		4
.L_60:
        /*01a8*/ 	.byte	0x03, 0x50
        /*01aa*/ 	.short	0x0000


	//----- nvinfo : EIATTR_MAXREG_COUNT
	.align		4
        /*01ac*/ 	.byte	0x03, 0x1b
        /*01ae*/ 	.short	0x00ff


	//----- nvinfo : EIATTR_NUM_BARRIERS
	.align		4
        /*01b0*/ 	.byte	0x02, 0x4c
        /*01b2*/ 	.byte	0x01
	.zero		1


	//----- nvinfo : EIATTR_ANNOTATIONS
	.align		4
        /*01b4*/ 	.byte	0x04, 0x55
        /*01b6*/ 	.short	(.L_62 - .L_61)


	//   ....[0]....
.L_61:
        /*01b8*/ 	.word	0x00000001
        /*01bc*/ 	.byte	0xe0, 0x00, 0x00, 0x00, 0x01, 0x00, 0x00, 0x00, 0xc0, 0x60, 0x00, 0x00, 0x01, 0x00, 0x00, 0x00
        /* <DEDUP_REMOVED lines=695> */
        /*2d3c*/ 	.byte	0x10, 0xc8, 0x01, 0x00, 0x01, 0x00, 0x00, 0x00, 0x20, 0xc8, 0x01, 0x00


	//----- nvinfo : EIATTR_MERCURY_ISA_VERSION
	.align		4
.L_62:
        /*2d48*/ 	.byte	0x03, 0x5f
        /*2d4a*/ 	.short	0x0101


	//----- nvinfo : EIATTR_COOP_GROUP_MASK_REGIDS
	.align		4
        /*2d4c*/ 	.byte	0x04, 0x29
        /*2d4e*/ 	.short	(.L_64 - .L_63)


	//   ....[0]....
.L_63:
        /*2d50*/ 	.word	0xffffffff


	//   ....[1]....
        /*2d54*/ 	.word	0xffffffff


	//   ....[2]....
        /*2d58*/ 	.word	0xffffffff


	//   ....[3]....
        /*2d5c*/ 	.word	0xffffffff


	//   ....[4]....
        /*2d60*/ 	.word	0xffffffff


	//   ....[5]....
        /*2d64*/ 	.word	0xffffffff


	//   ....[6]....
        /*2d68*/ 	.word	0xffffffff


	//   ....[7]....
        /*2d6c*/ 	.word	0xffffffff


	//   ....[8]....
        /*2d70*/ 	.word	0xffffffff


	//   ....[9]....
        /*2d74*/ 	.word	0xffffffff


	//   ....[10]....
        /*2d78*/ 	.word	0xffffffff


	//   ....[11]....
        /*2d7c*/ 	.word	0xffffffff


	//   ....[12]....
        /*2d80*/ 	.word	0xffffffff


	//   ....[13]....
        /*2d84*/ 	.word	0xffffffff


	//   ....[14]....
        /*2d88*/ 	.word	0xffffffff


	//   ....[15]....
        /*2d8c*/ 	.word	0xffffffff


	//----- nvinfo : EIATTR_COOP_GROUP_INSTR_OFFSETS
	.align		4
.L_64:
        /*2d90*/ 	.byte	0x04, 0x28
        /*2d92*/ 	.short	(.L_66 - .L_65)


	//   ....[0]....
.L_65:
        /*2d94*/ 	.word	0x00010fe0


	//   ....[1]....
        /*2d98*/ 	.word	0x00012010


	//   ....[2]....
        /*2d9c*/ 	.word	0x00012080


	//   ....[3]....
        /*2da0*/ 	.word	0x000120b0


	//   ....[4]....
        /*2da4*/ 	.word	0x00014cf0


	//   ....[5]....
        /*2da8*/ 	.word	0x00014d10


	//   ....[6]....
        /*2dac*/ 	.word	0x00014d30


	//   ....[7]....
        /*2db0*/ 	.word	0x00014d50


	//   ....[8]....
        /*2db4*/ 	.word	0x000161b0


	//   ....[9]....
        /*2db8*/ 	.word	0x000161c0


	//   ....[10]....
        /*2dbc*/ 	.word	0x000161d0


	//   ....[11]....
        /*2dc0*/ 	.word	0x00016220


	//   ....[12]....
        /*2dc4*/ 	.word	0x00016230


	//   ....[13]....
        /*2dc8*/ 	.word	0x00016250


	//   ....[14]....
        /*2dcc*/ 	.word	0x000162e0


	//   ....[15]....
        /*2dd0*/ 	.word	0x000162f0


	//----- nvinfo : EIATTR_EXIT_INSTR_OFFSETS
	.align		4
.L_66:
        /*2dd4*/ 	.byte	0x04, 0x1c
        /*2dd6*/ 	.short	(.L_68 - .L_67)


	//   ....[0]....
.L_67:
        /*2dd8*/ 	.word	0x000232f0


	//----- nvinfo : EIATTR_REQNTID
	.align		4
.L_68:
        /*2ddc*/ 	.byte	0x04, 0x10
        /*2dde*/ 	.short	(.L_70 - .L_69)
.L_69:
        /*2de0*/ 	.word	0x00000080
        /*2de4*/ 	.word	0x00000001
        /*2de8*/ 	.word	0x00000001


	//----- nvinfo : EIATTR_CBANK_PARAM_SIZE
	.align		4
.L_70:
        /*2dec*/ 	.byte	0x03, 0x19
        /*2dee*/ 	.short	0x0088


	//----- nvinfo : EIATTR_PARAM_CBANK
	.align		4
        /*2df0*/ 	.byte	0x04, 0x0a
        /*2df2*/ 	.short	(.L_72 - .L_71)
	.align		4
.L_71:
        /*2df4*/ 	.word	index@(.nv.constant0.attn_fwd)
        /*2df8*/ 	.short	0x0210
        /*2dfa*/ 	.short	0x0088


	//----- nvinfo : EIATTR_SW_WAR
	.align		4
.L_72:
        /*2dfc*/ 	.byte	0x04, 0x36
        /*2dfe*/ 	.short	(.L_74 - .L_73)
.L_73:
        /*2e00*/ 	.word	0x00000008
.L_74:


//--------------------- .nv.callgraph             --------------------------
	.section	.nv.callgraph,"",@"SHT_CUDA_CALLGRAPH"
	.align	4
	.sectionentsize	8
	.align		4
        /*0000*/ 	.word	0x00000000
	.align		4
        /*0004*/ 	.word	0xffffffff
	.align		4
        /*0008*/ 	.word	0x00000000
	.align		4
        /*000c*/ 	.word	0xfffffffe
	.align		4
        /*0010*/ 	.word	0x00000000
	.align		4
        /*0014*/ 	.word	0xfffffffd
	.align		4
        /*0018*/ 	.word	0x00000000
	.align		4
        /*001c*/ 	.word	0xfffffffc


//--------------------- .nv.constant4             --------------------------
	.section	.nv.constant4,"a",@progbits
	.align	8
	.align		8
.nv.constant4:
        /*0000*/ 	.dword	_$_str


//--------------------- .text.attn_fwd            --------------------------
	.section	.text.attn_fwd,"ax",@progbits
	.align	128
        .global         attn_fwd
        .type           attn_fwd,@function
        .size           attn_fwd,(.L_x_3 - attn_fwd)
        .other          attn_fwd,@"STO_CUDA_ENTRY STV_DEFAULT"
attn_fwd:
.text.attn_fwd:
[----:B------:R-:W0:Y:S01]  /*0000*/  LDC R1, c[0x0][0x28] ;  /* 0x00000a00ff017b82 */ /* 0x000e220000000800 */
[----:B------:R-:W1:Y:S07]  /*0010*/  S2R R187, SR_CTAID.X ;  /* 0x0000000000bb7919 */ /* 0x000e6e0000002500 */
[----:B------:R-:W2:Y:S01]  /*0020*/  LDC.64 R4, c[0x0][0x240] ;  /* 0x00009000ff047b82 */ /* 0x000ea20000000a00 */
[----:B0-----:R-:W-:Y:S01]  /*0030*/  IADD3 R1, R1, -0xdc0, RZ ;  /* 0xfffff24001017810 */ /* 0x001fe20007ffe0ff */
[----:B------:R-:W-:Y:S01]  /*0040*/  ULDC.64 UR60, c[0x0][0x208] ;  /* 0x00008200003c7ab9 */ /* 0x000fe20000000a00 */
[----:B------:R-:W0:Y:S01]  /*0050*/  S2R R185, SR_TID.X ;  /* 0x0000000000b97919 */ /* 0x000e220000002100 */
[----:B------:R-:W2:Y:S04]  /*0060*/  S2R R238, SR_CTAID.Y ;  /* 0x0000000000ee7919 */ /* 0x000ea80000002600 */
[----:B------:R-:W3:Y:S08]  /*0070*/  LDC.64 R6, c[0x0][0x210] ;  /* 0x00008400ff067b82 */ /* 0x000ef00000000a00 */
[----:B------:R-:W4:Y:S08]  /*0080*/  LDC R3, c[0x0][0x248] ;  /* 0x00009200ff037b82 */ /* 0x000f300000000800 */
[----:B------:R-:W5:Y:S01]  /*0090*/  LDC R153, c[0x0][0x248] ;  /* 0x00009200ff997b82 */ /* 0x000f620000000800 */
[----:B-1----:R-:W-:-:S07]  /*00a0*/  SHF.L.U32 R187, R187, 0x7, RZ ;  /* 0x00000007bbbb7819 */ /* 0x002fce00000006ff */
[----:B------:R-:W1:Y:S01]  /*00b0*/  LDC R18, c[0x0][0x248] ;  /* 0x00009200ff127b82 */ /* 0x000e620000000800 */
[----:B0-----:R-:W-:Y:S01]  /*00c0*/  LOP3.LUT R2, R187, 0x7f, R185, 0xf8, !PT ;  /* 0x0000007fbb027812 */ /* 0x001fe200078ef8b9 */
[----:B--2---:R-:W-:-:S04]  /*00d0*/  IMAD R0, R238, R4, RZ ;  /* 0x00000004ee007224 */ /* 0x004fc800078e02ff */
[----:B------:R0:W-:Y:S01]  /*00e0*/  STL [R1+0xa40], R2 ;  /* 0x000a400201007387 */ /* 0x0001e20000100800 */
[C---:B----4-:R-:W-:Y:S01]  /*00f0*/  IMAD R9, R3.reuse, 0x50, RZ ;  /* 0x0000005003097824 */ /* 0x050fe200078e02ff */
[----:B------:R-:W2:Y:S01]  /*0100*/  LDC R46, c[0x0][0x248] ;  /* 0x00009200ff2e7b82 */ /* 0x000ea20000000800 */
[----:B------:R-:W-:Y:S01]  /*0110*/  IMAD R105, R3, 0x90, RZ ;  /* 0x0000009003697824 */ /* 0x000fe200078e02ff */
[C---:B------:R-:W-:Y:S01]  /*0120*/  SHF.L.U32 R121, R0.reuse, 0x1, RZ ;  /* 0x0000000100797819 */ /* 0x040fe200000006ff */
[----:B------:R-:W-:-:S04]  /*0130*/  IMAD.HI R0, R0, 0x2, RZ ;  /* 0x0000000200007827 */ /* 0x000fc800078e02ff */
[C---:B------:R-:W-:Y:S01]  /*0140*/  IMAD R145, R3.reuse, 0x28, RZ ;  /* 0x0000002803917824 */ /* 0x040fe200078e02ff */
[----:B------:R-:W4:Y:S01]  /*0150*/  LDC R22, c[0x0][0x248] ;  /* 0x00009200ff167b82 */ /* 0x000f220000000800 */
[----:B0-----:R-:W-:Y:S01]  /*0160*/  IMAD R2, R2, R5, RZ ;  /* 0x0000000502027224 */ /* 0x001fe200078e02ff */
[C---:B------:R-:W-:Y:S01]  /*0170*/  SHF.L.U32 R5, R3.reuse, 0x3, RZ ;  /* 0x0000000303057819 */ /* 0x040fe200000006ff */
[----:B------:R-:W-:Y:S02]  /*0180*/  IMAD R39, R3, 0x48, RZ ;  /* 0x0000004803277824 */ /* 0x000fe400078e02ff */
[C---:B------:R-:W-:Y:S02]  /*0190*/  IMAD.SHL.U32 R120, R2.reuse, 0x2, RZ ;  /* 0x0000000202787824 */ /* 0x040fe400078e00ff */
[----:B------:R-:W-:Y:S01]  /*01a0*/  IMAD.HI R2, R2, 0x2, RZ ;  /* 0x0000000202027827 */ /* 0x000fe200078e02ff */
[----:B------:R-:W0:Y:S02]  /*01b0*/  LDC R48, c[0x0][0x248] ;  /* 0x00009200ff307b82 */ /* 0x000e240000000800 */
[----:B---3--:R-:W-:-:S04]  /*01c0*/  IADD3 R120, P0, P1, R120, R6, R121 ;  /* 0x0000000678787210 */ /* 0x008fc8000791e079 */
[----:B------:R-:W-:Y:S02]  /*01d0*/  IADD3.X R121, R2, R7, R0, P0, P1 ;  /* 0x0000000702797210 */ /* 0x000fe400007e2400 */
[CC--:B------:R-:W-:Y:S01]  /*01e0*/  LEA R164, P0, R3.reuse, R120.reuse, 0x4 ;  /* 0x0000007803a47211 */ /* 0x0c0fe200078020ff */
[----:B------:R-:W-:Y:S01]  /*01f0*/  IMAD R7, R3, 0x30, RZ ;  /* 0x0000003003077824 */ /* 0x000fe200078e02ff */
[-C--:B------:R-:W-:Y:S01]  /*0200*/  IADD3 R20, P1, R105, R120.reuse, RZ ;  /* 0x0000007869147210 */ /* 0x080fe20007f3e0ff */
[----:B------:R-:W-:Y:S01]  /*0210*/  IMAD R103, R3, 0xa0, RZ ;  /* 0x000000a003677824 */ /* 0x000fe200078e02ff */
[-C--:B------:R-:W-:Y:S01]  /*0220*/  LEA.HI.X.SX32 R165, R5, R121.reuse, 0x1, P0 ;  /* 0x0000007905a57211 */ /* 0x080fe200000f0eff */
[----:B------:R-:W-:Y:S01]  /*0230*/  IMAD R101, R3, 0xb0, RZ ;  /* 0x000000b003657824 */ /* 0x000fe200078e02ff */
[-C--:B------:R-:W-:Y:S01]  /*0240*/  IADD3 R4, P0, R9, R120.reuse, RZ ;  /* 0x0000007809047210 */ /* 0x080fe20007f1e0ff */
[----:B------:R-:W-:Y:S01]  /*0250*/  IMAD R157, R3, 0x18, RZ ;  /* 0x00000018039d7824 */ /* 0x000fe200078e02ff */
[-C--:B------:R-:W-:Y:S01]  /*0260*/  LEA.HI.X.SX32 R21, R39, R121.reuse, 0x1, P1 ;  /* 0x0000007927157211 */ /* 0x080fe200008f0eff */
[----:B------:R-:W-:Y:S01]  /*0270*/  IMAD R29, R3, 0xc0, RZ ;  /* 0x000000c0031d7824 */ /* 0x000fe200078e02ff */
[-C--:B------:R-:W-:Y:S01]  /*0280*/  LEA.HI.X.SX32 R5, R145, R121.reuse, 0x1, P0 ;  /* 0x0000007991057211 */ /* 0x080fe200000f0eff */
[----:B------:R-:W-:Y:S01]  /*0290*/  IMAD R51, R3, 0x58, RZ ;  /* 0x0000005803337824 */ /* 0x000fe200078e02ff */
[-C--:B------:R-:W-:Y:S01]  /*02a0*/  IADD3 R138, P0, R7, R120.reuse, RZ ;  /* 0x00000078078a7210 */ /* 0x080fe20007f1e0ff */
[----:B------:R-:W-:Y:S01]  /*02b0*/  IMAD R13, R3, 0x60, RZ ;  /* 0x00000060030d7824 */ /* 0x000fe200078e02ff */
[-C--:B------:R-:W-:Y:S01]  /*02c0*/  IADD3 R8, P1, R103, R120.reuse, RZ ;  /* 0x0000007867087210 */ /* 0x080fe20007f3e0ff */
[----:B------:R-:W-:Y:S01]  /*02d0*/  IMAD R15, R3, 0x38, RZ ;  /* 0x00000038030f7824 */ /* 0x000fe200078e02ff */
[-C--:B------:R-:W-:Y:S01]  /*02e0*/  IADD3 R10, P2, R101, R120.reuse, RZ ;  /* 0x00000078650a7210 */ /* 0x080fe20007f5e0ff */
[----:B------:R3:W2:Y:S01]  /*02f0*/  LDG.E.U16 R25, desc[UR60][R4.64] ;  /* 0x0000003c04197981 */ /* 0x0006a2000c1e1500 */
[-C--:B------:R-:W-:Y:S01]  /*0300*/  LEA.HI.X.SX32 R139, R157, R121.reuse, 0x1, P0 ;  /* 0x000000799d8b7211 */ /* 0x080fe200000f0eff */
[----:B------:R-:W-:Y:S01]  /*0310*/  IMAD R79, R3, 0xe0, RZ ;  /* 0x000000e0034f7824 */ /* 0x000fe200078e02ff */
[-C--:B------:R-:W-:Y:S01]  /*0320*/  IADD3 R12, P0, R29, R120.reuse, RZ ;  /* 0x000000781d0c7210 */ /* 0x080fe20007f1e0ff */
[----:B------:R-:W-:Y:S01]  /*0330*/  IMAD R197, R3, 0x1c, RZ ;  /* 0x0000001c03c57824 */ /* 0x000fe200078e02ff */
[-C--:B------:R-:W-:Y:S01]  /*0340*/  LEA.HI.X.SX32 R9, R9, R121.reuse, 0x1, P1 ;  /* 0x0000007909097211 */ /* 0x080fe200008f0eff */
[----:B------:R-:W-:Y:S01]  /*0350*/  IMAD R109, R3, 0x70, RZ ;  /* 0x00000070036d7824 */ /* 0x000fe200078e02ff */
[-C--:B------:R-:W-:Y:S01]  /*0360*/  IADD3 R6, P1, R13, R120.reuse, RZ ;  /* 0x000000780d067210 */ /* 0x080fe20007f3e0ff */
[----:B------:R5:W2:Y:S01]  /*0370*/  LDG.E.U16 R20, desc[UR60][R20.64] ;  /* 0x0000003c14147981 */ /* 0x000aa2000c1e1500 */
[-C--:B------:R-:W-:Y:S01]  /*0380*/  LEA.HI.X.SX32 R11, R51, R121.reuse, 0x1, P2 ;  /* 0x00000079330b7211 */ /* 0x080fe200010f0eff */
[----:B------:R-:W-:Y:S01]  /*0390*/  IMAD R95, R3, 0xd0, RZ ;  /* 0x000000d0035f7824 */ /* 0x000fe200078e02ff */
[-C--:B------:R-:W-:Y:S01]  /*03a0*/  LEA.HI.X.SX32 R13, R13, R121.reuse, 0x1, P0 ;  /* 0x000000790d0d7211 */ /* 0x080fe200000f0eff */
[----:B------:R-:W-:Y:S01]  /*03b0*/  IMAD R81, R3, 0xb8, RZ ;  /* 0x000000b803517824 */ /* 0x000fe200078e02ff */
[-C--:B---3--:R-:W-:Y:S01]  /*03c0*/  IADD3 R4, P0, R15, R120.reuse, RZ ;  /* 0x000000780f047210 */ /* 0x088fe20007f1e0ff */
[----:B------:R3:W2:Y:S01]  /*03d0*/  LDG.E.U16 R43, desc[UR60][R10.64] ;  /* 0x0000003c0a2b7981 */ /* 0x0006a2000c1e1500 */
[-C--:B------:R-:W-:Y:S01]  /*03e0*/  LEA.HI.X.SX32 R7, R7, R121.reuse, 0x1, P1 ;  /* 0x0000007907077211 */ /* 0x080fe200008f0eff */
[----:B------:R-:W-:Y:S01]  /*03f0*/  IMAD R49, R3, 0x68, RZ ;  /* 0x0000006803317824 */ /* 0x000fe200078e02ff */
[-C--:B------:R-:W-:Y:S01]  /*0400*/  LEA.HI.X.SX32 R5, R197, R121.reuse, 0x1, P0 ;  /* 0x00000079c5057211 */ /* 0x080fe200000f0eff */
[----:B-----5:R-:W-:Y:S01]  /*0410*/  IMAD R21, R3, 0xf0, RZ ;  /* 0x000000f003157824 */ /* 0x020fe200078e02ff */
[-C--:B------:R-:W-:Y:S01]  /*0420*/  IADD3 R108, P0, R109, R120.reuse, RZ ;  /* 0x000000786d6c7210 */ /* 0x080fe20007f1e0ff */
[----:B------:R5:W2:Y:S01]  /*0430*/  LDG.E.U16 R23, desc[UR60][R8.64] ;  /* 0x0000003c08177981 */ /* 0x000aa2000c1e1500 */
[----:B------:R-:W-:Y:S01]  /*0440*/  IMAD R201, R3, 0x5c, RZ ;  /* 0x0000005c03c97824 */ /* 0x000fe200078e02ff */
[----:B------:R-:W1:Y:S01]  /*0450*/  LDC R2, c[0x0][0x248] ;  /* 0x00009200ff027b82 */ /* 0x000e620000000800 */
[-C--:B---3--:R-:W-:Y:S01]  /*0460*/  IADD3 R10, P2, R79, R120.reuse, RZ ;  /* 0x000000784f0a7210 */ /* 0x088fe20007f5e0ff */
[----:B------:R3:W2:Y:S03]  /*0470*/  LDG.E.U16 R0, desc[UR60][R6.64] ;  /* 0x0000003c06007981 */ /* 0x0006a6000c1e1500 */
[-C--:B------:R-:W-:Y:S01]  /*0480*/  LEA.HI.X.SX32 R11, R109, R121.reuse, 0x1, P2 ;  /* 0x000000796d0b7211 */ /* 0x080fe200010f0eff */
[----:B------:R-:W-:Y:S01]  /*0490*/  IMAD R83, R3, 0xf8, RZ ;  /* 0x000000f803537824 */ /* 0x000fe200078e02ff */
[-C--:B-----5:R-:W-:Y:S01]  /*04a0*/  IADD3 R8, P1, R95, R120.reuse, RZ ;  /* 0x000000785f087210 */ /* 0x0a0fe20007f3e0ff */
[----:B------:R-:W-:Y:S01]  /*04b0*/  IMAD R205, R3, 0x7c, RZ ;  /* 0x0000007c03cd7824 */ /* 0x000fe200078e02ff */
[-C--:B------:R-:W-:Y:S01]  /*04c0*/  IADD3 R14, P2, R21, R120.reuse, RZ ;  /* 0x00000078150e7210 */ /* 0x080fe20007f5e0ff */
[----:B------:R-:W-:Y:S01]  /*04d0*/  IMAD R37, R3, 0x32, RZ ;  /* 0x0000003203257824 */ /* 0x000fe200078e02ff */
[-C--:B------:R-:W-:Y:S01]  /*04e0*/  LEA.HI.X.SX32 R109, R15, R121.reuse, 0x1, P0 ;  /* 0x000000790f6d7211 */ /* 0x080fe200000f0eff */
[----:B---3--:R-:W-:Y:S01]  /*04f0*/  IMAD R7, R3, 0x78, RZ ;  /* 0x0000007803077824 */ /* 0x008fe200078e02ff */
[-C--:B------:R-:W-:Y:S01]  /*0500*/  IADD3 R6, P0, R81, R120.reuse, RZ ;  /* 0x0000007851067210 */ /* 0x080fe20007f1e0ff */
[----:B------:R-:W-:Y:S01]  /*0510*/  IMAD R33, R3, 0x12, RZ ;  /* 0x0000001203217824 */ /* 0x000fe200078e02ff */
[-C--:B------:R-:W-:Y:S01]  /*0520*/  LEA.HI.X.SX32 R9, R49, R121.reuse, 0x1, P1 ;  /* 0x0000007931097211 */ /* 0x080fe200008f0eff */
[----:B------:R3:W5:Y:S01]  /*0530*/  LDG.E.U16 R63, desc[UR60][R4.64] ;  /* 0x0000003c043f7981 */ /* 0x000762000c1e1500 */
[CC--:B------:R-:W-:Y:S01]  /*0540*/  IADD3 R60, P1, R7.reuse, R120.reuse, RZ ;  /* 0x00000078073c7210 */ /* 0x0c0fe20007f3e0ff */
[----:B------:R-:W2:Y:S01]  /*0550*/  LDC R24, c[0x0][0x248] ;  /* 0x00009200ff187b82 */ /* 0x000ea20000000800 */
[-C--:B------:R-:W-:Y:S01]  /*0560*/  LEA.HI.X.SX32 R15, R7, R121.reuse, 0x1, P2 ;  /* 0x00000079070f7211 */ /* 0x080fe200010f0eff */
[----:B------:R-:W-:Y:S01]  /*0570*/  IMAD R41, R3, 0x42, RZ ;  /* 0x0000004203297824 */ /* 0x000fe200078e02ff */
[-C--:B------:R-:W-:Y:S01]  /*0580*/  LEA.HI.X.SX32 R7, R201, R121.reuse, 0x1, P0 ;  /* 0x00000079c9077211 */ /* 0x080fe200000f0eff */
[----:B------:R-:W-:Y:S01]  /*0590*/  IMAD R199, R3, 0x3c, RZ ;  /* 0x0000003c03c77824 */ /* 0x000fe200078e02ff */
[-C--:B------:R-:W-:Y:S01]  /*05a0*/  IADD3 R54, P2, R83, R120.reuse, RZ ;  /* 0x0000007853367210 */ /* 0x080fe20007f5e0ff */
[C---:B------:R-:W-:Y:S01]  /*05b0*/  IMAD R35, R3.reuse, 0x22, RZ ;  /* 0x0000002203237824 */ /* 0x040fe200078e02ff */
[----:B------:R4:W5:Y:S01]  /*05c0*/  LDG.E.U16 R27, desc[UR60][R8.64] ;  /* 0x0000003c081b7981 */ /* 0x000962000c1e1500 */
[----:B---3--:R-:W-:Y:S01]  /*05d0*/  IMAD R5, R3, 0x9, RZ ;  /* 0x0000000903057824 */ /* 0x008fe200078e02ff */
[----:B------:R-:W-:Y:S01]  /*05e0*/  LEA.HI.X.SX32 R55, R205, R121, 0x1, P2 ;  /* 0x00000079cd377211 */ /* 0x000fe200010f0eff */
[----:B------:R-:W3:Y:S01]  /*05f0*/  LDC R26, c[0x0][0x248] ;  /* 0x00009200ff1a7b82 */ /* 0x000ee20000000800 */
[----:B------:R0:W5:Y:S01]  /*0600*/  LDG.E.U16 R57, desc[UR60][R6.64] ;  /* 0x0000003c06397981 */ /* 0x000162000c1e1500 */
[----:B------:R-:W-:-:S02]  /*0610*/  IADD3 R136, P2, R37, R120, RZ ;  /* 0x0000007825887210 */ /* 0x000fc40007f5e0ff */
[-C--:B------:R-:W-:Y:S01]  /*0620*/  IADD3 R162, P0, R33, R120.reuse, RZ ;  /* 0x0000007821a27210 */ /* 0x080fe20007f1e0ff */
[----:B------:R-:W5:Y:S01]  /*0630*/  LDG.E.U16 R28, desc[UR60][R10.64] ;  /* 0x0000003c0a1c7981 */ /* 0x000f62000c1e1500 */
[----:B------:R-:W-:Y:S01]  /*0640*/  IMAD R65, R3, 0x62, RZ ;  /* 0x0000006203417824 */ /* 0x000fe200078e02ff */
[-C--:B------:R-:W-:Y:S01]  /*0650*/  LEA.HI.X.SX32 R61, R199, R121.reuse, 0x1, P1 ;  /* 0x00000079c73d7211 */ /* 0x080fe200008f0eff */
[C---:B----4-:R-:W-:Y:S01]  /*0660*/  IMAD R9, R3.reuse, 0x11, RZ ;  /* 0x0000001103097824 */ /* 0x050fe200078e02ff */
[----:B------:R4:W5:Y:S01]  /*0670*/  LDG.E.U16 R19, desc[UR60][R12.64] ;  /* 0x0000003c0c137981 */ /* 0x000962000c1e1500 */
[----:B------:R-:W3:Y:S01]  /*0680*/  LDC R78, c[0x0][0x248] ;  /* 0x00009200ff4e7b82 */ /* 0x000ee20000000800 */
[----:B0-----:R-:W-:Y:S01]  /*0690*/  IMAD R7, R3, 0x19, RZ ;  /* 0x0000001903077824 */ /* 0x001fe200078e02ff */
[-C--:B------:R-:W-:Y:S01]  /*06a0*/  LEA.HI.X.SX32 R163, R5, R121.reuse, 0x1, P0 ;  /* 0x0000007905a37211 */ /* 0x080fe200000f0eff */
[----:B------:R-:W-:Y:S01]  /*06b0*/  IMAD R5, R3, 0x72, RZ ;  /* 0x0000007203057824 */ /* 0x000fe200078e02ff */
[-C--:B------:R-:W-:Y:S01]  /*06c0*/  IADD3 R6, P0, R41, R120.reuse, RZ ;  /* 0x0000007829067210 */ /* 0x080fe20007f1e0ff */
[----:B------:R0:W5:Y:S01]  /*06d0*/  LDG.E.U16 R11, desc[UR60][R14.64] ;  /* 0x0000003c0e0b7981 */ /* 0x000162000c1e1500 */
[-C--:B------:R-:W-:Y:S01]  /*06e0*/  LEA.HI.X.SX32 R137, R7, R121.reuse, 0x1, P2 ;  /* 0x0000007907897211 */ /* 0x080fe200010f0eff */
[----:B------:R-:W-:Y:S01]  /*06f0*/  IMAD R7, R3, 0x21, RZ ;  /* 0x0000002103077824 */ /* 0x000fe200078e02ff */
[-C--:B------:R-:W-:Y:S01]  /*0700*/  IADD3 R150, P1, R35, R120.reuse, RZ ;  /* 0x0000007823967210 */ /* 0x080fe20007f3e0ff */
[----:B------:R-:W-:Y:S01]  /*0710*/  IMAD R47, R3, 0x52, RZ ;  /* 0x00000052032f7824 */ /* 0x000fe200078e02ff */
[-C--:B----4-:R-:W-:Y:S01]  /*0720*/  IADD3 R12, P2, R65, R120.reuse, RZ ;  /* 0x00000078410c7210 */ /* 0x090fe20007f5e0ff */
[----:B------:R-:W-:Y:S01]  /*0730*/  IMAD R13, R3, 0x31, RZ ;  /* 0x00000031030d7824 */ /* 0x000fe200078e02ff */
[-C--:B------:R-:W-:Y:S01]  /*0740*/  LEA.HI.X.SX32 R7, R7, R121.reuse, 0x1, P0 ;  /* 0x0000007907077211 */ /* 0x080fe200000f0eff */
[C---:B------:R-:W-:Y:S01]  /*0750*/  IMAD R107, R3.reuse, 0x82, RZ ;  /* 0x00000082036b7824 */ /* 0x040fe200078e02ff */
[----:B------:R-:W4:Y:S01]  /*0760*/  LDG.E.U16 R136, desc[UR60][R136.64] ;  /* 0x0000003c88887981 */ /* 0x000f22000c1e1500 */
[----:B0-----:R-:W-:Y:S01]  /*0770*/  IMAD R15, R3, 0x39, RZ ;  /* 0x00000039030f7824 */ /* 0x001fe200078e02ff */
[-C--:B------:R-:W-:Y:S01]  /*0780*/  IADD3 R14, P0, R5, R120.reuse, RZ ;  /* 0x00000078050e7210 */ /* 0x080fe20007f1e0ff */
[----:B------:R-:W0:Y:S01]  /*0790*/  LDC R82, c[0x0][0x248] ;  /* 0x00009200ff527b82 */ /* 0x000e220000000800 */
[-C--:B------:R-:W-:Y:S01]  /*07a0*/  LEA.HI.X.SX32 R151, R9, R121.reuse, 0x1, P1 ;  /* 0x0000007909977211 */ /* 0x080fe200008f0eff */
[----:B------:R-:W-:Y:S01]  /*07b0*/  IMAD R9, R3, 0x29, RZ ;  /* 0x0000002903097824 */ /* 0x000fe200078e02ff */
[-C--:B------:R-:W-:Y:S01]  /*07c0*/  LEA.HI.X.SX32 R15, R15, R121.reuse, 0x1, P0 ;  /* 0x000000790f0f7211 */ /* 0x080fe200000f0eff */
[----:B------:R1:W4:Y:S01]  /*07d0*/  LDG.E.U16 R93, desc[UR60][R6.64] ;  /* 0x0000003c065d7981 */ /* 0x000322000c1e1500 */
[-C--:B------:R-:W-:Y:S01]  /*07e0*/  IADD3 R8, P1, R47, R120.reuse, RZ ;  /* 0x000000782f087210 */ /* 0x080fe20007f3e0ff */
[----:B------:R-:W-:Y:S01]  /*07f0*/  IMAD R17, R3, 0x41, RZ ;  /* 0x0000004103117824 */ /* 0x000fe200078e02ff */
[-C--:B------:R-:W-:Y:S01]  /*0800*/  LEA.HI.X.SX32 R13, R13, R121.reuse, 0x1, P2 ;  /* 0x000000790d0d7211 */ /* 0x080fe200010f0eff */
[C---:B------:R-:W-:Y:S01]  /*0810*/  IMAD R130, R3.reuse, 0xb2, RZ ;  /* 0x000000b203827824 */ /* 0x040fe200078e02ff */
[----:B------:R-:W0:Y:S01]  /*0820*/  LDC R84, c[0x0][0x248] ;  /* 0x00009200ff547b82 */ /* 0x000e220000000800 */
[----:B------:R-:W-:Y:S01]  /*0830*/  IMAD R106, R3, 0xa2, RZ ;  /* 0x000000a2036a7824 */ /* 0x000fe200078e02ff */
[-C--:B------:R-:W-:Y:S01]  /*0840*/  LEA.HI.X.SX32 R9, R9, R121.reuse, 0x1, P1 ;  /* 0x0000007909097211 */ /* 0x080fe200008f0eff */
[----:B------:R1:W4:Y:S02]  /*0850*/  LDG.E.U16 R117, desc[UR60][R14.64] ;  /* 0x0000003c0e757981 */ /* 0x000324000c1e1500 */
[-C--:B-1----:R-:W-:Y:S01]  /*0860*/  IADD3 R6, P0, R107, R120.reuse, RZ ;  /* 0x000000786b067210 */ /* 0x082fe20007f1e0ff */
[C---:B------:R-:W-:Y:S01]  /*0870*/  IMAD R137, R3.reuse, 0x92, RZ ;  /* 0x0000009203897824 */ /* 0x040fe200078e02ff */
[----:B------:R1:W4:Y:S01]  /*0880*/  LDG.E.U16 R118, desc[UR60][R12.64] ;  /* 0x0000003c0c767981 */ /* 0x000322000c1e1500 */
[----:B------:R-:W-:Y:S01]  /*0890*/  IMAD R45, R3, 0x51, RZ ;  /* 0x00000051032d7824 */ /* 0x000fe200078e02ff */
[-C--:B------:R-:W-:Y:S01]  /*08a0*/  LEA.HI.X.SX32 R7, R17, R121.reuse, 0x1, P0 ;  /* 0x0000007911077211 */ /* 0x080fe200000f0eff */
[C---:B------:R-:W-:Y:S01]  /*08b0*/  IMAD R131, R3.reuse, 0xc2, RZ ;  /* 0x000000c203837824 */ /* 0x040fe200078e02ff */
[----:B------:R3:W4:Y:S01]  /*08c0*/  LDG.E.U16 R119, desc[UR60][R8.64] ;  /* 0x0000003c08777981 */ /* 0x000722000c1e1500 */
[----:B------:R-:W0:Y:S01]  /*08d0*/  LDC R80, c[0x0][0x248] ;  /* 0x00009200ff507b82 */ /* 0x000e220000000800 */
[C---:B------:R-:W-:Y:S01]  /*08e0*/  IMAD R15, R3.reuse, 0x59, RZ ;  /* 0x00000059030f7824 */ /* 0x040fe200078e02ff */
[-C--:B------:R-:W-:Y:S01]  /*08f0*/  IADD3 R14, P0, R130, R120.reuse, RZ ;  /* 0x00000078820e7210 */ /* 0x080fe20007f1e0ff */
[C---:B------:R-:W-:Y:S01]  /*0900*/  IMAD R31, R3.reuse, 0x49, RZ ;  /* 0x00000049031f7824 */ /* 0x040fe200078e02ff */
[----:B------:R3:W4:Y:S01]  /*0910*/  LDG.E.U16 R116, desc[UR60][R6.64] ;  /* 0x0000003c06747981 */ /* 0x000722000c1e1500 */
[-C--:B-1----:R-:W-:Y:S01]  /*0920*/  IADD3 R12, P2, R106, R120.reuse, RZ ;  /* 0x000000786a0c7210 */ /* 0x082fe20007f5e0ff */
[----:B------:R-:W-:Y:S01]  /*0930*/  IMAD R17, R3, 0x61, RZ ;  /* 0x0000006103117824 */ /* 0x000fe200078e02ff */
[-C--:B------:R-:W-:Y:S01]  /*0940*/  LEA.HI.X.SX32 R15, R15, R121.reuse, 0x1, P0 ;  /* 0x000000790f0f7211 */ /* 0x080fe200000f0eff */
[----:B------:R-:W-:Y:S01]  /*0950*/  IMAD R124, R3, 0xd2, RZ ;  /* 0x000000d2037c7824 */ /* 0x000fe200078e02ff */
[-C--:B---3--:R-:W-:Y:S01]  /*0960*/  IADD3 R8, P1, R137, R120.reuse, RZ ;  /* 0x0000007889087210 */ /* 0x088fe20007f3e0ff */
        /* <DEDUP_REMOVED lines=8> */
[----:B------:R1:W3:Y:S01]  /*09f0*/  LDG.E.U16 R114, desc[UR60][R12.64] ;  /* 0x0000003c0c727981 */ /* 0x0002e2000c1e1500 */
[-C--:B------:R-:W-:Y:S01]  /*0a00*/  IADD3 R6, P1, R124, R120.reuse, RZ ;  /* 0x000000787c067210 */ /* 0x080fe20007f3e0ff */
[----:B------:R-:W0:Y:S01]  /*0a10*/  LDC R94, c[0x0][0x248] ;  /* 0x00009200ff5e7b82 */ /* 0x000e220000000800 */
[-C--:B------:R-:W-:Y:S01]  /*0a20*/  IADD3 R86, P0, R122, R120.reuse, RZ ;  /* 0x000000787a567210 */ /* 0x080fe20007f1e0ff */
[----:B------:R1:W3:Y:S01]  /*0a30*/  LDG.E.U16 R113, desc[UR60][R16.64] ;  /* 0x0000003c10717981 */ /* 0x0002e2000c1e1500 */
[-C--:B------:R-:W-:Y:S01]  /*0a40*/  LEA.HI.X.SX32 R7, R31, R121.reuse, 0x1, P1 ;  /* 0x000000791f077211 */ /* 0x080fe200008f0eff */
[----:B------:R-:W-:Y:S01]  /*0a50*/  IMAD R31, R3, 0xa, RZ ;  /* 0x0000000a031f7824 */ /* 0x000fe200078e02ff */
[-C--:B------:R-:W-:Y:S01]  /*0a60*/  LEA.HI.X.SX32 R87, R45, R121.reuse, 0x1, P0 ;  /* 0x000000792d577211 */ /* 0x080fe200000f0eff */
[----:B------:R1:W3:Y:S02]  /*0a70*/  LDG.E.U16 R115, desc[UR60][R8.64] ;  /* 0x0000003c08737981 */ /* 0x0002e4000c1e1500 */
[C---:B-1----:R-:W-:Y:S01]  /*0a80*/  SHF.L.U32 R13, R3.reuse, 0x1, RZ ;  /* 0x00000001030d7819 */ /* 0x042fe200000006ff */
[----:B------:R-:W1:Y:S01]  /*0a90*/  LDC R100, c[0x0][0x248] ;  /* 0x00009200ff647b82 */ /* 0x000e620000000800 */
[-C--:B------:R-:W-:Y:S01]  /*0aa0*/  LEA R174, P1, R3, R120.reuse, 0x2 ;  /* 0x0000007803ae7211 */ /* 0x080fe200078210ff */
[----:B------:R0:W3:Y:S01]  /*0ab0*/  LDG.E.U16 R111, desc[UR60][R14.64] ;  /* 0x0000003c0e6f7981 */ /* 0x0000e2000c1e1500 */
[-C--:B------:R-:W-:Y:S01]  /*0ac0*/  IADD3 R176, P0, R13, R120.reuse, RZ ;  /* 0x000000780db07210 */ /* 0x080fe20007f1e0ff */
[----:B------:R-:W-:Y:S01]  /*0ad0*/  IMAD R17, R3, 0x14, RZ ;  /* 0x0000001403117824 */ /* 0x000fe200078e02ff */
[-C--:B------:R-:W-:Y:S01]  /*0ae0*/  LEA.HI.X.SX32 R175, R13, R121.reuse, 0x1, P1 ;  /* 0x000000790daf7211 */ /* 0x080fe200008f0eff */
[----:B------:R0:W3:Y:S01]  /*0af0*/  LDG.E.U16 R112, desc[UR60][R6.64] ;  /* 0x0000003c06707981 */ /* 0x0000e2000c1e1500 */
[----:B------:R-:W-:Y:S01]  /*0b00*/  IMAD R9, R3, 0x79, RZ ;  /* 0x0000007903097824 */ /* 0x000fe200078e02ff */
[-C--:B------:R-:W-:Y:S01]  /*0b10*/  IADD3 R8, P2, R125, R120.reuse, RZ ;  /* 0x000000787d087210 */ /* 0x080fe20007f5e0ff */
[----:B------:R-:W1:Y:S01]  /*0b20*/  LDC R102, c[0x0][0x248] ;  /* 0x00009200ff667b82 */ /* 0x000e620000000800 */
[CC--:B------:R-:W-:Y:S01]  /*0b30*/  LEA.HI.X.SX32 R177, R3.reuse, R121.reuse, 0x1, P0 ;  /* 0x0000007903b17211 */ /* 0x0c0fe200000f0eff */
[----:B------:R-:W-:Y:S01]  /*0b40*/  IMAD R77, R3, 0x88, RZ ;  /* 0x00000088034d7824 */ /* 0x000fe200078e02ff */
[-C--:B------:R-:W-:Y:S01]  /*0b50*/  IADD3 R168, P0, R31, R120.reuse, RZ ;  /* 0x000000781fa87210 */ /* 0x080fe20007f1e0ff */
[----:B0-----:R-:W-:Y:S01]  /*0b60*/  IMAD R15, R3, 0x5, RZ ;  /* 0x00000005030f7824 */ /* 0x001fe200078e02ff */
[-C--:B------:R-:W-:Y:S01]  /*0b70*/  IADD3 R160, P1, R17, R120.reuse, RZ ;  /* 0x0000007811a07210 */ /* 0x080fe20007f3e0ff */
[C---:B------:R-:W-:Y:S01]  /*0b80*/  IMAD R13, R3.reuse, 0x1a, RZ ;  /* 0x0000001a030d7824 */ /* 0x040fe200078e02ff */
[----:B------:R-:W3:Y:S01]  /*0b90*/  LDG.E.U16 R60, desc[UR60][R60.64] ;  /* 0x0000003c3c3c7981 */ /* 0x000ee2000c1e1500 */
[----:B------:R-:W-:Y:S01]  /*0ba0*/  IMAD R7, R3, 0x24, RZ ;  /* 0x0000002403077824 */ /* 0x000fe200078e02ff */
[-C--:B------:R-:W-:Y:S01]  /*0bb0*/  LEA.HI.X.SX32 R9, R9, R121.reuse, 0x1, P2 ;  /* 0x0000007909097211 */ /* 0x080fe200010f0eff */
[----:B------:R-:W0:Y:S01]  /*0bc0*/  LDC R104, c[0x0][0x248] ;  /* 0x00009200ff687b82 */ /* 0x000e220000000800 */
[-C--:B------:R-:W-:Y:S01]  /*0bd0*/  LEA.HI.X.SX32 R169, R15, R121.reuse, 0x1, P0 ;  /* 0x000000790fa97211 */ /* 0x080fe200000f0eff */
[----:B------:R-:W-:Y:S01]  /*0be0*/  IMAD R15, R3, 0x34, RZ ;  /* 0x00000034030f7824 */ /* 0x000fe200078e02ff */
[----:B------:R-:W-:Y:S01]  /*0bf0*/  LEA.HI.X.SX32 R161, R31, R121, 0x1, P1 ;  /* 0x000000791fa17211 */ /* 0x000fe200008f0eff */
[----:B------:R1:W3:Y:S01]  /*0c00*/  LDG.E.U16 R110, desc[UR60][R8.64] ;  /* 0x0000003c086e7981 */ /* 0x0002e2000c1e1500 */
[----:B------:R-:W-:-:S02]  /*0c10*/  IADD3 R144, P2, R145, R120, RZ ;  /* 0x0000007891907210 */ /* 0x000fc40007f5e0ff */
[-C--:B------:R-:W-:Y:S01]  /*0c20*/  IADD3 R148, P0, R7, R120.reuse, RZ ;  /* 0x0000007807947210 */ /* 0x080fe20007f1e0ff */
[----:B------:R-:W-:Y:S01]  /*0c30*/  IMAD R31, R3, 0x54, RZ ;  /* 0x00000054031f7824 */ /* 0x000fe200078e02ff */
[-C--:B------:R-:W-:Y:S01]  /*0c40*/  IADD3 R6, P1, R39, R120.reuse, RZ ;  /* 0x0000007827067210 */ /* 0x080fe20007f3e0ff */
[----:B------:R-:W-:Y:S01]  /*0c50*/  IMAD R143, R3, 0xa8, RZ ;  /* 0x000000a8038f7824 */ /* 0x000fe200078e02ff */
[-C--:B------:R-:W-:Y:S01]  /*0c60*/  LEA.HI.X.SX32 R145, R17, R121.reuse, 0x1, P2 ;  /* 0x0000007911917211 */ /* 0x080fe200010f0eff */
[----:B------:R-:W-:Y:S01]  /*0c70*/  IMAD R17, R3, 0x44, RZ ;  /* 0x0000004403117824 */ /* 0x000fe200078e02ff */
[-C--:B------:R-:W-:Y:S01]  /*0c80*/  LEA.HI.X.SX32 R149, R33, R121.reuse, 0x1, P0 ;  /* 0x0000007921957211 */ /* 0x080fe200000f0eff */
[----:B-1----:R-:W-:Y:S01]  /*0c90*/  IMAD R9, R3, 0xd, RZ ;  /* 0x0000000d03097824 */ /* 0x002fe200078e02ff */
[-C--:B------:R-:W-:Y:S01]  /*0ca0*/  LEA.HI.X.SX32 R7, R7, R121.reuse, 0x1, P1 ;  /* 0x0000007907077211 */ /* 0x080fe200008f0eff */
[----:B------:R-:W-:Y:S01]  /*0cb0*/  IMAD R53, R3, 0xc8, RZ ;  /* 0x000000c803357824 */ /* 0x000fe200078e02ff */
[-C--:B------:R-:W-:Y:S01]  /*0cc0*/  IADD3 R154, P0, R13, R120.reuse, RZ ;  /* 0x000000780d9a7210 */ /* 0x080fe20007f1e0ff */
[----:B------:R-:W-:Y:S01]  /*0cd0*/  IMAD R128, R3, 0x8a, RZ ;  /* 0x0000008a03807824 */ /* 0x000fe200078e02ff */
[-C--:B------:R-:W-:Y:S01]  /*0ce0*/  IADD3 R134, P1, R15, R120.reuse, RZ ;  /* 0x000000780f867210 */ /* 0x080fe20007f3e0ff */
[----:B------:R1:W3:Y:S01]  /*0cf0*/  LDG.E.U16 R62, desc[UR60][R6.64] ;  /* 0x0000003c063e7981 */ /* 0x0002e2000c1e1500 */
[-C--:B------:R-:W-:Y:S01]  /*0d00*/  IADD3 R14, P2, R49, R120.reuse, RZ ;  /* 0x00000078310e7210 */ /* 0x080fe20007f5e0ff */
[----:B------:R-:W5:Y:S01]  /*0d10*/  LDC R184, c[0x0][0x248] ;  /* 0x00009200ffb87b82 */ /* 0x000f620000000800 */
[-C--:B------:R-:W-:Y:S01]  /*0d20*/  LEA.HI.X.SX32 R155, R9, R121.reuse, 0x1, P0 ;  /* 0x00000079099b7211 */ /* 0x080fe200000f0eff */
[----:B------:R-:W-:Y:S01]  /*0d30*/  IMAD R33, R3, 0x64, RZ ;  /* 0x0000006403217824 */ /* 0x000fe200078e02ff */
[-C--:B------:R-:W-:Y:S01]  /*0d40*/  LEA.HI.X.SX32 R135, R13, R121.reuse, 0x1, P1 ;  /* 0x000000790d877211 */ /* 0x080fe200008f0eff */
[----:B------:R-:W-:Y:S01]  /*0d50*/  IMAD R13, R3, 0x2a, RZ ;  /* 0x0000002a030d7824 */ /* 0x000fe200078e02ff */
[-C--:B------:R-:W-:Y:S01]  /*0d60*/  IADD3 R8, P0, R17, R120.reuse, RZ ;  /* 0x0000007811087210 */ /* 0x080fe20007f1e0ff */
[----:B------:R-:W-:Y:S01]  /*0d70*/  IMAD R123, R3, 0x9a, RZ ;  /* 0x0000009a037b7824 */ /* 0x000fe200078e02ff */
[-C--:B------:R-:W-:Y:S01]  /*0d80*/  LEA.HI.X.SX32 R15, R15, R121.reuse, 0x1, P2 ;  /* 0x000000790f0f7211 */ /* 0x080fe200010f0eff */
[----:B-1----:R-:W-:Y:S01]  /*0d90*/  IMAD R7, R3, 0x15, RZ ;  /* 0x0000001503077824 */ /* 0x002fe200078e02ff */
[-C--:B------:R-:W-:Y:S01]  /*0da0*/  IADD3 R16, P1, R77, R120.reuse, RZ ;  /* 0x000000784d107210 */ /* 0x080fe20007f3e0ff */
[----:B------:R-:W3:Y:S01]  /*0db0*/  LDG.E.U16 R134, desc[UR60][R134.64] ;  /* 0x0000003c86867981 */ /* 0x000ee2000c1e1500 */
[-C--:B------:R-:W-:Y:S01]  /*0dc0*/  LEA.HI.X.SX32 R9, R35, R121.reuse, 0x1, P0 ;  /* 0x0000007923097211 */ /* 0x080fe200000f0eff */
[----:B------:R-:W1:Y:S01]  /*0dd0*/  LDC R191, c[0x0][0x248] ;  /* 0x00009200ffbf7b82 */ /* 0x000e620000000800 */
[----:B------:R-:W-:Y:S01]  /*0de0*/  LEA.HI.X.SX32 R17, R17, R121, 0x1, P1 ;  /* 0x0000007911117211 */ /* 0x000fe200008f0eff */
[----:B------:R0:W3:Y:S01]  /*0df0*/  LDG.E.U16 R61, desc[UR60][R14.64] ;  /* 0x0000003c0e3d7981 */ /* 0x0000e2000c1e1500 */
[----:B------:R-:W-:-:S02]  /*0e00*/  IADD3 R6, P0, R13, R120, RZ ;  /* 0x000000780d067210 */ /* 0x000fc40007f1e0ff */
[-C--:B------:R-:W-:Y:S01]  /*0e10*/  IADD3 R12, P1, R31, R120.reuse, RZ ;  /* 0x000000781f0c7210 */ /* 0x080fe20007f3e0ff */
[----:B------:R0:W3:Y:S01]  /*0e20*/  LDG.E.U16 R99, desc[UR60][R8.64] ;  /* 0x0000003c08637981 */ /* 0x0000e2000c1e1500 */
[-C--:B------:R-:W-:Y:S01]  /*0e30*/  LEA.HI.X.SX32 R7, R7, R121.reuse, 0x1, P0 ;  /* 0x0000007907077211 */ /* 0x080fe200000f0eff */
[----:B------:R-:W1:Y:S02]  /*0e40*/  LDC R183, c[0x0][0x248] ;  /* 0x00009200ffb77b82 */ /* 0x000e640000000800 */
[----:B------:R0:W3:Y:S02]  /*0e50*/  LDG.E.U16 R59, desc[UR60][R16.64] ;  /* 0x0000003c103b7981 */ /* 0x0000e4000c1e1500 */
[-C--:B0-----:R-:W-:Y:S02]  /*0e60*/  IADD3 R14, P2, R143, R120.reuse, RZ ;  /* 0x000000788f0e7210 */ /* 0x081fe40007f5e0ff */
[-C--:B------:R-:W-:Y:S01]  /*0e70*/  LEA.HI.X.SX32 R13, R13, R121.reuse, 0x1, P1 ;  /* 0x000000790d0d7211 */ /* 0x080fe200008f0eff */
[----:B------:R0:W3:Y:S01]  /*0e80*/  LDG.E.U16 R142, desc[UR60][R6.64] ;  /* 0x0000003c068e7981 */ /* 0x0000e2000c1e1500 */
[-C--:B------:R-:W-:Y:S01]  /*0e90*/  IADD3 R8, P0, R33, R120.reuse, RZ ;  /* 0x0000007821087210 */ /* 0x080fe20007f1e0ff */
[----:B------:R-:W1:Y:S01]  /*0ea0*/  LDC R186, c[0x0][0x248] ;  /* 0x00009200ffba7b82 */ /* 0x000e620000000800 */
[-C--:B------:R-:W-:Y:S01]  /*0eb0*/  LEA.HI.X.SX32 R15, R31, R121.reuse, 0x1, P2 ;  /* 0x000000791f0f7211 */ /* 0x080fe200010f0eff */
[----:B------:R-:W-:Y:S01]  /*0ec0*/  IMAD R31, R3, 0x3a, RZ ;  /* 0x0000003a031f7824 */ /* 0x000fe200078e02ff */
[----:B------:R-:W-:Y:S01]  /*0ed0*/  IADD3 R16, P1, R53, R120, RZ ;  /* 0x0000007835107210 */ /* 0x000fe20007f3e0ff */
[----:B------:R0:W3:Y:S01]  /*0ee0*/  LDG.E.U16 R98, desc[UR60][R12.64] ;  /* 0x0000003c0c627981 */ /* 0x0000e2000c1e1500 */
[----:B------:R-:W-:-:S02]  /*0ef0*/  LEA.HI.X.SX32 R9, R37, R121, 0x1, P0 ;  /* 0x0000007925097211 */ /* 0x000fc400000f0eff */
[-C--:B------:R-:W-:Y:S01]  /*0f00*/  LEA.HI.X.SX32 R17, R33, R121.reuse, 0x1, P1 ;  /* 0x0000007921117211 */ /* 0x080fe200008f0eff */
[----:B0-----:R-:W-:Y:S01]  /*0f10*/  IMAD R7, R3, 0x1d, RZ ;  /* 0x0000001d03077824 */ /* 0x001fe200078e02ff */
[-C--:B------:R-:W-:Y:S01]  /*0f20*/  IADD3 R6, P0, R31, R120.reuse, RZ ;  /* 0x000000781f067210 */ /* 0x080fe20007f1e0ff */
[----:B------:R-:W-:Y:S01]  /*0f30*/  IMAD R33, R3, 0x74, RZ ;  /* 0x0000007403217824 */ /* 0x000fe200078e02ff */
[----:B------:R0:W3:Y:S01]  /*0f40*/  LDG.E.U16 R97, desc[UR60][R8.64] ;  /* 0x0000003c08617981 */ /* 0x0000e2000c1e1500 */
[----:B------:R-:W1:Y:S01]  /*0f50*/  LDC R194, c[0x0][0x248] ;  /* 0x00009200ffc27b82 */ /* 0x000e620000000800 */
[----:B------:R-:W-:Y:S02]  /*0f60*/  LEA.HI.X.SX32 R7, R7, R121, 0x1, P0 ;  /* 0x0000007907077211 */ /* 0x000fe400000f0eff */
[----:B------:R-:W-:Y:S01]  /*0f70*/  IADD3 R12, P1, R33, R120, RZ ;  /* 0x00000078210c7210 */ /* 0x000fe20007f3e0ff */
[----:B------:R0:W3:Y:S01]  /*0f80*/  LDG.E.U16 R58, desc[UR60][R14.64] ;  /* 0x0000003c0e3a7981 */ /* 0x0000e2000c1e1500 */
[----:B------:R-:W-:-:S02]  /*0f90*/  IMAD R129, R3, 0xaa, RZ ;  /* 0x000000aa03817824 */ /* 0x000fc400078e02ff */
[C---:B------:R-:W-:Y:S01]  /*0fa0*/  IMAD R135, R3.reuse, 0xca, RZ ;  /* 0x000000ca03877824 */ /* 0x040fe200078e02ff */
[----:B------:R0:W3:Y:S02]  /*0fb0*/  LDG.E.U16 R56, desc[UR60][R16.64] ;  /* 0x0000003c10387981 */ /* 0x0000e4000c1e1500 */
[----:B0-----:R-:W-:Y:S01]  /*0fc0*/  IMAD R9, R3, 0x45, RZ ;  /* 0x0000004503097824 */ /* 0x001fe200078e02ff */
[-C--:B------:R-:W-:Y:S01]  /*0fd0*/  IADD3 R8, P0, R128, R120.reuse, RZ ;  /* 0x0000007880087210 */ /* 0x080fe20007f1e0ff */
[----:B------:R-:W0:Y:S01]  /*0fe0*/  LDC R193, c[0x0][0x248] ;  /* 0x00009200ffc17b82 */ /* 0x000e220000000800 */
[-C--:B------:R-:W-:Y:S01]  /*0ff0*/  LEA.HI.X.SX32 R13, R31, R121.reuse, 0x1, P1 ;  /* 0x000000791f0d7211 */ /* 0x080fe200008f0eff */
[----:B------:R1:W3:Y:S01]  /*1000*/  LDG.E.U16 R42, desc[UR60][R6.64] ;  /* 0x0000003c062a7981 */ /* 0x0002e2000c1e1500 */
[-C--:B------:R-:W-:Y:S01]  /*1010*/  LEA.HI.X.SX32 R9, R9, R121.reuse, 0x1, P0 ;  /* 0x0000007909097211 */ /* 0x080fe200000f0eff */
[C---:B------:R-:W-:Y:S02]  /*1020*/  IMAD R15, R3.reuse, 0x4d, RZ ;  /* 0x0000004d030f7824 */ /* 0x040fe400078e02ff */
[----:B------:R1:W3:Y:S01]  /*1030*/  LDG.E.U16 R96, desc[UR60][R12.64] ;  /* 0x0000003c0c607981 */ /* 0x0002e2000c1e1500 */
[----:B------:R-:W-:Y:S01]  /*1040*/  IMAD R17, R3, 0x55, RZ ;  /* 0x0000005503117824 */ /* 0x000fe200078e02ff */
[----:B------:R-:W0:Y:S02]  /*1050*/  LDC R196, c[0x0][0x248] ;  /* 0x00009200ffc47b82 */ /* 0x000e240000000800 */
[----:B------:R1:W3:Y:S02]  /*1060*/  LDG.E.U16 R37, desc[UR60][R8.64] ;  /* 0x0000003c08257981 */ /* 0x0002e4000c1e1500 */
[-C--:B-1----:R-:W-:Y:S01]  /*1070*/  IADD3 R6, P0, R123, R120.reuse, RZ ;  /* 0x000000787b067210 */ /* 0x082fe20007f1e0ff */
[----:B------:R-:W-:Y:S01]  /*1080*/  IMAD R133, R3, 0xda, RZ ;  /* 0x000000da03857824 */ /* 0x000fe200078e02ff */
[----:B------:R1:W4:Y:S01]  /*1090*/  LDG.E.U16 R108, desc[UR60][R108.64] ;  /* 0x0000003c6c6c7981 */ /* 0x000322000c1e1500 */
[-C--:B------:R-:W-:Y:S01]  /*10a0*/  IADD3 R12, P1, R129, R120.reuse, RZ ;  /* 0x00000078810c7210 */ /* 0x080fe20007f3e0ff */
[----:B------:R-:W0:Y:S01]  /*10b0*/  LDC R202, c[0x0][0x248] ;  /* 0x00009200ffca7b82 */ /* 0x000e220000000800 */
[-C--:B------:R-:W-:Y:S01]  /*10c0*/  LEA.HI.X.SX32 R7, R15, R121.reuse, 0x1, P0 ;  /* 0x000000790f077211 */ /* 0x080fe200000f0eff */
[----:B------:R-:W-:Y:S01]  /*10d0*/  IMAD R173, R3, 0x84, RZ ;  /* 0x0000008403ad7824 */ /* 0x000fe200078e02ff */
[-C--:B------:R-:W-:Y:S01]  /*10e0*/  IADD3 R16, P0, R135, R120.reuse, RZ ;  /* 0x0000007887107210 */ /* 0x080fe20007f1e0ff */
[----:B------:R-:W-:Y:S01]  /*10f0*/  IMAD R9, R3, 0x65, RZ ;  /* 0x0000006503097824 */ /* 0x000fe200078e02ff */
[-C--:B------:R-:W-:Y:S01]  /*1100*/  LEA.HI.X.SX32 R13, R17, R121.reuse, 0x1, P1 ;  /* 0x00000079110d7211 */ /* 0x080fe200008f0eff */
[C---:B------:R-:W-:Y:S01]  /*1110*/  IMAD R45, R3.reuse, 0x4a, RZ ;  /* 0x0000004a032d7824 */ /* 0x040fe200078e02ff */
[----:B------:R1:W3:Y:S02]  /*1120*/  LDG.E.U16 R36, desc[UR60][R6.64] ;  /* 0x0000003c06247981 */ /* 0x0002e4000c1e1500 */
[----:B-1----:R-:W-:Y:S01]  /*1130*/  IMAD R109, R3, 0xe8, RZ ;  /* 0x000000e8036d7824 */ /* 0x002fe200078e02ff */
[-C--:B------:R-:W-:Y:S01]  /*1140*/  LEA.HI.X.SX32 R17, R9, R121.reuse, 0x1, P0 ;  /* 0x0000007909117211 */ /* 0x080fe200000f0eff */
[----:B------:R-:W-:Y:S01]  /*1150*/  IMAD R9, R3, 0x6d, RZ ;  /* 0x0000006d03097824 */ /* 0x000fe200078e02ff */
[-C--:B------:R-:W-:Y:S01]  /*1160*/  IADD3 R38, P0, R133, R120.reuse, RZ ;  /* 0x0000007885267210 */ /* 0x080fe20007f1e0ff */
        /* <DEDUP_REMOVED lines=10> */
[----:B------:R-:W3:Y:S01]  /*1210*/  LDG.E.U16 R54, desc[UR60][R54.64] ;  /* 0x0000003c36367981 */ /* 0x000ee2000c1e1500 */
[-C--:B------:R-:W-:Y:S01]  /*1220*/  IADD3 R14, P2, R126, R120.reuse, RZ ;  /* 0x000000787e0e7210 */ /* 0x080fe20007f5e0ff */
[----:B------:R-:W-:Y:S01]  /*1230*/  IMAD R49, R3, 0x5a, RZ ;  /* 0x0000005a03317824 */ /* 0x000fe200078e02ff */
[-C--:B------:R-:W-:Y:S01]  /*1240*/  LEA.HI.X.SX32 R9, R41, R121.reuse, 0x1, P1 ;  /* 0x0000007929097211 */ /* 0x080fe200008f0eff */
[----:B------:R1:W3:Y:S01]  /*1250*/  LDG.E.U16 R35, desc[UR60][R12.64] ;  /* 0x0000003c0c237981 */ /* 0x0002e2000c1e1500 */
[-C--:B------:R-:W-:Y:S01]  /*1260*/  LEA.HI.X.SX32 R7, R7, R121.reuse, 0x1, P0 ;  /* 0x0000007907077211 */ /* 0x080fe200000f0eff */
[----:B------:R-:W-:Y:S01]  /*1270*/  IMAD R180, R3, 0xb4, RZ ;  /* 0x000000b403b47824 */ /* 0x000fe200078e02ff */
[----:B------:R-:W-:Y:S01]  /*1280*/  LEA.HI.X.SX32 R15, R33, R121, 0x1, P2 ;  /* 0x00000079210f7211 */ /* 0x000fe200010f0eff */
[----:B------:R-:W-:Y:S01]  /*1290*/  IMAD R179, R3, 0xa4, RZ ;  /* 0x000000a403b37824 */ /* 0x000fe200078e02ff */
[----:B------:R1:W3:Y:S01]  /*12a0*/  LDG.E.U16 R33, desc[UR60][R16.64] ;  /* 0x0000003c10217981 */ /* 0x0002e2000c1e1500 */
[----:B------:R-:W0:Y:S03]  /*12b0*/  LDC R192, c[0x0][0x248] ;  /* 0x00009200ffc07b82 */ /* 0x000e260000000800 */
[----:B------:R1:W3:Y:S02]  /*12c0*/  LDG.E.U16 R55, desc[UR60][R30.64] ;  /* 0x0000003c1e377981 */ /* 0x0002e4000c1e1500 */
[----:B-1----:R-:W-:-:S02]  /*12d0*/  IADD3 R12, P0, R171, R120, RZ ;  /* 0x00000078ab0c7210 */ /* 0x002fc40007f1e0ff */
[----:B------:R1:W3:Y:S02]  /*12e0*/  LDG.E.U16 R92, desc[UR60][R8.64] ;  /* 0x0000003c085c7981 */ /* 0x0002e4000c1e1500 */
[-C--:B------:R-:W-:Y:S01]  /*12f0*/  LEA.HI.X.SX32 R13, R45, R121.reuse, 0x1, P0 ;  /* 0x000000792d0d7211 */ /* 0x080fe200000f0eff */
[C---:B------:R-:W-:Y:S01]  /*1300*/  IMAD R17, R3.reuse, 0x2d, RZ ;  /* 0x0000002d03117824 */ /* 0x040fe200078e02ff */
[----:B------:R-:W0:Y:S01]  /*1310*/  LDC R198, c[0x0][0x248] ;  /* 0x00009200ffc67b82 */ /* 0x000e220000000800 */
[----:B------:R1:W3:Y:S01]  /*1320*/  LDG.E.U16 R34, desc[UR60][R14.64] ;  /* 0x0000003c0e227981 */ /* 0x0002e2000c1e1500 */
[----:B------:R-:W-:Y:S01]  /*1330*/  IMAD R31, R3, 0x75, RZ ;  /* 0x00000075031f7824 */ /* 0x000fe200078e02ff */
[-C--:B------:R-:W-:Y:S01]  /*1340*/  IADD3 R30, P2, R127, R120.reuse, RZ ;  /* 0x000000787f1e7210 */ /* 0x080fe20007f5e0ff */
[----:B------:R-:W-:Y:S01]  /*1350*/  IMAD R45, R3, 0x6a, RZ ;  /* 0x0000006a032d7824 */ /* 0x000fe200078e02ff */
[----:B------:R1:W3:Y:S02]  /*1360*/  LDG.E.U16 R41, desc[UR60][R6.64] ;  /* 0x0000003c06297981 */ /* 0x0002e4000c1e1500 */
[-C--:B-1----:R-:W-:Y:S01]  /*1370*/  IADD3 R8, P0, R49, R120.reuse, RZ ;  /* 0x0000007831087210 */ /* 0x082fe20007f1e0ff */
[----:B------:R-:W1:Y:S01]  /*1380*/  LDC R200, c[0x0][0x248] ;  /* 0x00009200ffc87b82 */ /* 0x000e620000000800 */
[----:B------:R-:W-:Y:S01]  /*1390*/  LEA.HI.X.SX32 R31, R31, R121, 0x1, P2 ;  /* 0x000000791f1f7211 */ /* 0x000fe200010f0eff */
[----:B------:R-:W-:Y:S01]  /*13a0*/  IMAD R181, R3, 0xc4, RZ ;  /* 0x000000c403b57824 */ /* 0x000fe200078e02ff */
[-C--:B------:R-:W-:Y:S01]  /*13b0*/  IADD3 R16, P2, R180, R120.reuse, RZ ;  /* 0x00000078b4107210 */ /* 0x080fe20007f5e0ff */
[----:B------:R2:W3:Y:S01]  /*13c0*/  LDG.E.U16 R32, desc[UR60][R38.64] ;  /* 0x0000003c26207981 */ /* 0x0004e2000c1e1500 */
[----:B------:R-:W-:-:S02]  /*13d0*/  IADD3 R14, P1, R179, R120, RZ ;  /* 0x00000078b30e7210 */ /* 0x000fc40007f3e0ff */
[-C--:B------:R-:W-:Y:S01]  /*13e0*/  LEA.HI.X.SX32 R9, R17, R121.reuse, 0x1, P0 ;  /* 0x0000007911097211 */ /* 0x080fe200000f0eff */
[----:B------:R-:W-:Y:S01]  /*13f0*/  IMAD R7, R3, 0x35, RZ ;  /* 0x0000003503077824 */ /* 0x000fe200078e02ff */
[-C--:B------:R-:W-:Y:S01]  /*1400*/  LEA.HI.X.SX32 R17, R49, R121.reuse, 0x1, P2 ;  /* 0x0000007931117211 */ /* 0x080fe200010f0eff */
[----:B------:R-:W-:Y:S01]  /*1410*/  IMAD R49, R3, 0x7a, RZ ;  /* 0x0000007a03317824 */ /* 0x000fe200078e02ff */
[-C--:B------:R-:W-:Y:S01]  /*1420*/  LEA.HI.X.SX32 R15, R47, R121.reuse, 0x1, P1 ;  /* 0x000000792f0f7211 */ /* 0x080fe200008f0eff */
[----:B------:R-:W-:Y:S01]  /*1430*/  IMAD R182, R3, 0xd4, RZ ;  /* 0x000000d403b67824 */ /* 0x000fe200078e02ff */
[-C--:B------:R-:W-:Y:S01]  /*1440*/  IADD3 R6, P0, R45, R120.reuse, RZ ;  /* 0x000000782d067210 */ /* 0x080fe20007f1e0ff */
[----:B------:R-:W-:Y:S01]  /*1450*/  IMAD R190, R3, 0xe4, RZ ;  /* 0x000000e403be7824 */ /* 0x000fe200078e02ff */
[-C--:B--2---:R-:W-:Y:S01]  /*1460*/  IADD3 R38, P1, R181, R120.reuse, RZ ;  /* 0x00000078b5267210 */ /* 0x084fe20007f3e0ff */
[----:B------:R2:W3:Y:S01]  /*1470*/  LDG.E.U16 R40, desc[UR60][R8.64] ;  /* 0x0000003c08287981 */ /* 0x0004e2000c1e1500 */
[-C--:B------:R-:W-:Y:S01]  /*1480*/  LEA.HI.X.SX32 R7, R7, R121.reuse, 0x1, P0 ;  /* 0x0000007907077211 */ /* 0x080fe200000f0eff */
[----:B------:R-:W1:Y:S01]  /*1490*/  LDC R204, c[0x0][0x248] ;  /* 0x00009200ffcc7b82 */ /* 0x000e620000000800 */
[----:B------:R-:W-:Y:S01]  /*14a0*/  LEA.HI.X.SX32 R39, R65, R121, 0x1, P1 ;  /* 0x0000007941277211 */ /* 0x000fe200008f0eff */
[----:B------:R2:W3:Y:S01]  /*14b0*/  LDG.E.U16 R91, desc[UR60][R12.64] ;  /* 0x0000003c0c5b7981 */ /* 0x0004e2000c1e1500 */
[----:B------:R-:W-:Y:S01]  /*14c0*/  IADD3 R44, P2, R190, R120, RZ ;  /* 0x00000078be2c7210 */ /* 0x000fe20007f5e0ff */
[----:B------:R-:W-:-:S02]  /*14d0*/  IMAD R188, R3, 0xf4, RZ ;  /* 0x000000f403bc7824 */ /* 0x000fc400078e02ff */
[----:B------:R0:W4:Y:S01]  /*14e0*/  LDG.E.U16 R138, desc[UR60][R138.64] ;  /* 0x0000003c8a8a7981 */ /* 0x000122000c1e1500 */
[----:B--2---:R-:W-:Y:S01]  /*14f0*/  IMAD R9, R3, 0x3d, RZ ;  /* 0x0000003d03097824 */ /* 0x004fe200078e02ff */
[----:B------:R-:W2:Y:S02]  /*1500*/  LDC R206, c[0x0][0x248] ;  /* 0x00009200ffce7b82 */ /* 0x000ea40000000800 */
[----:B------:R0:W3:Y:S01]  /*1510*/  LDG.E.U16 R88, desc[UR60][R14.64] ;  /* 0x0000003c0e587981 */ /* 0x0000e2000c1e1500 */
[----:B------:R-:W-:Y:S01]  /*1520*/  IADD3 R12, P0, R49, R120, RZ ;  /* 0x00000078310c7210 */ /* 0x000fe20007f1e0ff */
[C---:B------:R-:W-:Y:S02]  /*1530*/  IMAD R47, R3.reuse, 0x16, RZ ;  /* 0x00000016032f7824 */ /* 0x040fe400078e02ff */
[----:B------:R-:W3:Y:S01]  /*1540*/  LDG.E.U16 R89, desc[UR60][R38.64] ;  /* 0x0000003c26597981 */ /* 0x000ee2000c1e1500 */
[----:B0-----:R-:W-:Y:S01]  /*1550*/  IMAD R139, R3, 0xfa, RZ ;  /* 0x000000fa038b7824 */ /* 0x001fe200078e02ff */
[----:B------:R-:W-:-:S02]  /*1560*/  LEA.HI.X.SX32 R13, R9, R121, 0x1, P0 ;  /* 0x00000079090d7211 */ /* 0x000fc400000f0eff */
[----:B------:R0:W3:Y:S01]  /*1570*/  LDG.E.U16 R90, desc[UR60][R16.64] ;  /* 0x0000003c105a7981 */ /* 0x0000e2000c1e1500 */
[----:B------:R-:W2:Y:S01]  /*1580*/  LDC R210, c[0x0][0x248] ;  /* 0x00009200ffd27b82 */ /* 0x000ea20000000800 */
[-C--:B------:R-:W-:Y:S01]  /*1590*/  IADD3 R14, P1, R182, R120.reuse, RZ ;  /* 0x00000078b60e7210 */ /* 0x080fe20007f3e0ff */
[----:B------:R-:W-:Y:S01]  /*15a0*/  IMAD R9, R3, 0x7d, RZ ;  /* 0x0000007d03097824 */ /* 0x000fe200078e02ff */
[----:B------:R-:W3:Y:S02]  /*15b0*/  LDG.E.U16 R144, desc[UR60][R144.64] ;  /* 0x0000003c90907981 */ /* 0x000ee4000c1e1500 */
[-C--:B------:R-:W-:Y:S02]  /*15c0*/  LEA.HI.X.SX32 R15, R45, R121.reuse, 0x1, P1 ;  /* 0x000000792d0f7211 */ /* 0x080fe400008f0eff */
[-C--:B------:R-:W-:Y:S01]  /*15d0*/  LEA.HI.X.SX32 R45, R5, R121.reuse, 0x1, P2 ;  /* 0x00000079052d7211 */ /* 0x080fe200010f0eff */
[----:B------:R0:W3:Y:S01]  /*15e0*/  LDG.E.U16 R39, desc[UR60][R6.64] ;  /* 0x0000003c06277981 */ /* 0x0000e2000c1e1500 */
[----:B------:R-:W-:Y:S01]  /*15f0*/  IADD3 R8, P1, R139, R120, RZ ;  /* 0x000000788b087210 */ /* 0x000fe20007f3e0ff */
[----:B0-----:R-:W-:Y:S01]  /*1600*/  IMAD R17, R3, 0x6, RZ ;  /* 0x0000000603117824 */ /* 0x001fe200078e02ff */
[----:B------:R-:W0:Y:S01]  /*1610*/  LDC R208, c[0x0][0x248] ;  /* 0x00009200ffd07b82 */ /* 0x000e220000000800 */
[----:B------:R1:W3:Y:S01]  /*1620*/  LDG.E.U16 R38, desc[UR60][R12.64] ;  /* 0x0000003c0c267981 */ /* 0x0002e2000c1e1500 */
[----:B------:R-:W-:Y:S01]  /*1630*/  LEA.HI.X.SX32 R9, R9, R121, 0x1, P1 ;  /* 0x0000007909097211 */ /* 0x000fe200008f0eff */
[----:B------:R-:W-:-:S02]  /*1640*/  IMAD R5, R3, 0x3, RZ ;  /* 0x0000000303057824 */ /* 0x000fc400078e02ff */
[----:B------:R-:W-:Y:S01]  /*1650*/  IMAD R217, R3, 0x56, RZ ;  /* 0x0000005603d97824 */ /* 0x000fe200078e02ff */
[----:B------:R-:W3:Y:S01]  /*1660*/  LDG.E.U16 R31, desc[UR60][R30.64] ;  /* 0x0000003c1e1f7981 */ /* 0x000ee2000c1e1500 */
[-C--:B------:R-:W-:Y:S01]  /*1670*/  IADD3 R6, P2, R188, R120.reuse, RZ ;  /* 0x00000078bc067210 */ /* 0x080fe20007f5e0ff */
[----:B------:R-:W0:Y:S01]  /*1680*/  LDC R212, c[0x0][0x248] ;  /* 0x00009200ffd47b82 */ /* 0x000e220000000800 */
[-C--:B------:R-:W-:Y:S01]  /*1690*/  IADD3 R158, P1, R47, R120.reuse, RZ ;  /* 0x000000782f9e7210 */ /* 0x080fe20007f3e0ff */
[----:B------:R-:W-:Y:S01]  /*16a0*/  IMAD R145, R3, 0x36, RZ ;  /* 0x0000003603917824 */ /* 0x000fe200078e02ff */
[-C--:B------:R-:W-:Y:S01]  /*16b0*/  LEA.HI.X.SX32 R7, R49, R121.reuse, 0x1, P2 ;  /* 0x0000007931077211 */ /* 0x080fe200010f0eff */
[----:B-1----:R-:W-:Y:S01]  /*16c0*/  IMAD R13, R3, 0xb, RZ ;  /* 0x0000000b030d7824 */ /* 0x002fe200078e02ff */
[-C--:B------:R-:W-:Y:S01]  /*16d0*/  IADD3 R4, P0, R17, R120.reuse, RZ ;  /* 0x0000007811047210 */ /* 0x080fe20007f1e0ff */
[----:B------:R-:W-:Y:S01]  /*16e0*/  IMAD R49, R3, 0x26, RZ ;  /* 0x0000002603317824 */ /* 0x000fe200078e02ff */
[----:B------:R-:W3:Y:S01]  /*16f0*/  LDG.E.U16 R86, desc[UR60][R86.64] ;  /* 0x0000003c56567981 */ /* 0x000ee2000c1e1500 */
[----:B------:R-:W1:Y:S01]  /*1700*/  LDC R214, c[0x0][0x248] ;  /* 0x00009200ffd67b82 */ /* 0x000e620000000800 */
[-C--:B------:R-:W-:Y:S01]  /*1710*/  LEA.HI.X.SX32 R159, R13, R121.reuse, 0x1, P1 ;  /* 0x000000790d9f7211 */ /* 0x080fe200008f0eff */
[----:B------:R-:W-:Y:S01]  /*1720*/  IMAD R13, R3, 0x13, RZ ;  /* 0x00000013030d7824 */ /* 0x000fe200078e02ff */
[-C--:B------:R-:W-:Y:S01]  /*1730*/  LEA.HI.X.SX32 R5, R5, R121.reuse, 0x1, P0 ;  /* 0x0000007905057211 */ /* 0x080fe200000f0eff */
[----:B------:R-:W-:Y:S01]  /*1740*/  IMAD R211, R3, 0x46, RZ ;  /* 0x0000004603d37824 */ /* 0x000fe200078e02ff */
[-C--:B------:R-:W-:Y:S01]  /*1750*/  IADD3 R146, P0, R49, R120.reuse, RZ ;  /* 0x0000007831927210 */ /* 0x080fe20007f1e0ff */
[----:B------:R5:W3:Y:S01]  /*1760*/  LDG.E.U16 R30, desc[UR60][R8.64] ;  /* 0x0000003c081e7981 */ /* 0x000ae2000c1e1500 */
[----:B------:R-:W-:Y:S01]  /*1770*/  IMAD R215, R3, 0x66, RZ ;  /* 0x0000006603d77824 */ /* 0x000fe200078e02ff */
[----:B------:R-:W1:Y:S01]  /*1780*/  LDC R220, c[0x0][0x248] ;  /* 0x00009200ffdc7b82 */ /* 0x000e620000000800 */
[----:B------:R-:W-:Y:S01]  /*1790*/  LEA.HI.X.SX32 R147, R13, R121, 0x1, P0 ;  /* 0x000000790d937211 */ /* 0x000fe200000f0eff */
[----:B------:R2:W3:Y:S01]  /*17a0*/  LDG.E.U16 R65, desc[UR60][R14.64] ;  /* 0x0000003c0e417981 */ /* 0x0004e2000c1e1500 */
[----:B------:R-:W-:-:S03]  /*17b0*/  IADD3 R12, P0, R217, R120, RZ ;  /* 0x00000078d90c7210 */ /* 0x000fc60007f1e0ff */
[----:B------:R2:W3:Y:S01]  /*17c0*/  LDG.E.U16 R87, desc[UR60][R44.64] ;  /* 0x0000003c2c577981 */ /* 0x0004e2000c1e1500 */
[C---:B-----5:R-:W-:Y:S01]  /*17d0*/  IMAD R9, R3.reuse, 0x2b, RZ ;  /* 0x0000002b03097824 */ /* 0x060fe200078e02ff */
[----:B------:R-:W5:Y:S02]  /*17e0*/  LDC R216, c[0x0][0x248] ;  /* 0x00009200ffd87b82 */ /* 0x000f640000000800 */
[----:B------:R2:W3:Y:S02]  /*17f0*/  LDG.E.U16 R85, desc[UR60][R6.64] ;  /* 0x0000003c06557981 */ /* 0x0004e4000c1e1500 */
[C---:B--2---:R-:W-:Y:S02]  /*1800*/  IMAD R15, R3.reuse, 0x1b, RZ ;  /* 0x0000001b030f7824 */ /* 0x044fe400078e02ff */
[----:B------:R2:W3:Y:S01]  /*1810*/  LDG.E.U16 R172, desc[UR60][R4.64] ;  /* 0x0000003c04ac7981 */ /* 0x0004e2000c1e1500 */
[----:B------:R-:W-:Y:S01]  /*1820*/  IMAD R45, R3, 0x23, RZ ;  /* 0x00000023032d7824 */ /* 0x000fe200078e02ff */
[-C--:B------:R-:W-:Y:S01]  /*1830*/  LEA.HI.X.SX32 R13, R9, R121.reuse, 0x1, P0 ;  /* 0x00000079090d7211 */ /* 0x080fe200000f0eff */
[----:B------:R-:W-:Y:S01]  /*1840*/  IMAD R213, R3, 0x76, RZ ;  /* 0x0000007603d57824 */ /* 0x000fe200078e02ff */
[----:B------:R0:W3:Y:S01]  /*1850*/  LDG.E.U16 R148, desc[UR60][R148.64] ;  /* 0x0000003c94947981 */ /* 0x0000e2000c1e1500 */
[-C--:B------:R-:W-:Y:S01]  /*1860*/  IADD3 R6, P1, R145, R120.reuse, RZ ;  /* 0x0000007891067210 */ /* 0x080fe20007f3e0ff */
[C---:B------:R-:W-:Y:S01]  /*1870*/  IMAD R9, R3.reuse, 0x33, RZ ;  /* 0x0000003303097824 */ /* 0x040fe200078e02ff */
[----:B------:R-:W5:Y:S01]  /*1880*/  LDC R222, c[0x0][0x248] ;  /* 0x00009200ffde7b82 */ /* 0x000f620000000800 */
[----:B------:R-:W-:Y:S01]  /*1890*/  IMAD R232, R3, 0x96, RZ ;  /* 0x0000009603e87824 */ /* 0x000fe200078e02ff */
[----:B--2---:R-:W-:Y:S01]  /*18a0*/  IADD3 R4, P2, R211, R120, RZ ;  /* 0x00000078d3047210 */ /* 0x004fe20007f5e0ff */
[----:B------:R-:W-:Y:S01]  /*18b0*/  IMAD R233, R3, 0x86, RZ ;  /* 0x0000008603e97824 */ /* 0x000fe200078e02ff */
[-C--:B------:R-:W-:Y:S01]  /*18c0*/  LEA.HI.X.SX32 R7, R15, R121.reuse, 0x1, P1 ;  /* 0x000000790f077211 */ /* 0x080fe200008f0eff */
[----:B------:R2:W3:Y:S01]  /*18d0*/  LDG.E.U16 R74, desc[UR60][R12.64] ;  /* 0x0000003c0c4a7981 */ /* 0x0004e2000c1e1500 */
[----:B------:R-:W-:-:S02]  /*18e0*/  LEA.HI.X.SX32 R5, R45, R121, 0x1, P2 ;  /* 0x000000792d057211 */ /* 0x000fc400010f0eff */
[-C--:B------:R-:W-:Y:S01]  /*18f0*/  IADD3 R8, P0, R215, R120.reuse, RZ ;  /* 0x00000078d7087210 */ /* 0x080fe20007f1e0ff */
[----:B------:R2:W3:Y:S01]  /*1900*/  LDG.E.U16 R132, desc[UR60][R6.64] ;  /* 0x0000003c06847981 */ /* 0x0004e2000c1e1500 */
[----:B------:R-:W-:Y:S01]  /*1910*/  IMAD R15, R3, 0x3b, RZ ;  /* 0x0000003b030f7824 */ /* 0x000fe200078e02ff */
[----:B0-----:R-:W0:Y:S01]  /*1920*/  LDC R149, c[0x0][0x248] ;  /* 0x00009200ff957b82 */ /* 0x001e220000000800 */
[----:B------:R-:W-:Y:S01]  /*1930*/  LEA.HI.X.SX32 R9, R9, R121, 0x1, P0 ;  /* 0x0000007909097211 */ /* 0x000fe200000f0eff */
[----:B------:R1:W3:Y:S01]  /*1940*/  LDG.E.U16 R75, desc[UR60][R4.64] ;  /* 0x0000003c044b7981 */ /* 0x0002e2000c1e1500 */
[C---:B------:R-:W-:Y:S01]  /*1950*/  IMAD R45, R3.reuse, 0x43, RZ ;  /* 0x00000043032d7824 */ /* 0x040fe200078e02ff */
[-C--:B--2---:R-:W-:Y:S01]  /*1960*/  IADD3 R12, P0, R232, R120.reuse, RZ ;  /* 0x00000078e80c7210 */ /* 0x084fe20007f1e0ff */
[C---:B------:R-:W-:Y:S01]  /*1970*/  IMAD R13, R3.reuse, 0x4b, RZ ;  /* 0x0000004b030d7824 */ /* 0x040fe200078e02ff */
[----:B------:R2:W3:Y:S01]  /*1980*/  LDG.E.U16 R73, desc[UR60][R8.64] ;  /* 0x0000003c08497981 */ /* 0x0004e2000c1e1500 */
[----:B------:R-:W-:Y:S01]  /*1990*/  IMAD R230, R3, 0xa6, RZ ;  /* 0x000000a603e67824 */ /* 0x000fe200078e02ff */
[-C--:B------:R-:W-:Y:S01]  /*19a0*/  IADD3 R6, P1, R213, R120.reuse, RZ ;  /* 0x00000078d5067210 */ /* 0x080fe20007f3e0ff */
[----:B------:R-:W-:Y:S01]  /*19b0*/  IMAD R228, R3, 0xb6, RZ ;  /* 0x000000b603e47824 */ /* 0x000fe200078e02ff */
[----:B------:R2:W3:Y:S01]  /*19c0*/  LDG.E.U16 R150, desc[UR60][R150.64] ;  /* 0x0000003c96967981 */ /* 0x0004e2000c1e1500 */
[----:B------:R-:W5:Y:S01]  /*19d0*/  LDC R224, c[0x0][0x248] ;  /* 0x00009200ffe07b82 */ /* 0x000f620000000800 */
[----:B-1----:R-:W-:-:S02]  /*19e0*/  IADD3 R4, P2, R233, R120, RZ ;  /* 0x00000078e9047210 */ /* 0x002fc40007f5e0ff */
[-C--:B------:R-:W-:Y:S01]  /*19f0*/  LEA.HI.X.SX32 R7, R15, R121.reuse, 0x1, P1 ;  /* 0x000000790f077211 */ /* 0x080fe200008f0eff */
[----:B------:R-:W-:Y:S01]  /*1a00*/  IMAD R15, R3, 0x53, RZ ;  /* 0x00000053030f7824 */ /* 0x000fe200078e02ff */
[-C--:B------:R-:W-:Y:S01]  /*1a10*/  LEA.HI.X.SX32 R13, R13, R121.reuse, 0x1, P0 ;  /* 0x000000790d0d7211 */ /* 0x080fe200000f0eff */
[----:B------:R-:W-:Y:S01]  /*1a20*/  IMAD R225, R3, 0xc6, RZ ;  /* 0x000000c603e17824 */ /* 0x000fe200078e02ff */
[-C--:B------:R-:W-:Y:S01]  /*1a30*/  LEA.HI.X.SX32 R5, R45, R121.reuse, 0x1, P2 ;  /* 0x000000792d057211 */ /* 0x080fe200010f0eff */
[C---:B------:R-:W-:Y:S01]  /*1a40*/  IMAD R223, R3.reuse, 0xd6, RZ ;  /* 0x000000d603df7824 */ /* 0x040fe200078e02ff */
[-C--:B--2---:R-:W-:Y:S01]  /*1a50*/  IADD3 R8, P0, R230, R120.reuse, RZ ;  /* 0x00000078e6087210 */ /* 0x084fe20007f1e0ff */
[----:B------:R1:W2:Y:S01]  /*1a60*/  LDG.E.U16 R72, desc[UR60][R6.64] ;  /* 0x0000003c06487981 */ /* 0x0002a2000c1e1500 */
[C---:B------:R-:W-:Y:S01]  /*1a70*/  IMAD R45, R3.reuse, 0x5b, RZ ;  /* 0x0000005b032d7824 */ /* 0x040fe200078e02ff */
[----:B------:R-:W5:Y:S01]  /*1a80*/  LDC R151, c[0x0][0x248] ;  /* 0x00009200ff977b82 */ /* 0x000f620000000800 */
[----:B------:R-:W-:Y:S01]  /*1a90*/  IMAD R67, R3, 0x63, RZ ;  /* 0x0000006303437824 */ /* 0x000fe200078e02ff */
[----:B------:R1:W2:Y:S01]  /*1aa0*/  LDG.E.U16 R70, desc[UR60][R12.64] ;  /* 0x0000003c0c467981 */ /* 0x0002a2000c1e1500 */
[----:B------:R-:W-:Y:S01]  /*1ab0*/  LEA.HI.X.SX32 R9, R15, R121, 0x1, P0 ;  /* 0x000000790f097211 */ /* 0x000fe200000f0eff */
[----:B------:R-:W-:Y:S01]  /*1ac0*/  IMAD R221, R3, 0xe6, RZ ;  /* 0x000000e603dd7824 */ /* 0x000fe200078e02ff */
[-C--:B------:R-:W-:Y:S01]  /*1ad0*/  IADD3 R44, P0, R223, R120.reuse, RZ ;  /* 0x00000078df2c7210 */ /* 0x080fe20007f1e0ff */
[----:B------:R0:W2:Y:S01]  /*1ae0*/  LDG.E.U16 R71, desc[UR60][R4.64] ;  /* 0x0000003c04477981 */ /* 0x0000a2000c1e1500 */
[----:B-1----:R-:W-:Y:S01]  /*1af0*/  IADD3 R6, P1, R228, R120, RZ ;  /* 0x00000078e4067210 */ /* 0x002fe20007f3e0ff */
[----:B------:R-:W-:-:S02]  /*1b00*/  IMAD R219, R3, 0xf6, RZ ;  /* 0x000000f603db7824 */ /* 0x000fc400078e02ff */
[----:B------:R-:W2:Y:S01]  /*1b10*/  LDG.E.U16 R146, desc[UR60][R146.64] ;  /* 0x0000003c92927981 */ /* 0x000ea2000c1e1500 */
[----:B------:R-:W1:Y:S01]  /*1b20*/  LDC R218, c[0x0][0x248] ;  /* 0x00009200ffda7b82 */ /* 0x000e620000000800 */
[----:B------:R-:W-:Y:S01]  /*1b30*/  IMAD R13, R3, 0x6b, RZ ;  /* 0x0000006b030d7824 */ /* 0x000fe200078e02ff */
[-C--:B------:R-:W-:Y:S01]  /*1b40*/  LEA.HI.X.SX32 R7, R45, R121.reuse, 0x1, P1 ;  /* 0x000000792d077211 */ /* 0x080fe200008f0eff */
[----:B------:R-:W-:Y:S01]  /*1b50*/  IMAD R141, R3, 0x7b, RZ ;  /* 0x0000007b038d7824 */ /* 0x000fe200078e02ff */
[----:B------:R-:W2:Y:S01]  /*1b60*/  LDG.E.U16 R154, desc[UR60][R154.64] ;  /* 0x0000003c9a9a7981 */ /* 0x000ea2000c1e1500 */
[-C--:B0-----:R-:W-:Y:S02]  /*1b70*/  IADD3 R4, P2, R225, R120.reuse, RZ ;  /* 0x00000078e1047210 */ /* 0x081fe40007f5e0ff */
[-C--:B------:R-:W-:Y:S01]  /*1b80*/  LEA.HI.X.SX32 R45, R13, R121.reuse, 0x1, P0 ;  /* 0x000000790d2d7211 */ /* 0x080fe200000f0eff */
[----:B------:R-:W-:Y:S01]  /*1b90*/  IMAD R13, R3, 0x73, RZ ;  /* 0x00000073030d7824 */ /* 0x000fe200078e02ff */
[----:B------:R-:W-:Y:S01]  /*1ba0*/  LEA.HI.X.SX32 R5, R67, R121, 0x1, P2 ;  /* 0x0000007943057211 */ /* 0x000fe200010f0eff */
[----:B------:R-:W-:Y:S01]  /*1bb0*/  IMAD R15, R3, 0xc, RZ ;  /* 0x0000000c030f7824 */ /* 0x000fe200078e02ff */
[----:B------:R0:W2:Y:S01]  /*1bc0*/  LDG.E.U16 R67, desc[UR60][R8.64] ;  /* 0x0000003c08437981 */ /* 0x0000a2000c1e1500 */
[----:B------:R-:W5:Y:S03]  /*1bd0*/  LDC R12, c[0x0][0x248] ;  /* 0x00009200ff0c7b82 */ /* 0x000f660000000800 */
[----:B------:R0:W2:Y:S04]  /*1be0*/  LDG.E.U16 R68, desc[UR60][R4.64] ;  /* 0x0000003c04447981 */ /* 0x0000a8000c1e1500 */
[----:B------:R0:W2:Y:S01]  /*1bf0*/  LDG.E.U16 R69, desc[UR60][R6.64] ;  /* 0x0000003c06457981 */ /* 0x0000a2000c1e1500 */
[----:B------:R-:W1:Y:S01]  /*1c00*/  LDC R231, c[0x0][0x248] ;  /* 0x00009200ffe77b82 */ /* 0x000e620000000800 */
[----:B0-----:R-:W-:-:S02]  /*1c10*/  IADD3 R8, P0, R221, R120, RZ ;  /* 0x00000078dd087210 */ /* 0x001fc40007f1e0ff */
[----:B------:R0:W2:Y:S02]  /*1c20*/  LDG.E.U16 R44, desc[UR60][R44.64] ;  /* 0x0000003c2c2c7981 */ /* 0x0000a4000c1e1500 */
[-C--:B------:R-:W-:Y:S02]  /*1c30*/  LEA.HI.X.SX32 R9, R13, R121.reuse, 0x1, P0 ;  /* 0x000000790d097211 */ /* 0x080fe400000f0eff */
[C---:B------:R-:W-:Y:S01]  /*1c40*/  SHF.L.U32 R13, R3.reuse, 0x2, RZ ;  /* 0x00000002030d7819 */ /* 0x040fe200000006ff */
[----:B------:R0:W2:Y:S01]  /*1c50*/  LDG.E.U16 R158, desc[UR60][R158.64] ;  /* 0x0000003c9e9e7981 */ /* 0x0000a2000c1e1500 */
[-C--:B------:R-:W-:Y:S01]  /*1c60*/  LEA R4, P0, R3, R120.reuse, 0x3 ;  /* 0x0000007803047211 */ /* 0x080fe200078018ff */
[----:B------:R-:W1:Y:S01]  /*1c70*/  LDC R234, c[0x0][0x248] ;  /* 0x00009200ffea7b82 */ /* 0x000e620000000800 */
[-C--:B------:R-:W-:Y:S01]  /*1c80*/  IADD3 R166, P1, R15, R120.reuse, RZ ;  /* 0x000000780fa67210 */ /* 0x080fe20007f3e0ff */
[----:B------:R-:W-:Y:S01]  /*1c90*/  IMAD R147, R3, 0xd8, RZ ;  /* 0x000000d803937824 */ /* 0x000fe200078e02ff */
[----:B------:R-:W-:Y:S01]  /*1ca0*/  IADD3 R6, P2, R219, R120, RZ ;  /* 0x00000078db067210 */ /* 0x000fe20007f5e0ff */
[----:B0-----:R-:W-:Y:S01]  /*1cb0*/  IMAD R45, R3, 0x98, RZ ;  /* 0x00000098032d7824 */ /* 0x001fe200078e02ff */
[-C--:B------:R-:W-:Y:S01]  /*1cc0*/  LEA.HI.X.SX32 R5, R13, R121.reuse, 0x1, P0 ;  /* 0x000000790d057211 */ /* 0x080fe200000f0eff */
[----:B------:R-:W-:Y:S01]  /*1cd0*/  IMAD R13, R3, 0x2c, RZ ;  /* 0x0000002c030d7824 */ /* 0x000fe200078e02ff */
[-C--:B------:R-:W-:Y:S01]  /*1ce0*/  LEA.HI.X.SX32 R167, R17, R121.reuse, 0x1, P1 ;  /* 0x0000007911a77211 */ /* 0x080fe200008f0eff */
[----:B------:R-:W2:Y:S01]  /*1cf0*/  LDG.E.U16 R66, desc[UR60][R8.64] ;  /* 0x0000003c08427981 */ /* 0x000ea2000c1e1500 */
[----:B------:R-:W0:Y:S01]  /*1d00*/  LDC R17, c[0x0][0x248] ;  /* 0x00009200ff117b82 */ /* 0x000e220000000800 */
[----:B------:R-:W-:-:S02]  /*1d10*/  LEA.HI.X.SX32 R7, R141, R121, 0x1, P2 ;  /* 0x000000798d077211 */ /* 0x000fc400010f0eff */
[-C--:B------:R-:W-:Y:S01]  /*1d20*/  IADD3 R156, P2, R157, R120.reuse, RZ ;  /* 0x000000789d9c7210 */ /* 0x080fe20007f5e0ff */
[----:B------:R5:W2:Y:S01]  /*1d30*/  LDG.E.U16 R170, desc[UR60][R4.64] ;  /* 0x0000003c04aa7981 */ /* 0x000aa2000c1e1500 */
[-C--:B------:R-:W-:Y:S02]  /*1d40*/  IADD3 R140, P0, R13, R120.reuse, RZ ;  /* 0x000000780d8c7210 */ /* 0x080fe40007f1e0ff */
[-C--:B------:R-:W-:Y:S01]  /*1d50*/  LEA.HI.X.SX32 R157, R15, R121.reuse, 0x1, P2 ;  /* 0x000000790f9d7211 */ /* 0x080fe200010f0eff */
[----:B------:R-:W-:Y:S01]  /*1d60*/  IMAD R15, R3, 0x4c, RZ ;  /* 0x0000004c030f7824 */ /* 0x000fe200078e02ff */
[-C--:B------:R-:W-:Y:S01]  /*1d70*/  IADD3 R50, P2, R51, R120.reuse, RZ ;  /* 0x0000007833327210 */ /* 0x080fe20007f5e0ff */
[----:B------:R5:W2:Y:S01]  /*1d80*/  LDG.E.U16 R64, desc[UR60][R6.64] ;  /* 0x0000003c06407981 */ /* 0x000aa2000c1e1500 */
[-C--:B------:R-:W-:Y:S01]  /*1d90*/  LEA.HI.X.SX32 R141, R47, R121.reuse, 0x1, P0 ;  /* 0x000000792f8d7211 */ /* 0x080fe200000f0eff */
[----:B------:R-:W1:Y:S01]  /*1da0*/  LDC R159, c[0x0][0x248] ;  /* 0x00009200ff9f7b82 */ /* 0x000e620000000800 */
[-C--:B-----5:R-:W-:Y:S01]  /*1db0*/  IADD3 R4, P0, R45, R120.reuse, RZ ;  /* 0x000000782d047210 */ /* 0x0a0fe20007f1e0ff */
[----:B------:R-:W-:Y:S01]  /*1dc0*/  IMAD.SHL.U32 R9, R3, 0x10, RZ ;  /* 0x0000001003097824 */ /* 0x000fe200078e00ff */
[-C--:B------:R-:W-:Y:S01]  /*1dd0*/  LEA.HI.X.SX32 R51, R13, R121.reuse, 0x1, P2 ;  /* 0x000000790d337211 */ /* 0x080fe200010f0eff */
[----:B------:R-:W5:Y:S01]  /*1de0*/  LDG.E.U16 R140, desc[UR60][R140.64] ;  /* 0x0000003c8c8c7981 */ /* 0x000f62000c1e1500 */
[-C--:B------:R-:W-:Y:S01]  /*1df0*/  LEA.HI.X.SX32 R5, R15, R121.reuse, 0x1, P0 ;  /* 0x000000790f057211 */ /* 0x080fe200000f0eff */
[----:B------:R-:W-:Y:S01]  /*1e00*/  IMAD R13, R3, 0x6c, RZ ;  /* 0x0000006c030d7824 */ /* 0x000fe200078e02ff */
[-C--:B------:R-:W-:Y:S01]  /*1e10*/  IADD3 R6, P1, R15, R120.reuse, RZ ;  /* 0x000000780f067210 */ /* 0x080fe20007f3e0ff */
[----:B------:R-:W5:Y:S01]  /*1e20*/  LDG.E.U16 R50, desc[UR60][R50.64] ;  /* 0x0000003c32327981 */ /* 0x000f62000c1e1500 */
[----:B------:R-:W4:Y:S02]  /*1e30*/  LDC R236, c[0x0][0x248] ;  /* 0x00009200ffec7b82 */ /* 0x000f240000000800 */
[----:B------:R-:W-:Y:S01]  /*1e40*/  LEA.HI.X.SX32 R7, R49, R121, 0x1, P1 ;  /* 0x0000007931077211 */ /* 0x000fe200008f0eff */
[----:B------:R0:W5:Y:S01]  /*1e50*/  LDG.E.U16 R47, desc[UR60][R4.64] ;  /* 0x0000003c042f7981 */ /* 0x000162000c1e1500 */
[----:B------:R-:W-:-:S02]  /*1e60*/  IADD3 R14, P1, R13, R120, RZ ;  /* 0x000000780d0e7210 */ /* 0x000fc40007f3e0ff */
[-C--:B------:R-:W-:Y:S01]  /*1e70*/  LEA R152, P0, R153, R120.reuse, 0x5 ;  /* 0x0000007899987211 */ /* 0x080fe200078028ff */
[----:B------:R0:W5:Y:S01]  /*1e80*/  LDG.E.U16 R10, desc[UR60][R6.64] ;  /* 0x0000003c060a7981 */ /* 0x000162000c1e1500 */
[----:B------:R-:W4:Y:S03]  /*1e90*/  LDC R226, c[0x0][0x248] ;  /* 0x00009200ffe27b82 */ /* 0x000f260000000800 */
[----:B------:R-:W5:Y:S01]  /*1ea0*/  LDG.E.U16 R156, desc[UR60][R156.64] ;  /* 0x0000003c9c9c7981 */ /* 0x000f62000c1e1500 */
[----:B0-----:R-:W-:-:S03]  /*1eb0*/  IADD3 R4, P2, R147, R120, RZ ;  /* 0x0000007893047210 */ /* 0x001fc60007f5e0ff */
[----:B------:R-:W3:Y:S01]  /*1ec0*/  LDG.E.U16 R164, desc[UR60][R164.64] ;  /* 0x0000003ca4a47981 */ /* 0x000ee2000c1e1500 */
[----:B------:R-:W0:Y:S01]  /*1ed0*/  LDC R51, c[0x0][0x248] ;  /* 0x00009200ff337b82 */ /* 0x000e220000000800 */
[-C--:B------:R-:W-:Y:S02]  /*1ee0*/  LEA.HI.X.SX32 R5, R13, R121.reuse, 0x1, P2 ;  /* 0x000000790d057211 */ /* 0x080fe400010f0eff */
[-C--:B------:R-:W-:Y:S01]  /*1ef0*/  LEA.HI.X.SX32 R15, R145, R121.reuse, 0x1, P1 ;  /* 0x00000079910f7211 */ /* 0x080fe200008f0eff */
[----:B------:R-:W2:Y:S01]  /*1f00*/  LDG.E.U16 R162, desc[UR60][R162.64] ;  /* 0x0000003ca2a27981 */ /* 0x000ea2000c1e1500 */
[----:B------:R-:W-:Y:S02]  /*1f10*/  SHF.L.U32 R7, R3, 0x5, RZ ;  /* 0x0000000503077819 */ /* 0x000fe400000006ff */
[-C--:B------:R-:W-:Y:S01]  /*1f20*/  LEA R8, P1, R17, R120.reuse, 0x6 ;  /* 0x0000007811087211 */ /* 0x080fe200078230ff */
[----:B------:R1:W5:Y:S01]  /*1f30*/  LDG.E.U16 R49, desc[UR60][R4.64] ;  /* 0x0000003c04317981 */ /* 0x000362000c1e1500 */
[-C--:B------:R-:W-:Y:S01]  /*1f40*/  LEA.HI.X.SX32 R153, R9, R121.reuse, 0x1, P0 ;  /* 0x0000007909997211 */ /* 0x080fe200000f0eff */
[----:B------:R-:W-:Y:S01]  /*1f50*/  IMAD R141, R48, 0x1d0, RZ ;  /* 0x000001d0308d7824 */ /* 0x000fe200078e02ff */
[-C--:B------:R-:W-:Y:S01]  /*1f60*/  LEA.HI.X.SX32 R9, R7, R121.reuse, 0x1, P1 ;  /* 0x0000007907097211 */ /* 0x080fe200008f0eff */
[----:B------:R1:W5:Y:S01]  /*1f70*/  LDG.E.U16 R14, desc[UR60][R14.64] ;  /* 0x0000003c0e0e7981 */ /* 0x000362000c1e1500 */
[----:B------:R-:W-:Y:S01]  /*1f80*/  SHF.L.U32 R7, R3, 0x6, RZ ;  /* 0x0000000603077819 */ /* 0x000fe200000006ff */
[----:B------:R-:W4:Y:S01]  /*1f90*/  LDC R48, c[0x0][0x248] ;  /* 0x00009200ff307b82 */ /* 0x000f220000000800 */
[-C--:B------:R-:W-:Y:S01]  /*1fa0*/  LEA R16, P0, R149, R120.reuse, 0x7 ;  /* 0x0000007895107211 */ /* 0x080fe200078038ff */
[----:B------:R1:W2:Y:S02]  /*1fb0*/  LDG.E.U16 R8, desc[UR60][R8.64] ;  /* 0x0000003c08087981 */ /* 0x0002a4000c1e1500 */
[----:B-1----:R-:W-:Y:S01]  /*1fc0*/  IMAD R5, R12, 0x130, RZ ;  /* 0x000001300c057824 */ /* 0x002fe200078e02ff */
[----:B------:R-:W-:Y:S01]  /*1fd0*/  SHF.L.U32 R13, R3, 0x7, RZ ;  /* 0x00000007030d7819 */ /* 0x000fe200000006ff */
[----:B------:R-:W5:Y:S01]  /*1fe0*/  LDG.E.U16 R152, desc[UR60][R152.64] ;  /* 0x0000003c98987981 */ /* 0x000f62000c1e1500 */
[-C--:B------:R-:W-:Y:S01]  /*1ff0*/  LEA R6, P1, R151, R120.reuse, 0x8 ;  /* 0x0000007897067211 */ /* 0x080fe200078240ff */
[----:B------:R-:W-:Y:S01]  /*2000*/  IMAD R15, R2, 0x110, RZ ;  /* 0x00000110020f7824 */ /* 0x000fe200078e02ff */
[-C--:B------:R-:W-:Y:S01]  /*2010*/  LEA.HI.X.SX32 R17, R7, R121.reuse, 0x1, P0 ;  /* 0x0000007907117211 */ /* 0x080fe200000f0eff */
[----:B------:R-:W1:Y:S01]  /*2020*/  LDC R149, c[0x0][0x248] ;  /* 0x00009200ff957b82 */ /* 0x000e620000000800 */
[-C--:B------:R-:W-:Y:S01]  /*2030*/  IADD3 R4, P2, R5, R120.reuse, RZ ;  /* 0x0000007805047210 */ /* 0x080fe20007f5e0ff */
[----:B------:R-:W-:Y:S01]  /*2040*/  IMAD R9, R18, 0x150, RZ ;  /* 0x0000015012097824 */ /* 0x000fe200078e02ff */
[----:B------:R-:W-:Y:S01]  /*2050*/  LEA.HI.X.SX32 R7, R13, R121, 0x1, P1 ;  /* 0x000000790d077211 */ /* 0x000fe200008f0eff */
[----:B------:R0:W3:Y:S01]  /*2060*/  LDG.E.U16 R2, desc[UR60][R16.64] ;  /* 0x0000003c10027981 */ /* 0x0000e2000c1e1500 */
[----:B------:R-:W-:-:S02]  /*2070*/  IADD3 R12, P0, R15, R120, RZ ;  /* 0x000000780f0c7210 */ /* 0x000fc40007f1e0ff */
[-C--:B------:R-:W-:Y:S01]  /*2080*/  LEA.HI.X.SX32 R5, R45, R121.reuse, 0x1, P2 ;  /* 0x000000792d057211 */ /* 0x080fe200010f0eff */
[----:B------:R0:W2:Y:S01]  /*2090*/  LDG.E.U16 R6, desc[UR60][R6.64] ;  /* 0x0000003c06067981 */ /* 0x0000a2000c1e1500 */
[----:B------:R-:W1:Y:S01]  /*20a0*/  LDC R45, c[0x0][0x248] ;  /* 0x00009200ff2d7b82 */ /* 0x000e620000000800 */
[-C--:B------:R-:W-:Y:S01]  /*20b0*/  LEA.HI.X.SX32 R13, R77, R121.reuse, 0x1, P0 ;  /* 0x000000794d0d7211 */ /* 0x080fe200000f0eff */
[----:B------:R-:W-:Y:S01]  /*20c0*/  IMAD R77, R22, 0x190, RZ ;  /* 0x00000190164d7824 */ /* 0x000fe200078e02ff */
[----:B------:R-:W2:Y:S01]  /*20d0*/  LDG.E.U16 R18, desc[UR60][R4.64] ;  /* 0x0000003c04127981 */ /* 0x000ea2000c1e1500 */
[-C--:B0-----:R-:W-:Y:S01]  /*20e0*/  IADD3 R16, P1, R9, R120.reuse, RZ ;  /* 0x0000007809107210 */ /* 0x081fe20007f3e0ff */
[----:B------:R-:W-:Y:S02]  /*20f0*/  IMAD R9, R46, 0x1b0, RZ ;  /* 0x000001b02e097824 */ /* 0x000fe400078e02ff */
[----:B------:R0:W2:Y:S01]  /*2100*/  LDG.E.U16 R15, desc[UR60][R12.64] ;  /* 0x0000003c0c0f7981 */ /* 0x0000a2000c1e1500 */
[----:B------:R-:W4:Y:S01]  /*2110*/  LDC R46, c[0x0][0x248] ;  /* 0x00009200ff2e7b82 */ /* 0x000f220000000800 */
[----:B------:R-:W-:Y:S01]  /*2120*/  IMAD R7, R51, 0x1e0, RZ ;  /* 0x000001e033077824 */ /* 0x000fe200078e02ff */
[----:B------:R-:W-:Y:S01]  /*2130*/  IADD3 R76, P0, R77, R120, RZ ;  /* 0x000000784d4c7210 */ /* 0x000fe20007f1e0ff */
[----:B------:R-:W2:Y:S04]  /*2140*/  LDG.E.U16 R160, desc[UR60][R160.64] ;  /* 0x0000003ca0a07981 */ /* 0x000ea8000c1e1500 */
[----:B------:R-:W2:Y:S01]  /*2150*/  LDG.E.U16 R168, desc[UR60][R168.64] ;  /* 0x0000003ca8a87981 */ /* 0x000ea2000c1e1500 */
[----:B------:R-:W4:Y:S01]  /*2160*/  LDC R51, c[0x0][0x248] ;  /* 0x00009200ff337b82 */ /* 0x000f220000000800 */
[----:B------:R-:W-:-:S02]  /*2170*/  LEA.HI.X.SX32 R77, R53, R121, 0x1, P0 ;  /* 0x00000079354d7211 */ /* 0x000fc400000f0eff */
[-C--:B0-----:R-:W-:Y:S01]  /*2180*/  IADD3 R12, P2, R141, R120.reuse, RZ ;  /* 0x000000788d0c7210 */ /* 0x081fe20007f5e0ff */
[----:B------:R-:W2:Y:S01]  /*2190*/  LDG.E.U16 R166, desc[UR60][R166.64] ;  /* 0x0000003ca6a67981 */ /* 0x000ea2000c1e1500 */
[-C--:B------:R-:W-:Y:S02]  /*21a0*/  IADD3 R4, P0, R7, R120.reuse, RZ ;  /* 0x0000007807047210 */ /* 0x080fe40007f1e0ff */
[-C--:B------:R-:W-:Y:S01]  /*21b0*/  LEA.HI.X.SX32 R17, R143, R121.reuse, 0x1, P1 ;  /* 0x000000798f117211 */ /* 0x080fe200008f0eff */
[----:B------:R-:W0:Y:S01]  /*21c0*/  LDC R7, c[0x0][0x248] ;  /* 0x00009200ff077b82 */ /* 0x000e220000000800 */
[-C--:B------:R-:W-:Y:S01]  /*21d0*/  IADD3 R52, P1, R9, R120.reuse, RZ ;  /* 0x0000007809347210 */ /* 0x080fe20007f3e0ff */
[----:B------:R-:W2:Y:S01]  /*21e0*/  LDG.E.U16 R174, desc[UR60][R174.64] ;  /* 0x0000003caeae7981 */ /* 0x000ea2000c1e1500 */
[-C--:B------:R-:W-:Y:S01]  /*21f0*/  LEA.HI.X.SX32 R13, R109, R121.reuse, 0x1, P2 ;  /* 0x000000796d0d7211 */ /* 0x080fe200010f0eff */
[----:B------:R-:W-:Y:S01]  /*2200*/  IMAD R109, R24, 0x120, RZ ;  /* 0x00000120186d7824 */ /* 0x000fe200078e02ff */
[-C--:B------:R-:W-:Y:S01]  /*2210*/  LEA.HI.X.SX32 R5, R21, R121.reuse, 0x1, P0 ;  /* 0x0000007915057211 */ /* 0x080fe200000f0eff */
[----:B------:R-:W2:Y:S01]  /*2220*/  LDG.E.U16 R16, desc[UR60][R16.64] ;  /* 0x0000003c10107981 */ /* 0x000ea2000c1e1500 */
[----:B------:R-:W-:Y:S01]  /*2230*/  LEA.HI.X.SX32 R53, R147, R121, 0x1, P1 ;  /* 0x0000007993357211 */ /* 0x000fe200008f0eff */
[----:B------:R-:W-:Y:S01]  /*2240*/  IMAD R141, R26, 0x140, RZ ;  /* 0x000001401a8d7824 */ /* 0x000fe200078e02ff */
[----:B------:R-:W0:Y:S01]  /*2250*/  LDC R151, c[0x0][0x248] ;  /* 0x00009200ff977b82 */ /* 0x000e220000000800 */
[----:B-1----:R-:W-:Y:S01]  /*2260*/  IMAD R45, R45, 0x160, RZ ;  /* 0x000001602d2d7824 */ /* 0x002fe200078e02ff */
[----:B------:R1:W2:Y:S04]  /*2270*/  LDG.E.U16 R9, desc[UR60][R76.64] ;  /* 0x0000003c4c097981 */ /* 0x0002a8000c1e1500 */
[----:B------:R1:W2:Y:S01]  /*2280*/  LDG.E.U16 R22, desc[UR60][R52.64] ;  /* 0x0000003c34167981 */ /* 0x0002a2000c1e1500 */
[----:B----4-:R-:W-:Y:S01]  /*2290*/  IMAD R51, R51, 0x1a0, RZ ;  /* 0x000001a033337824 */ /* 0x010fe200078e02ff */
[----:B------:R-:W4:Y:S02]  /*22a0*/  LDC R145, c[0x0][0x248] ;  /* 0x00009200ff917b82 */ /* 0x000f240000000800 */
[----:B------:R0:W2:Y:S01]  /*22b0*/  LDG.E.U16 R17, desc[UR60][R4.64] ;  /* 0x0000003c04117981 */ /* 0x0000a2000c1e1500 */
[----:B-1----:R-:W-:-:S03]  /*22c0*/  IADD3 R76, P1, R141, R120, RZ ;  /* 0x000000788d4c7210 */ /* 0x002fc60007f3e0ff */
[----:B------:R1:W2:Y:S01]  /*22d0*/  LDG.E.U16 R21, desc[UR60][R12.64] ;  /* 0x0000003c0c157981 */ /* 0x0002a2000c1e1500 */
[----:B------:R-:W-:Y:S01]  /*22e0*/  IMAD R53, R46, 0x180, RZ ;  /* 0x000001802e357824 */ /* 0x000fe200078e02ff */
[----:B------:R-:W4:Y:S02]  /*22f0*/  LDC R147, c[0x0][0x248] ;  /* 0x00009200ff937b82 */ /* 0x000f240000000800 */
[----:B------:R-:W2:Y:S01]  /*2300*/  LDG.E.U16 R176, desc[UR60][R176.64] ;  /* 0x0000003cb0b07981 */ /* 0x000ea2000c1e1500 */
[-C--:B0-----:R-:W-:Y:S01]  /*2310*/  IADD3 R4, P0, R109, R120.reuse, RZ ;  /* 0x000000786d047210 */ /* 0x081fe20007f1e0ff */
[----:B------:R-:W-:Y:S02]  /*2320*/  IMAD R195, R3, 0x9c, RZ ;  /* 0x0000009c03c37824 */ /* 0x000fe400078e02ff */
[----:B------:R-:W2:Y:S01]  /*2330*/  LDG.E.U16 R178, desc[UR60][R120.64] ;  /* 0x0000003c78b27981 */ /* 0x000ea2000c1e1500 */
[-C--:B------:R-:W-:Y:S01]  /*2340*/  LEA.HI.X.SX32 R5, R105, R121.reuse, 0x1, P0 ;  /* 0x0000007969057211 */ /* 0x080fe200000f0eff */
[----:B------:R-:W-:Y:S01]  /*2350*/  IMAD R7, R7, 0x102, RZ ;  /* 0x0000010207077824 */ /* 0x000fe200078e02ff */
[-C--:B------:R-:W-:Y:S01]  /*2360*/  IADD3 R52, P0, R45, R120.reuse, RZ ;  /* 0x000000782d347210 */ /* 0x080fe20007f1e0ff */
[----:B------:R-:W0:Y:S01]  /*2370*/  LDC R109, c[0x0][0x248] ;  /* 0x00009200ff6d7b82 */ /* 0x000e220000000800 */
[----:B-1----:R-:W-:Y:S01]  /*2380*/  IADD3 R12, P2, R53, R120, RZ ;  /* 0x00000078350c7210 */ /* 0x002fe20007f5e0ff */
[----:B------:R1:W2:Y:S01]  /*2390*/  LDG.E.U16 R26, desc[UR60][R4.64] ;  /* 0x0000003c041a7981 */ /* 0x0002a2000c1e1500 */
[----:B------:R-:W-:-:S02]  /*23a0*/  LEA.HI.X.SX32 R77, R103, R121, 0x1, P1 ;  /* 0x00000079674d7211 */ /* 0x000fc400008f0eff */
[-C--:B------:R-:W-:Y:S01]  /*23b0*/  LEA.HI.X.SX32 R53, R101, R121.reuse, 0x1, P0 ;  /* 0x0000007965357211 */ /* 0x080fe200000f0eff */
[----:B------:R-:W-:Y:S02]  /*23c0*/  IMAD R101, R78, 0x1c0, RZ ;  /* 0x000001c04e657824 */ /* 0x000fe400078e02ff */
[----:B------:R-:W4:Y:S01]  /*23d0*/  LDC R45, c[0x0][0x248] ;  /* 0x00009200ff2d7b82 */ /* 0x000f220000000800 */
[-C--:B------:R-:W-:Y:S01]  /*23e0*/  LEA.HI.X.SX32 R13, R29, R121.reuse, 0x1, P2 ;  /* 0x000000791d0d7211 */ /* 0x080fe200010f0eff */
[----:B------:R1:W2:Y:S02]  /*23f0*/  LDG.E.U16 R24, desc[UR60][R76.64] ;  /* 0x0000003c4c187981 */ /* 0x0002a4000c1e1500 */
[-C--:B-1----:R-:W-:Y:S02]  /*2400*/  IADD3 R4, P1, R51, R120.reuse, RZ ;  /* 0x0000007833047210 */ /* 0x082fe40007f3e0ff */
[-C--:B------:R-:W-:Y:S01]  /*2410*/  IADD3 R78, P0, R101, R120.reuse, RZ ;  /* 0x00000078654e7210 */ /* 0x080fe20007f1e0ff */
[----:B------:R1:W2:Y:S01]  /*2420*/  LDG.E.U16 R29, desc[UR60][R12.64] ;  /* 0x0000003c0c1d7981 */ /* 0x0002a2000c1e1500 */
[----:B------:R-:W0:Y:S01]  /*2430*/  LDC R51, c[0x0][0x248] ;  /* 0x00009200ff337b82 */ /* 0x000e220000000800 */
[-C--:B------:R-:W-:Y:S01]  /*2440*/  LEA.HI.X.SX32 R5, R95, R121.reuse, 0x1, P1 ;  /* 0x000000795f057211 */ /* 0x080fe200008f0eff */
[----:B------:R-:W-:Y:S01]  /*2450*/  IMAD R95, R48, 0x170, RZ ;  /* 0x00000170305f7824 */ /* 0x000fe200078e02ff */
[----:B------:R-:W-:Y:S01]  /*2460*/  LEA.HI.X.SX32 R79, R79, R121, 0x1, P0 ;  /* 0x000000794f4f7211 */ /* 0x000fe200000f0eff */
[----:B------:R-:W-:Y:S01]  /*2470*/  IMAD R103, R82, 0x1f0, RZ ;  /* 0x000001f052677824 */ /* 0x000fe200078e02ff */
[----:B------:R-:W2:Y:S01]  /*2480*/  LDG.E.U16 R46, desc[UR60][R52.64] ;  /* 0x0000003c342e7981 */ /* 0x000ea2000c1e1500 */
[----:B------:R-:W-:-:S02]  /*2490*/  IADD3 R76, P0, R7, R120, RZ ;  /* 0x00000078074c7210 */ /* 0x000fc40007f1e0ff */
[----:B------:R-:W4:Y:S01]  /*24a0*/  LDC R101, c[0x0][0x248] ;  /* 0x00009200ff657b82 */ /* 0x000f220000000800 */
[----:B------:R1:W2:Y:S02]  /*24b0*/  LDG.E.U16 R4, desc[UR60][R4.64] ;  /* 0x0000003c04047981 */ /* 0x0002a4000c1e1500 */
[-C--:B-1----:R-:W-:Y:S02]  /*24c0*/  IADD3 R12, P1, R95, R120.reuse, RZ ;  /* 0x000000785f0c7210 */ /* 0x082fe40007f3e0ff */
[----:B------:R-:W2:Y:S02]  /*24d0*/  LDG.E.U16 R48, desc[UR60][R78.64] ;  /* 0x0000003c4e307981 */ /* 0x000ea4000c1e1500 */
[----:B------:R-:W-:Y:S01]  /*24e0*/  LEA.HI.X.SX32 R13, R81, R121, 0x1, P1 ;  /* 0x00000079510d7211 */ /* 0x000fe200008f0eff */
[----:B------:R-:W1:Y:S01]  /*24f0*/  LDC R95, c[0x0][0x248] ;  /* 0x00009200ff5f7b82 */ /* 0x000e620000000800 */
[----:B------:R-:W-:Y:S01]  /*2500*/  IMAD R5, R3, 0x81, RZ ;  /* 0x0000008103057824 */ /* 0x000fe200078e02ff */
[----:B------:R-:W-:-:S02]  /*2510*/  IADD3 R52, P2, R103, R120, RZ ;  /* 0x0000007867347210 */ /* 0x000fc40007f5e0ff */
[----:B------:R-:W2:Y:S02]  /*2520*/  LDG.E.U16 R12, desc[UR60][R12.64] ;  /* 0x0000003c0c0c7981 */ /* 0x000ea4000c1e1500 */
[-C--:B------:R-:W-:Y:S01]  /*2530*/  LEA.HI.X.SX32 R77, R5, R121.reuse, 0x1, P0 ;  /* 0x00000079054d7211 */ /* 0x080fe200000f0eff */
[----:B0-----:R-:W-:Y:S01]  /*2540*/  IMAD R51, R51, 0x122, RZ ;  /* 0x0000012233337824 */ /* 0x001fe200078e02ff */
[----:B------:R-:W-:Y:S01]  /*2550*/  LEA.HI.X.SX32 R53, R83, R121, 0x1, P2 ;  /* 0x0000007953357211 */ /* 0x000fe200010f0eff */
[----:B----4-:R-:W-:Y:S01]  /*2560*/  IMAD R83, R45, 0x112, RZ ;  /* 0x000001122d537824 */ /* 0x010fe200078e02ff */
[----:B------:R-:W0:Y:S01]  /*2570*/  LDC R103, c[0x0][0x248] ;  /* 0x00009200ff677b82 */ /* 0x000e220000000800 */
[----:B------:R4:W2:Y:S01]  /*2580*/  LDG.E.U16 R13, desc[UR60][R76.64] ;  /* 0x0000003c4c0d7981 */ /* 0x0008a2000c1e1500 */
[----:B------:R-:W-:Y:S02]  /*2590*/  IMAD R5, R3, 0x89, RZ ;  /* 0x0000008903057824 */ /* 0x000fe400078e02ff */
[----:B------:R-:W-:Y:S01]  /*25a0*/  IADD3 R82, P0, R83, R120, RZ ;  /* 0x0000007853527210 */ /* 0x000fe20007f1e0ff */
[----:B------:R-:W-:Y:S01]  /*25b0*/  IMAD R7, R3, 0x91, RZ ;  /* 0x0000009103077824 */ /* 0x000fe200078e02ff */
[----:B------:R-:W2:Y:S01]  /*25c0*/  LDG.E.U16 R53, desc[UR60][R52.64] ;  /* 0x0000003c34357981 */ /* 0x000ea2000c1e1500 */
[----:B------:R-:W-:Y:S01]  /*25d0*/  IMAD R141, R102, 0x1a2, RZ ;  /* 0x000001a2668d7824 */ /* 0x000fe200078e02ff */
[----:B------:R-:W0:Y:S01]  /*25e0*/  LDC R143, c[0x0][0x248] ;  /* 0x00009200ff8f7b82 */ /* 0x000e220000000800 */
[----:B----4-:R-:W-:-:S07]  /*25f0*/  IMAD R77, R84, 0x142, RZ ;  /* 0x00000142544d7824 */ /* 0x010fce00078e02ff */
[----:B------:R-:W4:Y:S01]  /*2600*/  LDC R84, c[0x0][0x248] ;  /* 0x00009200ff547b82 */ /* 0x000f220000000800 */
[----:B------:R-:W-:Y:S01]  /*2610*/  IMAD R79, R80, 0x132, RZ ;  /* 0x00000132504f7824 */ /* 0x000fe200078e02ff */
[-C--:B------:R-:W-:Y:S02]  /*2620*/  IADD3 R80, P1, R51, R120.reuse, RZ ;  /* 0x0000007833507210 */ /* 0x080fe40007f3e0ff */
[-C--:B------:R-:W-:Y:S01]  /*2630*/  LEA.HI.X.SX32 R83, R5, R121.reuse, 0x1, P0 ;  /* 0x0000007905537211 */ /* 0x080fe200000f0eff */
[----:B------:R-:W-:Y:S01]  /*2640*/  IMAD R5, R3, 0xa1, RZ ;  /* 0x000000a103057824 */ /* 0x000fe200078e02ff */
[-C--:B------:R-:W-:Y:S01]  /*2650*/  IADD3 R78, P0, R77, R120.reuse, RZ ;  /* 0x000000784d4e7210 */ /* 0x080fe20007f1e0ff */
[----:B------:R-:W-:Y:S01]  /*2660*/  IMAD R45, R3, 0x99, RZ ;  /* 0x00000099032d7824 */ /* 0x000fe200078e02ff */
[-C--:B------:R-:W-:Y:S01]  /*2670*/  IADD3 R76, P2, R79, R120.reuse, RZ ;  /* 0x000000784f4c7210 */ /* 0x080fe20007f5e0ff */
[----:B------:R-:W-:Y:S01]  /*2680*/  IMAD R105, R94, 0x152, RZ ;  /* 0x000001525e697824 */ /* 0x000fe200078e02ff */
[-C--:B------:R-:W-:Y:S01]  /*2690*/  LEA.HI.X.SX32 R81, R7, R121.reuse, 0x1, P1 ;  /* 0x0000007907517211 */ /* 0x080fe200008f0eff */
[----:B-1----:R-:W-:Y:S01]  /*26a0*/  IMAD R95, R95, 0x162, RZ ;  /* 0x000001625f5f7824 */ /* 0x002fe200078e02ff */
[-C--:B------:R-:W-:Y:S01]  /*26b0*/  LEA.HI.X.SX32 R79, R5, R121.reuse, 0x1, P0 ;  /* 0x00000079054f7211 */ /* 0x080fe200000f0eff */
[----:B------:R-:W-:Y:S01]  /*26c0*/  IMAD R5, R3, 0xa9, RZ ;  /* 0x000000a903057824 */ /* 0x000fe200078e02ff */
[----:B------:R-:W-:Y:S01]  /*26d0*/  LEA.HI.X.SX32 R77, R45, R121, 0x1, P2 ;  /* 0x000000792d4d7211 */ /* 0x000fe200010f0eff */
[----:B------:R-:W-:Y:S01]  /*26e0*/  IMAD R101, R101, 0x182, RZ ;  /* 0x0000018265657824 */ /* 0x000fe200078e02ff */
[-C--:B------:R-:W-:Y:S01]  /*26f0*/  IADD3 R94, P0, R105, R120.reuse, RZ ;  /* 0x00000078695e7210 */ /* 0x080fe20007f1e0ff */
[----:B------:R1:W2:Y:S01]  /*2700*/  LDG.E.U16 R45, desc[UR60][R80.64] ;  /* 0x0000003c502d7981 */ /* 0x0002a2000c1e1500 */
[----:B------:R-:W5:Y:S03]  /*2710*/  LDC R105, c[0x0][0x248] ;  /* 0x00009200ff697b82 */ /* 0x000f660000000800 */
[----:B------:R1:W2:Y:S04]  /*2720*/  LDG.E.U16 R51, desc[UR60][R82.64] ;  /* 0x0000003c52337981 */ /* 0x0002a8000c1e1500 */
[----:B------:R0:W2:Y:S01]  /*2730*/  LDG.E.U16 R76, desc[UR60][R76.64] ;  /* 0x0000003c4c4c7981 */ /* 0x0000a2000c1e1500 */
[----:B------:R-:W-:Y:S01]  /*2740*/  IMAD R149, R149, 0x1e2, RZ ;  /* 0x000001e295957824 */ /* 0x000fe200078e02ff */
[----:B------:R-:W3:Y:S01]  /*2750*/  LDC R153, c[0x0][0x248] ;  /* 0x00009200ff997b82 */ /* 0x000ee20000000800 */
[----:B-1----:R-:W-:Y:S01]  /*2760*/  IMAD R81, R100, 0x172, RZ ;  /* 0x0000017264517824 */ /* 0x002fe200078e02ff */
[----:B------:R1:W2:Y:S01]  /*2770*/  LDG.E.U16 R7, desc[UR60][R78.64] ;  /* 0x0000003c4e077981 */ /* 0x0002a2000c1e1500 */
[----:B------:R-:W-:Y:S01]  /*2780*/  IMAD R83, R3, 0xb1, RZ ;  /* 0x000000b103537824 */ /* 0x000fe200078e02ff */
[----:B------:R-:W-:-:S02]  /*2790*/  IADD3 R82, P1, R95, R120, RZ ;  /* 0x000000785f527210 */ /* 0x000fc40007f3e0ff */
[-C--:B------:R-:W-:Y:S01]  /*27a0*/  LEA.HI.X.SX32 R95, R5, R121.reuse, 0x1, P0 ;  /* 0x00000079055f7211 */ /* 0x080fe200000f0eff */
[----:B0-----:R-:W-:Y:S01]  /*27b0*/  IMAD R77, R3, 0xb9, RZ ;  /* 0x000000b9034d7824 */ /* 0x001fe200078e02ff */
[-C--:B------:R-:W-:Y:S01]  /*27c0*/  IADD3 R80, P2, R81, R120.reuse, RZ ;  /* 0x0000007851507210 */ /* 0x080fe20007f5e0ff */
[----:B------:R-:W-:Y:S01]  /*27d0*/  IMAD R151, R151, 0x1f2, RZ ;  /* 0x000001f297977824 */ /* 0x000fe200078e02ff */
[----:B------:R-:W0:Y:S01]  /*27e0*/  LDC R161, c[0x0][0x248] ;  /* 0x00009200ffa17b82 */ /* 0x000e220000000800 */
[----:B-1----:R-:W-:Y:S01]  /*27f0*/  IMAD R79, R3, 0xc1, RZ ;  /* 0x000000c1034f7824 */ /* 0x002fe200078e02ff */
[-C--:B------:R-:W-:Y:S01]  /*2800*/  IADD3 R78, P0, R101, R120.reuse, RZ ;  /* 0x00000078654e7210 */ /* 0x080fe20007f1e0ff */
[----:B----4-:R-:W-:Y:S01]  /*2810*/  IMAD R101, R84, 0x192, RZ ;  /* 0x0000019254657824 */ /* 0x010fe200078e02ff */
[-C--:B------:R-:W-:Y:S01]  /*2820*/  LEA.HI.X.SX32 R83, R83, R121.reuse, 0x1, P1 ;  /* 0x0000007953537211 */ /* 0x080fe200008f0eff */
[----:B------:R-:W-:Y:S01]  /*2830*/  IMAD R103, R103, 0x1b2, RZ ;  /* 0x000001b267677824 */ /* 0x000fe200078e02ff */
[-C--:B------:R-:W-:Y:S01]  /*2840*/  IADD3 R100, P1, R141, R120.reuse, RZ ;  /* 0x000000788d647210 */ /* 0x080fe20007f3e0ff */
[----:B------:R1:W4:Y:S01]  /*2850*/  LDG.E.U16 R5, desc[UR60][R94.64] ;  /* 0x0000003c5e057981 */ /* 0x000322000c1e1500 */
[-C--:B------:R-:W-:Y:S01]  /*2860*/  LEA.HI.X.SX32 R81, R77, R121.reuse, 0x1, P2 ;  /* 0x000000794d517211 */ /* 0x080fe200010f0eff */
[----:B------:R-:W0:Y:S01]  /*2870*/  LDC R141, c[0x0][0x248] ;  /* 0x00009200ff8d7b82 */ /* 0x000e220000000800 */
[-C--:B------:R-:W-:Y:S01]  /*2880*/  LEA.HI.X.SX32 R79, R79, R121.reuse, 0x1, P0 ;  /* 0x000000794f4f7211 */ /* 0x080fe200000f0eff */
[----:B------:R-:W-:Y:S01]  /*2890*/  IMAD R77, R3, 0xc9, RZ ;  /* 0x000000c9034d7824 */ /* 0x000fe200078e02ff */
[-C--:B------:R-:W-:Y:S01]  /*28a0*/  IADD3 R102, P0, R101, R120.reuse, RZ ;  /* 0x0000007865667210 */ /* 0x080fe20007f1e0ff */
[----:B------:R-:W-:Y:S01]  /*28b0*/  IMAD R101, R104, 0x1c2, RZ ;  /* 0x000001c268657824 */ /* 0x000fe200078e02ff */
[----:B------:R1:W4:Y:S02]  /*28c0*/  LDG.E.U16 R80, desc[UR60][R80.64] ;  /* 0x0000003c50507981 */ /* 0x000324000c1e1500 */
[----:B-1----:R-:W-:Y:S01]  /*28d0*/  IMAD R95, R3, 0xd1, RZ ;  /* 0x000000d1035f7824 */ /* 0x002fe200078e02ff */
[----:B------:R-:W-:Y:S01]  /*28e0*/  IADD3 R94, P2, R103, R120, RZ ;  /* 0x00000078675e7210 */ /* 0x000fe20007f5e0ff */
[----:B------:R1:W4:Y:S01]  /*28f0*/  LDG.E.U16 R52, desc[UR60][R82.64] ;  /* 0x0000003c52347981 */ /* 0x000322000c1e1500 */
[----:B------:R-:W-:Y:S01]  /*2900*/  LEA.HI.X.SX32 R103, R77, R121, 0x1, P0 ;  /* 0x000000794d677211 */ /* 0x000fe200000f0eff */
[----:B------:R-:W-:Y:S01]  /*2910*/  IMAD R109, R109, 0x1d2, RZ ;  /* 0x000001d26d6d7824 */ /* 0x000fe200078e02ff */
[----:B------:R-:W3:Y:S01]  /*2920*/  LDC R163, c[0x0][0x248] ;  /* 0x00009200ffa37b82 */ /* 0x000ee20000000800 */
[----:B------:R-:W4:Y:S01]  /*2930*/  LDG.E.U16 R79, desc[UR60][R78.64] ;  /* 0x0000003c4e4f7981 */ /* 0x000f22000c1e1500 */
[----:B------:R-:W-:-:S03]  /*2940*/  IMAD R81, R3, 0xd9, RZ ;  /* 0x000000d903517824 */ /* 0x000fc600078e02ff */
[----:B------:R1:W4:Y:S02]  /*2950*/  LDG.E.U16 R77, desc[UR60][R102.64] ;  /* 0x0000003c664d7981 */ /* 0x000324000c1e1500 */
[-C--:B-1----:R-:W-:Y:S01]  /*2960*/  IADD3 R82, P0, R101, R120.reuse, RZ ;  /* 0x0000007865527210 */ /* 0x082fe20007f1e0ff */
[----:B------:R-:W-:Y:S01]  /*2970*/  IMAD R83, R3, 0xe1, RZ ;  /* 0x000000e103537824 */ /* 0x000fe200078e02ff */
[-C--:B------:R-:W-:Y:S01]  /*2980*/  LEA.HI.X.SX32 R101, R95, R121.reuse, 0x1, P1 ;  /* 0x000000795f657211 */ /* 0x080fe200008f0eff */
[----:B------:R-:W-:Y:S01]  /*2990*/  IMAD R145, R145, 0x164, RZ ;  /* 0x0000016491917824 */ /* 0x000fe200078e02ff */
[-C--:B------:R-:W-:Y:S01]  /*29a0*/  LEA.HI.X.SX32 R95, R81, R121.reuse, 0x1, P2 ;  /* 0x00000079515f7211 */ /* 0x080fe200010f0eff */
[----:B------:R-:W-:Y:S01]  /*29b0*/  IMAD R81, R3, 0xe9, RZ ;  /* 0x000000e903517824 */ /* 0x000fe200078e02ff */
[----:B------:R-:W-:Y:S01]  /*29c0*/  LEA.HI.X.SX32 R83, R83, R121, 0x1, P0 ;  /* 0x0000007953537211 */ /* 0x000fe200000f0eff */
[----:B------:R5:W4:Y:S01]  /*29d0*/  LDG.E.U16 R78, desc[UR60][R100.64] ;  /* 0x0000003c644e7981 */ /* 0x000b22000c1e1500 */
[-C--:B------:R-:W-:Y:S01]  /*29e0*/  IADD3 R104, P0, R109, R120.reuse, RZ ;  /* 0x000000786d687210 */ /* 0x080fe20007f1e0ff */
[----:B------:R-:W-:Y:S01]  /*29f0*/  IMAD R147, R147, 0x184, RZ ;  /* 0x0000018493937824 */ /* 0x000fe200078e02ff */
[----:B------:R-:W-:Y:S01]  /*2a00*/  IADD3 R102, P1, R149, R120, RZ ;  /* 0x0000007895667210 */ /* 0x000fe20007f3e0ff */
[----:B------:R1:W4:Y:S01]  /*2a10*/  LDG.E.U16 R84, desc[UR60][R94.64] ;  /* 0x0000003c5e547981 */ /* 0x000322000c1e1500 */
[----:B------:R-:W3:Y:S01]  /*2a20*/  LDC R149, c[0x0][0x248] ;  /* 0x00009200ff957b82 */ /* 0x000ee20000000800 */
[----:B------:R-:W-:-:S02]  /*2a30*/  IMAD R103, R3, 0xf1, RZ ;  /* 0x000000f103677824 */ /* 0x000fc400078e02ff */
[----:B0-----:R-:W-:Y:S01]  /*2a40*/  IMAD R155, R141, 0x124, RZ ;  /* 0x000001248d9b7824 */ /* 0x001fe200078e02ff */
[----:B------:R-:W4:Y:S01]  /*2a50*/  LDG.E.U16 R83, desc[UR60][R82.64] ;  /* 0x0000003c52537981 */ /* 0x000f22000c1e1500 */
[----:B-----5:R-:W-:Y:S01]  /*2a60*/  IMAD R101, R105, 0x104, RZ ;  /* 0x0000010469657824 */ /* 0x020fe200078e02ff */
[-C--:B------:R-:W-:Y:S02]  /*2a70*/  IADD3 R100, P2, R151, R120.reuse, RZ ;  /* 0x0000007897647210 */ /* 0x080fe40007f5e0ff */
[-C--:B------:R-:W-:Y:S01]  /*2a80*/  LEA.HI.X.SX32 R105, R81, R121.reuse, 0x1, P0 ;  /* 0x0000007951697211 */ /* 0x080fe200000f0eff */
[----:B-1----:R-:W-:Y:S01]  /*2a90*/  IMAD R95, R3, 0xf9, RZ ;  /* 0x000000f9035f7824 */ /* 0x002fe200078e02ff */
[----:B------:R-:W-:Y:S01]  /*2aa0*/  IADD3 R94, P0, R101, R120, RZ ;  /* 0x00000078655e7210 */ /* 0x000fe20007f1e0ff */
[----:B------:R-:W0:Y:S01]  /*2ab0*/  LDC R151, c[0x0][0x248] ;  /* 0x00009200ff977b82 */ /* 0x000e220000000800 */
[-C--:B------:R-:W-:Y:S01]  /*2ac0*/  LEA.HI.X.SX32 R103, R103, R121.reuse, 0x1, P1 ;  /* 0x0000007967677211 */ /* 0x080fe200008f0eff */
[----:B------:R-:W-:Y:S01]  /*2ad0*/  IMAD R157, R143, 0x144, RZ ;  /* 0x000001448f9d7824 */ /* 0x000fe200078e02ff */
[-C--:B------:R-:W-:Y:S01]  /*2ae0*/  LEA.HI.X.SX32 R101, R95, R121.reuse, 0x1, P2 ;  /* 0x000000795f657211 */ /* 0x080fe200010f0eff */
[----:B------:R-:W5:Y:S01]  /*2af0*/  LDG.E.U16 R81, desc[UR60][R104.64] ;  /* 0x0000003c68517981 */ /* 0x000f62000c1e1500 */
[----:B------:R-:W-:-:S03]  /*2b00*/  LEA.HI.X.SX32 R95, R107, R121, 0x1, P0 ;  /* 0x000000796b5f7211 */ /* 0x000fc600000f0eff */
[----:B------:R-:W5:Y:S01]  /*2b10*/  LDG.E.U16 R82, desc[UR60][R102.64] ;  /* 0x0000003c66527981 */ /* 0x000f62000c1e1500 */
[----:B------:R-:W1:Y:S03]  /*2b20*/  LDC R141, c[0x0][0x248] ;  /* 0x00009200ff8d7b82 */ /* 0x000e660000000800 */
[----:B------:R3:W5:Y:S04]  /*2b30*/  LDG.E.U16 R107, desc[UR60][R94.64] ;  /* 0x0000003c5e6b7981 */ /* 0x000768000c1e1500 */
[----:B------:R0:W5:Y:S01]  /*2b40*/  LDG.E.U16 R109, desc[UR60][R100.64] ;  /* 0x0000003c646d7981 */ /* 0x000162000c1e1500 */
[----:B------:R-:W1:Y:S01]  /*2b50*/  LDC R143, c[0x0][0x248] ;  /* 0x00009200ff8f7b82 */ /* 0x000e620000000800 */
[-C--:B---3--:R-:W-:Y:S01]  /*2b60*/  IADD3 R94, P0, R155, R120.reuse, RZ ;  /* 0x000000789b5e7210 */ /* 0x088fe20007f1e0ff */
[----:B------:R-:W-:Y:S01]  /*2b70*/  IMAD R149, R149, 0x1a4, RZ ;  /* 0x000001a495957824 */ /* 0x000fe200078e02ff */
[----:B------:R-:W-:Y:S01]  /*2b80*/  IADD3 R104, P1, R157, R120, RZ ;  /* 0x000000789d687210 */ /* 0x000fe20007f3e0ff */
[----:B0-----:R-:W-:Y:S01]  /*2b90*/  IMAD R151, R151, 0x1c4, RZ ;  /* 0x000001c497977824 */ /* 0x001fe200078e02ff */
[----:B------:R-:W-:-:S03]  /*2ba0*/  LEA.HI.X.SX32 R95, R137, R121, 0x1, P0 ;  /* 0x00000079895f7211 */ /* 0x000fc600000f0eff */
[----:B------:R-:W0:Y:S01]  /*2bb0*/  LDC R157, c[0x0][0x248] ;  /* 0x00009200ff9d7b82 */ /* 0x000e220000000800 */
[-C--:B------:R-:W-:Y:S02]  /*2bc0*/  IADD3 R102, P0, R145, R120.reuse, RZ ;  /* 0x0000007891667210 */ /* 0x080fe40007f1e0ff */
[----:B------:R-:W-:Y:S02]  /*2bd0*/  IADD3 R100, P2, R147, R120, RZ ;  /* 0x0000007893647210 */ /* 0x000fe40007f5e0ff */
[-C--:B------:R-:W-:Y:S02]  /*2be0*/  LEA.HI.X.SX32 R103, R130, R121.reuse, 0x1, P0 ;  /* 0x0000007982677211 */ /* 0x080fe400000f0eff */
[-C--:B------:R-:W-:Y:S01]  /*2bf0*/  LEA.HI.X.SX32 R101, R131, R121.reuse, 0x1, P2 ;  /* 0x0000007983657211 */ /* 0x080fe200010f0eff */
[----:B------:R-:W3:Y:S01]  /*2c00*/  LDC R130, c[0x0][0x248] ;  /* 0x00009200ff827b82 */ /* 0x000ee20000000800 */
[----:B------:R-:W-:Y:S02]  /*2c10*/  LEA.HI.X.SX32 R105, R106, R121, 0x1, P1 ;  /* 0x000000796a697211 */ /* 0x000fe400008f0eff */
[----:B------:R1:W5:Y:S02]  /*2c20*/  LDG.E.U16 R106, desc[UR60][R94.64] ;  /* 0x0000003c5e6a7981 */ /* 0x000364000c1e1500 */
[----:B-1----:R-:W-:-:S02]  /*2c30*/  IMAD R145, R141, 0x114, RZ ;  /* 0x000001148d917824 */ /* 0x002fc400078e02ff */
[----:B------:R-:W5:Y:S01]  /*2c40*/  LDG.E.U16 R105, desc[UR60][R104.64] ;  /* 0x0000003c68697981 */ /* 0x000f62000c1e1500 */
[----:B------:R-:W1:Y:S01]  /*2c50*/  LDC R131, c[0x0][0x248] ;  /* 0x00009200ff837b82 */ /* 0x000e620000000800 */
[----:B------:R-:W-:-:S07]  /*2c60*/  IADD3 R94, P1, R149, R120, RZ ;  /* 0x00000078955e7210 */ /* 0x000fce0007f3e0ff */
[----:B------:R-:W0:Y:S01]  /*2c70*/  LDC R149, c[0x0][0x248] ;  /* 0x00009200ff957b82 */ /* 0x000e220000000800 */
[----:B------:R-:W-:Y:S01]  /*2c80*/  LEA.HI.X.SX32 R95, R124, R121, 0x1, P1 ;  /* 0x000000797c5f7211 */ /* 0x000fe200008f0eff */
[----:B------:R-:W5:Y:S01]  /*2c90*/  LDG.E.U16 R104, desc[UR60][R102.64] ;  /* 0x0000003c66687981 */ /* 0x000f62000c1e1500 */
[----:B------:R-:W-:-:S05]  /*2ca0*/  IMAD R143, R143, 0x134, RZ ;  /* 0x000001348f8f7824 */ /* 0x000fca00078e02ff */
[----:B------:R-:W0:Y:S01]  /*2cb0*/  LDC R137, c[0x0][0x248] ;  /* 0x00009200ff897b82 */ /* 0x000e220000000800 */
[----:B------:R3:W5:Y:S07]  /*2cc0*/  LDG.E.U16 R103, desc[UR60][R100.64] ;  /* 0x0000003c64677981 */ /* 0x00076e000c1e1500 */
[----:B------:R-:W0:Y:S01]  /*2cd0*/  LDC R141, c[0x0][0x248] ;  /* 0x00009200ff8d7b82 */ /* 0x000e220000000800 */
[----:B------:R1:W5:Y:S01]  /*2ce0*/  LDG.E.U16 R102, desc[UR60][R94.64] ;  /* 0x0000003c5e667981 */ /* 0x000362000c1e1500 */
[----:B---3--:R-:W-:Y:S01]  /*2cf0*/  IADD3 R100, P1, R151, R120, RZ ;  /* 0x0000007897647210 */ /* 0x008fe20007f3e0ff */
[----:B------:R-:W-:-:S05]  /*2d00*/  IMAD R151, R130, 0x154, RZ ;  /* 0x0000015482977824 */ /* 0x000fca00078e02ff */
[----:B------:R-:W3:Y:S01]  /*2d10*/  LDC R147, c[0x0][0x248] ;  /* 0x00009200ff937b82 */ /* 0x000ee20000000800 */
[----:B-1----:R-:W-:Y:S01]  /*2d20*/  IMAD R131, R131, 0x174, RZ ;  /* 0x0000017483837824 */ /* 0x002fe200078e02ff */
[-C--:B------:R-:W-:Y:S02]  /*2d30*/  LEA.HI.X.SX32 R101, R122, R121.reuse, 0x1, P1 ;  /* 0x000000797a657211 */ /* 0x080fe400008f0eff */
[-C--:B------:R-:W-:Y:S02]  /*2d40*/  IADD3 R94, P0, R145, R120.reuse, RZ ;  /* 0x00000078915e7210 */ /* 0x080fe40007f1e0ff */
[-C--:B------:R-:W-:Y:S02]  /*2d50*/  IADD3 R122, P1, R143, R120.reuse, RZ ;  /* 0x000000788f7a7210 */ /* 0x080fe40007f3e0ff */
[-C--:B------:R-:W-:Y:S01]  /*2d60*/  LEA.HI.X.SX32 R95, R128, R121.reuse, 0x1, P0 ;  /* 0x00000079805f7211 */ /* 0x080fe200000f0eff */
[----:B0-----:R-:W-:Y:S01]  /*2d70*/  IMAD R149, R149, 0x1d4, RZ ;  /* 0x000001d495957824 */ /* 0x001fe200078e02ff */
[-C--:B------:R-:W-:Y:S01]  /*2d80*/  LEA.HI.X.SX32 R123, R123, R121.reuse, 0x1, P1 ;  /* 0x000000797b7b7211 */ /* 0x080fe200008f0eff */
[----:B------:R-:W0:Y:S01]  /*2d90*/  LDC R143, c[0x0][0x248] ;  /* 0x00009200ff8f7b82 */ /* 0x000e220000000800 */
[-C--:B------:R-:W-:Y:S01]  /*2da0*/  IADD3 R130, P0, R151, R120.reuse, RZ ;  /* 0x0000007897827210 */ /* 0x080fe20007f1e0ff */
[----:B------:R-:W-:Y:S01]  /*2db0*/  IMAD R153, R153, 0x1e4, RZ ;  /* 0x000001e499997824 */ /* 0x000fe200078e02ff */
[-C--:B------:R-:W-:Y:S01]  /*2dc0*/  IADD3 R128, P1, R131, R120.reuse, RZ ;  /* 0x0000007883807210 */ /* 0x080fe20007f3e0ff */
[----:B------:R-:W-:Y:S01]  /*2dd0*/  IMAD R137, R137, 0x194, RZ ;  /* 0x0000019489897824 */ /* 0x000fe200078e02ff */
[-C--:B------:R-:W-:Y:S01]  /*2de0*/  LEA.HI.X.SX32 R131, R129, R121.reuse, 0x1, P0 ;  /* 0x0000007981837211 */ /* 0x080fe200000f0eff */
[----:B------:R-:W5:Y:S01]  /*2df0*/  LDG.E.U16 R95, desc[UR60][R94.64] ;  /* 0x0000003c5e5f7981 */ /* 0x000f62000c1e1500 */
[-C--:B------:R-:W-:Y:S01]  /*2e00*/  LEA.HI.X.SX32 R129, R126, R121.reuse, 0x1, P1 ;  /* 0x000000797e817211 */ /* 0x080fe200008f0eff */
[----:B------:R-:W1:Y:S01]  /*2e10*/  LDC R145, c[0x0][0x248] ;  /* 0x00009200ff917b82 */ /* 0x000e620000000800 */
[-C--:B------:R-:W-:Y:S01]  /*2e20*/  IADD3 R126, P1, R149, R120.reuse, RZ ;  /* 0x00000078957e7210 */ /* 0x080fe20007f3e0ff */
[----:B------:R-:W-:Y:S01]  /*2e30*/  IMAD R141, R141, 0x1b4, RZ ;  /* 0x000001b48d8d7824 */ /* 0x000fe200078e02ff */
[----:B------:R-:W-:Y:S01]  /*2e40*/  IADD3 R124, P2, R153, R120, RZ ;  /* 0x00000078997c7210 */ /* 0x000fe20007f5e0ff */
[----:B------:R-:W5:Y:S04]  /*2e50*/  LDG.E.U16 R101, desc[UR60][R100.64] ;  /* 0x0000003c64657981 */ /* 0x000f68000c1e1500 */
[----:B------:R-:W3:Y:S01]  /*2e60*/  LDC R149, c[0x0][0x248] ;  /* 0x00009200ff957b82 */ /* 0x000ee20000000800 */
[----:B------:R-:W-:Y:S01]  /*2e70*/  LEA.HI.X.SX32 R125, R125, R121, 0x1, P2 ;  /* 0x000000797d7d7211 */ /* 0x000fe200010f0eff */
[----:B------:R0:W5:Y:S01]  /*2e80*/  LDG.E.U16 R94, desc[UR60][R122.64] ;  /* 0x0000003c7a5e7981 */ /* 0x000162000c1e1500 */
[----:B------:R-:W-:-:S03]  /*2e90*/  IMAD R157, R157, 0x1f4, RZ ;  /* 0x000001f49d9d7824 */ /* 0x000fc600078e02ff */
[----:B------:R0:W5:Y:S02]  /*2ea0*/  LDG.E.U16 R100, desc[UR60][R124.64] ;  /* 0x0000003c7c647981 */ /* 0x000164000c1e1500 */
[----:B------:R-:W1:Y:S01]  /*2eb0*/  LDC R151, c[0x0][0x248] ;  /* 0x00009200ff977b82 */ /* 0x000e620000000800 */
[----:B0-----:R-:W-:Y:S01]  /*2ec0*/  IMAD R143, R143, 0x106, RZ ;  /* 0x000001068f8f7824 */ /* 0x001fe200078e02ff */
[----:B------:R-:W5:Y:S01]  /*2ed0*/  LDG.E.U16 R130, desc[UR60][R130.64] ;  /* 0x0000003c82827981 */ /* 0x000f62000c1e1500 */
[-C--:B------:R-:W-:Y:S02]  /*2ee0*/  IADD3 R122, P0, R137, R120.reuse, RZ ;  /* 0x00000078897a7210 */ /* 0x080fe40007f1e0ff */
[----:B------:R-:W-:-:S03]  /*2ef0*/  IADD3 R124, P2, R141, R120, RZ ;  /* 0x000000788d7c7210 */ /* 0x000fc60007f5e0ff */
[----:B------:R-:W0:Y:S01]  /*2f00*/  LDC R153, c[0x0][0x248] ;  /* 0x00009200ff997b82 */ /* 0x000e220000000800 */
[-C--:B------:R-:W-:Y:S02]  /*2f10*/  LEA.HI.X.SX32 R123, R135, R121.reuse, 0x1, P0 ;  /* 0x00000079877b7211 */ /* 0x080fe400000f0eff */
[----:B------:R-:W-:-:S05]  /*2f20*/  LEA.HI.X.SX32 R125, R133, R121, 0x1, P2 ;  /* 0x00000079857d7211 */ /* 0x000fca00010f0eff */
[----:B------:R-:W2:Y:S01]  /*2f30*/  LDC R155, c[0x0][0x248] ;  /* 0x00009200ff9b7b82 */ /* 0x000ea20000000800 */
[----:B------:R1:W5:Y:S01]  /*2f40*/  LDG.E.U16 R133, desc[UR60][R122.64] ;  /* 0x0000003c7a857981 */ /* 0x000362000c1e1500 */
[----:B------:R-:W-:Y:S01]  /*2f50*/  IMAD R141, R3, 0x83, RZ ;  /* 0x00000083038d7824 */ /* 0x000fe200078e02ff */
[-C--:B------:R-:W-:Y:S01]  /*2f60*/  LEA.HI.X.SX32 R127, R127, R121.reuse, 0x1, P1 ;  /* 0x000000797f7f7211 */ /* 0x080fe200008f0eff */
[----:B---3--:R-:W-:Y:S01]  /*2f70*/  IMAD R165, R149, 0x136, RZ ;  /* 0x0000013695a57824 */ /* 0x008fe200078e02ff */
[----:B------:R3:W5:Y:S01]  /*2f80*/  LDG.E.U16 R135, desc[UR60][R124.64] ;  /* 0x0000003c7c877981 */ /* 0x000762000c1e1500 */
[----:B-1----:R-:W-:Y:S02]  /*2f90*/  IMAD R145, R145, 0x116, RZ ;  /* 0x0000011691917824 */ /* 0x002fe400078e02ff */
[----:B------:R-:W-:Y:S01]  /*2fa0*/  IMAD R147, R147, 0x126, RZ ;  /* 0x0000012693937824 */ /* 0x000fe200078e02ff */
[----:B------:R1:W5:Y:S01]  /*2fb0*/  LDG.E.U16 R131, desc[UR60][R128.64] ;  /* 0x0000003c80837981 */ /* 0x000362000c1e1500 */
[----:B------:R-:W4:Y:S01]  /*2fc0*/  LDC R169, c[0x0][0x248] ;  /* 0x00009200ffa97b82 */ /* 0x000f220000000800 */
[----:B------:R-:W-:Y:S01]  /*2fd0*/  IADD3 R122, P2, R157, R120, RZ ;  /* 0x000000789d7a7210 */ /* 0x000fe20007f5e0ff */
[----:B------:R-:W-:Y:S01]  /*2fe0*/  IMAD R151, R151, 0x146, RZ ;  /* 0x0000014697977824 */ /* 0x000fe200078e02ff */
[----:B------:R1:W5:Y:S05]  /*2ff0*/  LDG.E.U16 R137, desc[UR60][R126.64] ;  /* 0x0000003c7e897981 */ /* 0x00036a000c1e1500 */
[----:B------:R-:W2:Y:S01]  /*3000*/  LDC R157, c[0x0][0x248] ;  /* 0x00009200ff9d7b82 */ /* 0x000ea20000000800 */
[----:B------:R-:W-:-:S02]  /*3010*/  LEA.HI.X.SX32 R123, R139, R121, 0x1, P2 ;  /* 0x000000798b7b7211 */ /* 0x000fc400010f0eff */
[-C--:B---3--:R-:W-:Y:S01]  /*3020*/  IADD3 R124, P0, R143, R120.reuse, RZ ;  /* 0x000000788f7c7210 */ /* 0x088fe20007f1e0ff */
[----:B-1----:R-:W-:Y:S02]  /*3030*/  IMAD R129, R3, 0x8b, RZ ;  /* 0x0000008b03817824 */ /* 0x002fe400078e02ff */
[----:B------:R1:W3:Y:S01]  /*3040*/  LDG.E.U16 R139, desc[UR60][R122.64] ;  /* 0x0000003c7a8b7981 */ /* 0x0002e2000c1e1500 */
[----:B------:R-:W-:Y:S01]  /*3050*/  LEA.HI.X.SX32 R125, R141, R121, 0x1, P0 ;  /* 0x000000798d7d7211 */ /* 0x000fe200000f0eff */
[----:B------:R-:W-:Y:S01]  /*3060*/  IMAD R143, R3, 0x93, RZ ;  /* 0x00000093038f7824 */ /* 0x000fe200078e02ff */
[-C--:B------:R-:W-:Y:S01]  /*3070*/  IADD3 R126, P1, R145, R120.reuse, RZ ;  /* 0x00000078917e7210 */ /* 0x080fe20007f3e0ff */
[----:B------:R-:W-:Y:S01]  /*3080*/  IMAD R159, R159, 0x186, RZ ;  /* 0x000001869f9f7824 */ /* 0x000fe200078e02ff */
[-C--:B------:R-:W-:Y:S01]  /*3090*/  IADD3 R128, P2, R147, R120.reuse, RZ ;  /* 0x0000007893807210 */ /* 0x080fe20007f5e0ff */
[----:B------:R0:W3:Y:S01]  /*30a0*/  LDG.E.U16 R141, desc[UR60][R124.64] ;  /* 0x0000003c7c8d7981 */ /* 0x0000e2000c1e1500 */
[----:B------:R-:W4:Y:S01]  /*30b0*/  LDC R167, c[0x0][0x248] ;  /* 0x00009200ffa77b82 */ /* 0x000f220000000800 */
[----:B-1----:R-:W-:Y:S01]  /*30c0*/  IADD3 R122, P0, R165, R120, RZ ;  /* 0x00000078a57a7210 */ /* 0x002fe20007f1e0ff */
[----:B------:R-:W-:-:S06]  /*30d0*/  IMAD R149, R3, 0xa3, RZ ;  /* 0x000000a303957824 */ /* 0x000fcc00078e02ff */
[----:B------:R-:W1:Y:S01]  /*30e0*/  LDC R165, c[0x0][0x248] ;  /* 0x00009200ffa57b82 */ /* 0x000e620000000800 */
[-C--:B------:R-:W-:Y:S02]  /*30f0*/  LEA.HI.X.SX32 R127, R129, R121.reuse, 0x1, P1 ;  /* 0x00000079817f7211 */ /* 0x080fe400008f0eff */
[----:B0-----:R-:W-:Y:S01]  /*3100*/  IADD3 R124, P1, R151, R120, RZ ;  /* 0x00000078977c7210 */ /* 0x001fe20007f3e0ff */
[----:B------:R-:W-:Y:S01]  /*3110*/  IMAD R147, R3, 0x9b, RZ ;  /* 0x0000009b03937824 */ /* 0x000fe200078e02ff */
[-C--:B------:R-:W-:Y:S01]  /*3120*/  LEA.HI.X.SX32 R129, R143, R121.reuse, 0x1, P2 ;  /* 0x000000798f817211 */ /* 0x080fe200010f0eff */
[----:B------:R-:W-:Y:S01]  /*3130*/  IMAD R153, R153, 0x156, RZ ;  /* 0x0000015699997824 */ /* 0x000fe200078e02ff */
[-C--:B------:R-:W-:Y:S01]  /*3140*/  LEA.HI.X.SX32 R125, R149, R121.reuse, 0x1, P1 ;  /* 0x00000079957d7211 */ /* 0x080fe200008f0eff */
[----:B--2---:R-:W-:Y:S01]  /*3150*/  IMAD R155, R155, 0x166, RZ ;  /* 0x000001669b9b7824 */ /* 0x004fe200078e02ff */
[----:B------:R0:W2:Y:S01]  /*3160*/  LDG.E.U16 R143, desc[UR60][R126.64] ;  /* 0x0000003c7e8f7981 */ /* 0x0000a2000c1e1500 */
[----:B------:R-:W-:Y:S01]  /*3170*/  LEA.HI.X.SX32 R123, R147, R121, 0x1, P0 ;  /* 0x00000079937b7211 */ /* 0x000fe200000f0eff */
[----:B------:R-:W-:Y:S01]  /*3180*/  IMAD R175, R157, 0x176, RZ ;  /* 0x000001769daf7824 */ /* 0x000fe200078e02ff */
[----:B------:R-:W4:Y:S01]  /*3190*/  LDC R177, c[0x0][0x248] ;  /* 0x00009200ffb17b82 */ /* 0x000f220000000800 */
[----:B------:R0:W2:Y:S01]  /*31a0*/  LDG.E.U16 R145, desc[UR60][R128.64] ;  /* 0x0000003c80917981 */ /* 0x0000a2000c1e1500 */
[----:B------:R-:W-:-:S03]  /*31b0*/  IMAD R157, R3, 0xc3, RZ ;  /* 0x000000c3039d7824 */ /* 0x000fc600078e02ff */
[----:B------:R1:W2:Y:S01]  /*31c0*/  LDG.E.U16 R149, desc[UR60][R124.64] ;  /* 0x0000003c7c957981 */ /* 0x0002a2000c1e1500 */
[----:B0-----:R-:W-:Y:S01]  /*31d0*/  IMAD R127, R3, 0xab, RZ ;  /* 0x000000ab037f7824 */ /* 0x001fe200078e02ff */
[-C--:B------:R-:W-:Y:S02]  /*31e0*/  IADD3 R126, P2, R153, R120.reuse, RZ ;  /* 0x00000078997e7210 */ /* 0x080fe40007f5e0ff */
[----:B------:R0:W2:Y:S01]  /*31f0*/  LDG.E.U16 R147, desc[UR60][R122.64] ;  /* 0x0000003c7a937981 */ /* 0x0000a2000c1e1500 */
[----:B------:R-:W-:Y:S01]  /*3200*/  IMAD R129, R3, 0xb3, RZ ;  /* 0x000000b303817824 */ /* 0x000fe200078e02ff */
[-C--:B------:R-:W-:Y:S02]  /*3210*/  IADD3 R128, P0, R155, R120.reuse, RZ ;  /* 0x000000789b807210 */ /* 0x080fe40007f1e0ff */
[----:B-1----:R-:W-:Y:S01]  /*3220*/  IADD3 R124, P1, R159, R120, RZ ;  /* 0x000000789f7c7210 */ /* 0x002fe20007f3e0ff */
[----:B------:R-:W-:Y:S01]  /*3230*/  IMAD R155, R3, 0xbb, RZ ;  /* 0x000000bb039b7824 */ /* 0x000fe200078e02ff */
[----:B------:R-:W-:-:S02]  /*3240*/  LEA.HI.X.SX32 R127, R127, R121, 0x1, P2 ;  /* 0x000000797f7f7211 */ /* 0x000fc400010f0eff */
[-C--:B------:R-:W-:Y:S01]  /*3250*/  LEA.HI.X.SX32 R129, R129, R121.reuse, 0x1, P0 ;  /* 0x0000007981817211 */ /* 0x080fe200000f0eff */
[----:B------:R-:W-:Y:S01]  /*3260*/  IMAD R161, R161, 0x196, RZ ;  /* 0x00000196a1a17824 */ /* 0x000fe200078e02ff */
[-C--:B0-----:R-:W-:Y:S01]  /*3270*/  IADD3 R122, P0, R175, R120.reuse, RZ ;  /* 0x00000078af7a7210 */ /* 0x081fe20007f1e0ff */
[----:B------:R-:W-:Y:S01]  /*3280*/  IMAD R163, R163, 0x1a6, RZ ;  /* 0x000001a6a3a37824 */ /* 0x000fe200078e02ff */
[-C--:B------:R-:W-:Y:S01]  /*3290*/  LEA.HI.X.SX32 R125, R157, R121.reuse, 0x1, P1 ;  /* 0x000000799d7d7211 */ /* 0x080fe200008f0eff */
[----:B------:R-:W0:Y:S01]  /*32a0*/  LDC R175, c[0x0][0x248] ;  /* 0x00009200ffaf7b82 */ /* 0x000e220000000800 */
[----:B------:R1:W2:Y:S01]  /*32b0*/  LDG.E.U16 R151, desc[UR60][R126.64] ;  /* 0x0000003c7e977981 */ /* 0x0002a2000c1e1500 */
[----:B------:R-:W-:Y:S01]  /*32c0*/  LEA.HI.X.SX32 R123, R155, R121, 0x1, P0 ;  /* 0x000000799b7b7211 */ /* 0x000fe200000f0eff */
[----:B------:R-:W-:Y:S02]  /*32d0*/  IMAD R189, R165, 0x1b6, RZ ;  /* 0x000001b6a5bd7824 */ /* 0x000fe400078e02ff */
[----:B------:R1:W2:Y:S04]  /*32e0*/  LDG.E.U16 R153, desc[UR60][R128.64] ;  /* 0x0000003c80997981 */ /* 0x0002a8000c1e1500 */
[----:B------:R4:W2:Y:S01]  /*32f0*/  LDG.E.U16 R157, desc[UR60][R124.64] ;  /* 0x0000003c7c9d7981 */ /* 0x0008a2000c1e1500 */
[----:B-1----:R-:W-:Y:S01]  /*3300*/  IMAD R127, R3, 0xcb, RZ ;  /* 0x000000cb037f7824 */ /* 0x002fe200078e02ff */
[----:B------:R-:W-:-:S02]  /*3310*/  IADD3 R126, P2, R161, R120, RZ ;  /* 0x00000078a17e7210 */ /* 0x000fc40007f5e0ff */
[----:B------:R1:W2:Y:S01]  /*3320*/  LDG.E.U16 R155, desc[UR60][R122.64] ;  /* 0x0000003c7a9b7981 */ /* 0x0002a2000c1e1500 */
[----:B------:R-:W-:Y:S01]  /*3330*/  IMAD R129, R3, 0xd3, RZ ;  /* 0x000000d303817824 */ /* 0x000fe200078e02ff */
[-C--:B------:R-:W-:Y:S01]  /*3340*/  IADD3 R128, P0, R163, R120.reuse, RZ ;  /* 0x00000078a3807210 */ /* 0x080fe20007f1e0ff */
[----:B----4-:R-:W-:Y:S02]  /*3350*/  IMAD R125, R184, 0x1e6, RZ ;  /* 0x000001e6b87d7824 */ /* 0x010fe400078e02ff */
[----:B------:R-:W4:Y:S01]  /*3360*/  LDC R184, c[0x0][0x248] ;  /* 0x00009200ffb87b82 */ /* 0x000f220000000800 */
[-C--:B------:R-:W-:Y:S01]  /*3370*/  LEA.HI.X.SX32 R127, R127, R121.reuse, 0x1, P2 ;  /* 0x000000797f7f7211 */ /* 0x080fe200010f0eff */
[----:B------:R-:W-:Y:S01]  /*3380*/  IMAD R163, R3, 0xdb, RZ ;  /* 0x000000db03a37824 */ /* 0x000fe200078e02ff */
[-C--:B------:R-:W-:Y:S01]  /*3390*/  LEA.HI.X.SX32 R129, R129, R121.reuse, 0x1, P0 ;  /* 0x0000007981817211 */ /* 0x080fe200000f0eff */
[----:B------:R-:W-:Y:S01]  /*33a0*/  IMAD R169, R169, 0x1d6, RZ ;  /* 0x000001d6a9a97824 */ /* 0x000fe200078e02ff */
[----:B-1----:R-:W-:Y:S01]  /*33b0*/  IADD3 R122, P0, R189, R120, RZ ;  /* 0x00000078bd7a7210 */ /* 0x002fe20007f1e0ff */
[----:B------:R1:W2:Y:S01]  /*33c0*/  LDG.E.U16 R159, desc[UR60][R126.64] ;  /* 0x0000003c7e9f7981 */ /* 0x0002a2000c1e1500 */
[----:B------:R-:W-:Y:S01]  /*33d0*/  IMAD R167, R167, 0x1c6, RZ ;  /* 0x000001c6a7a77824 */ /* 0x000fe200078e02ff */
[----:B------:R-:W4:Y:S01]  /*33e0*/  LDC R189, c[0x0][0x248] ;  /* 0x00009200ffbd7b82 */ /* 0x000f220000000800 */
[----:B------:R-:W-:Y:S01]  /*33f0*/  LEA.HI.X.SX32 R123, R163, R121, 0x1, P0 ;  /* 0x00000079a37b7211 */ /* 0x000fe200000f0eff */
[----:B------:R1:W2:Y:S01]  /*3400*/  LDG.E.U16 R161, desc[UR60][R128.64] ;  /* 0x0000003c80a17981 */ /* 0x0002a2000c1e1500 */
[----:B------:R-:W-:-:S02]  /*3410*/  IMAD R191, R191, 0x1f6, RZ ;  /* 0x000001f6bfbf7824 */ /* 0x000fc400078e02ff */
[----:B-1----:R-:W-:Y:S01]  /*3420*/  IMAD R127, R3, 0xeb, RZ ;  /* 0x000000eb037f7824 */ /* 0x002fe200078e02ff */
[-C--:B------:R-:W-:Y:S01]  /*3430*/  IADD3 R126, P2, R169, R120.reuse, RZ ;  /* 0x00000078a97e7210 */ /* 0x080fe20007f5e0ff */
[----:B------:R1:W2:Y:S01]  /*3440*/  LDG.E.U16 R163, desc[UR60][R122.64] ;  /* 0x0000003c7aa37981 */ /* 0x0002a2000c1e1500 */
[----:B------:R-:W-:Y:S01]  /*3450*/  IMAD R129, R3, 0xf3, RZ ;  /* 0x000000f303817824 */ /* 0x000fe200078e02ff */
[-C--:B------:R-:W-:Y:S01]  /*3460*/  IADD3 R128, P0, R125, R120.reuse, RZ ;  /* 0x000000787d807210 */ /* 0x080fe20007f1e0ff */
[----:B------:R-:W-:Y:S01]  /*3470*/  IMAD R165, R3, 0xe3, RZ ;  /* 0x000000e303a57824 */ /* 0x000fe200078e02ff */
[-C--:B------:R-:W-:Y:S01]  /*3480*/  LEA.HI.X.SX32 R127, R127, R121.reuse, 0x1, P2 ;  /* 0x000000797f7f7211 */ /* 0x080fe200010f0eff */
[----:B------:R-:W-:Y:S01]  /*3490*/  IMAD R183, R183, 0x138, RZ ;  /* 0x00000138b7b77824 */ /* 0x000fe200078e02ff */
[-C--:B------:R-:W-:Y:S02]  /*34a0*/  LEA.HI.X.SX32 R129, R129, R121.reuse, 0x1, P0 ;  /* 0x0000007981817211 */ /* 0x080fe400000f0eff */
[-C--:B------:R-:W-:Y:S01]  /*34b0*/  IADD3 R124, P1, R167, R120.reuse, RZ ;  /* 0x00000078a77c7210 */ /* 0x080fe20007f3e0ff */
[----:B-1----:R-:W-:Y:S01]  /*34c0*/  IMAD R123, R3, 0xfb, RZ ;  /* 0x000000fb037b7824 */ /* 0x002fe200078e02ff */
[-C--:B------:R-:W-:Y:S01]  /*34d0*/  IADD3 R122, P2, R191, R120.reuse, RZ ;  /* 0x00000078bf7a7210 */ /* 0x080fe20007f5e0ff */
[----:B------:R1:W2:Y:S01]  /*34e0*/  LDG.E.U16 R169, desc[UR60][R128.64] ;  /* 0x0000003c80a97981 */ /* 0x0002a2000c1e1500 */
[-C--:B------:R-:W-:Y:S01]  /*34f0*/  LEA.HI.X.SX32 R125, R165, R121.reuse, 0x1, P1 ;  /* 0x00000079a57d7211 */ /* 0x080fe200008f0eff */
[----:B0-----:R-:W-:Y:S01]  /*3500*/  IMAD R175, R175, 0x108, RZ ;  /* 0x00000108afaf7824 */ /* 0x001fe200078e02ff */
[----:B------:R-:W-:Y:S01]  /*3510*/  LEA.HI.X.SX32 R123, R123, R121, 0x1, P2 ;  /* 0x000000797b7b7211 */ /* 0x000fe200010f0eff */
[----:B------:R-:W-:Y:S01]  /*3520*/  IMAD R177, R177, 0x128, RZ ;  /* 0x00000128b1b17824 */ /* 0x000fe200078e02ff */
[----:B------:R0:W2:Y:S04]  /*3530*/  LDG.E.U16 R167, desc[UR60][R126.64] ;  /* 0x0000003c7ea77981 */ /* 0x0000a8000c1e1500 */
[----:B------:R0:W2:Y:S01]  /*3540*/  LDG.E.U16 R165, desc[UR60][R124.64] ;  /* 0x0000003c7ca57981 */ /* 0x0000a2000c1e1500 */
[----:B-1----:R-:W-:Y:S01]  /*3550*/  IADD3 R128, P2, R183, R120, RZ ;  /* 0x00000078b7807210 */ /* 0x002fe20007f5e0ff */
[----:B----4-:R-:W-:-:S03]  /*3560*/  IMAD R183, R184, 0x148, RZ ;  /* 0x00000148b8b77824 */ /* 0x010fc600078e02ff */
[-C--:B------:R-:W-:Y:S02]  /*3570*/  LEA.HI.X.SX32 R129, R195, R121.reuse, 0x1, P2 ;  /* 0x00000079c3817211 */ /* 0x080fe400010f0eff */
[-C--:B0-----:R-:W-:Y:S02]  /*3580*/  IADD3 R126, P1, R177, R120.reuse, RZ ;  /* 0x00000078b17e7210 */ /* 0x081fe40007f3e0ff */
[-C--:B------:R-:W-:Y:S01]  /*3590*/  IADD3 R124, P0, R175, R120.reuse, RZ ;  /* 0x00000078af7c7210 */ /* 0x080fe20007f1e0ff */
[----:B------:R0:W4:Y:S01]  /*35a0*/  LDG.E.U16 R177, desc[UR60][R128.64] ;  /* 0x0000003c80b17981 */ /* 0x000122000c1e1500 */
[-C--:B------:R-:W-:Y:S01]  /*35b0*/  LEA.HI.X.SX32 R127, R171, R121.reuse, 0x1, P1 ;  /* 0x00000079ab7f7211 */ /* 0x080fe200008f0eff */
[----:B------:R-:W-:Y:S01]  /*35c0*/  IMAD R203, R186, 0x168, RZ ;  /* 0x00000168bacb7824 */ /* 0x000fe200078e02ff */
[----:B------:R-:W-:Y:S01]  /*35d0*/  LEA.HI.X.SX32 R125, R173, R121, 0x1, P0 ;  /* 0x00000079ad7d7211 */ /* 0x000fe200000f0eff */
[----:B------:R1:W4:Y:S04]  /*35e0*/  LDG.E.U16 R171, desc[UR60][R122.64] ;  /* 0x0000003c7aab7981 */ /* 0x000328000c1e1500 */
[----:B------:R1:W4:Y:S01]  /*35f0*/  LDG.E.U16 R175, desc[UR60][R126.64] ;  /* 0x0000003c7eaf7981 */ /* 0x000322000c1e1500 */
[----:B0-----:R-:W-:Y:S01]  /*3600*/  IADD3 R128, P0, R183, R120, RZ ;  /* 0x00000078b7807210 */ /* 0x001fe20007f1e0ff */
[----:B------:R-:W-:-:S02]  /*3610*/  IMAD R193, R193, 0x188, RZ ;  /* 0x00000188c1c17824 */ /* 0x000fc400078e02ff */
[----:B------:R-:W4:Y:S01]  /*3620*/  LDG.E.U16 R173, desc[UR60][R124.64] ;  /* 0x0000003c7cad7981 */ /* 0x000f22000c1e1500 */
[-C--:B------:R-:W-:Y:S01]  /*3630*/  LEA.HI.X.SX32 R129, R179, R121.reuse, 0x1, P0 ;  /* 0x00000079b3817211 */ /* 0x080fe200000f0eff */
[----:B-1----:R-:W-:Y:S02]  /*3640*/  IMAD R123, R194, 0x1a8, RZ ;  /* 0x000001a8c27b7824 */ /* 0x002fe400078e02ff */
[----:B------:R-:W-:Y:S01]  /*3650*/  IMAD R189, R189, 0x178, RZ ;  /* 0x00000178bdbd7824 */ /* 0x000fe200078e02ff */
[-C--:B------:R-:W-:Y:S01]  /*3660*/  IADD3 R126, P1, R203, R120.reuse, RZ ;  /* 0x00000078cb7e7210 */ /* 0x080fe20007f3e0ff */
[----:B------:R0:W4:Y:S01]  /*3670*/  LDG.E.U16 R179, desc[UR60][R128.64] ;  /* 0x0000003c80b37981 */ /* 0x000122000c1e1500 */
[----:B------:R-:W1:Y:S02]  /*3680*/  LDC R194, c[0x0][0x248] ;  /* 0x00009200ffc27b82 */ /* 0x000e640000000800 */
[----:B------:R-:W-:Y:S02]  /*3690*/  LEA.HI.X.SX32 R127, R180, R121, 0x1, P1 ;  /* 0x00000079b47f7211 */ /* 0x000fe400008f0eff */
[----:B0-----:R-:W-:-:S04]  /*36a0*/  IADD3 R128, P1, R123, R120, RZ ;  /* 0x000000787b807210 */ /* 0x001fc80007f3e0ff */
[-C--:B------:R-:W-:Y:S02]  /*36b0*/  LEA.HI.X.SX32 R129, R182, R121.reuse, 0x1, P1 ;  /* 0x00000079b6817211 */ /* 0x080fe400008f0eff */
[----:B------:R-:W0:Y:S01]  /*36c0*/  LDC R182, c[0x0][0x248] ;  /* 0x00009200ffb67b82 */ /* 0x000e220000000800 */
[----:B------:R-:W-:Y:S01]  /*36d0*/  IMAD R191, R3, 0xbc, RZ ;  /* 0x000000bc03bf7824 */ /* 0x000fe200078e02ff */
[-C--:B------:R-:W-:Y:S01]  /*36e0*/  IADD3 R122, P2, R193, R120.reuse, RZ ;  /* 0x00000078c17a7210 */ /* 0x080fe20007f5e0ff */
[----:B------:R-:W-:Y:S01]  /*36f0*/  IMAD R193, R196, 0x1b8, RZ ;  /* 0x000001b8c4c17824 */ /* 0x000fe200078e02ff */
[----:B------:R-:W-:Y:S01]  /*3700*/  IADD3 R124, P0, R189, R120, RZ ;  /* 0x00000078bd7c7210 */ /* 0x000fe20007f1e0ff */
[----:B------:R-:W-:Y:S01]  /*3710*/  IMAD R203, R198, 0x1c8, RZ ;  /* 0x000001c8c6cb7824 */ /* 0x000fe200078e02ff */
[----:B------:R-:W4:Y:S02]  /*3720*/  LDG.E.U16 R186, desc[UR60][R128.64] ;  /* 0x0000003c80ba7981 */ /* 0x000f24000c1e1500 */
[----:B------:R-:W1:Y:S01]  /*3730*/  LDC R196, c[0x0][0x248] ;  /* 0x00009200ffc47b82 */ /* 0x000e620000000800 */
[----:B------:R-:W-:-:S02]  /*3740*/  LEA.HI.X.SX32 R125, R191, R121, 0x1, P0 ;  /* 0x00000079bf7d7211 */ /* 0x000fc400000f0eff */
[----:B------:R-:W-:Y:S01]  /*3750*/  LEA.HI.X.SX32 R123, R181, R121, 0x1, P2 ;  /* 0x00000079b57b7211 */ /* 0x000fe200010f0eff */
[----:B------:R-:W-:Y:S01]  /*3760*/  IMAD R189, R3, 0xdc, RZ ;  /* 0x000000dc03bd7824 */ /* 0x000fe200078e02ff */
[----:B------:R0:W4:Y:S04]  /*3770*/  LDG.E.U16 R181, desc[UR60][R126.64] ;  /* 0x0000003c7eb57981 */ /* 0x000128000c1e1500 */
[----:B------:R0:W4:Y:S04]  /*3780*/  LDG.E.U16 R183, desc[UR60][R124.64] ;  /* 0x0000003c7cb77981 */ /* 0x000128000c1e1500 */
[----:B------:R0:W4:Y:S02]  /*3790*/  LDG.E.U16 R184, desc[UR60][R122.64] ;  /* 0x0000003c7ab87981 */ /* 0x000124000c1e1500 */
[----:B0-----:R-:W-:-:S02]  /*37a0*/  IMAD R127, R202, 0x1e8, RZ ;  /* 0x000001e8ca7f7824 */ /* 0x001fc400078e02ff */
[----:B------:R-:W-:Y:S01]  /*37b0*/  IMAD R125, R192, 0x118, RZ ;  /* 0x00000118c07d7824 */ /* 0x000fe200078e02ff */
[-C--:B------:R-:W-:Y:S01]  /*37c0*/  IADD3 R122, P0, R193, R120.reuse, RZ ;  /* 0x00000078c17a7210 */ /* 0x080fe20007f1e0ff */
[----:B------:R-:W-:Y:S01]  /*37d0*/  IMAD R180, R3, 0x8c, RZ ;  /* 0x0000008c03b47824 */ /* 0x000fe200078e02ff */
[-C--:B------:R-:W-:Y:S02]  /*37e0*/  IADD3 R126, P2, R127, R120.reuse, RZ ;  /* 0x000000787f7e7210 */ /* 0x080fe40007f5e0ff */
[-C--:B------:R-:W-:Y:S02]  /*37f0*/  LEA.HI.X.SX32 R123, R189, R121.reuse, 0x1, P0 ;  /* 0x00000079bd7b7211 */ /* 0x080fe400000f0eff */
[-C--:B------:R-:W-:Y:S02]  /*3800*/  IADD3 R128, P0, R125, R120.reuse, RZ ;  /* 0x000000787d807210 */ /* 0x080fe40007f1e0ff */
[----:B------:R-:W-:Y:S01]  /*3810*/  IADD3 R124, P1, R203, R120, RZ ;  /* 0x00000078cb7c7210 */ /* 0x000fe20007f3e0ff */
[----:B------:R-:W-:Y:S01]  /*3820*/  IMAD R203, R182, 0x158, RZ ;  /* 0x00000158b6cb7824 */ /* 0x000fe200078e02ff */
[----:B------:R-:W-:-:S02]  /*3830*/  LEA.HI.X.SX32 R127, R188, R121, 0x1, P2 ;  /* 0x00000079bc7f7211 */ /* 0x000fc400010f0eff */
[-C--:B------:R-:W-:Y:S01]  /*3840*/  LEA.HI.X.SX32 R129, R180, R121.reuse, 0x1, P0 ;  /* 0x00000079b4817211 */ /* 0x080fe200000f0eff */
[----:B------:R1:W4:Y:S01]  /*3850*/  LDG.E.U16 R188, desc[UR60][R122.64] ;  /* 0x0000003c7abc7981 */ /* 0x000322000c1e1500 */
[----:B------:R-:W-:Y:S01]  /*3860*/  LEA.HI.X.SX32 R125, R190, R121, 0x1, P1 ;  /* 0x00000079be7d7211 */ /* 0x000fe200008f0eff */
[C---:B------:R-:W-:Y:S02]  /*3870*/  IMAD R209, R3.reuse, 0xac, RZ ;  /* 0x000000ac03d17824 */ /* 0x040fe400078e02ff */
[----:B------:R0:W4:Y:S01]  /*3880*/  LDG.E.U16 R193, desc[UR60][R128.64] ;  /* 0x0000003c80c17981 */ /* 0x000122000c1e1500 */
[----:B------:R-:W-:-:S03]  /*3890*/  IMAD R207, R3, 0xcc, RZ ;  /* 0x000000cc03cf7824 */ /* 0x000fc600078e02ff */
[----:B------:R0:W4:Y:S01]  /*38a0*/  LDG.E.U16 R190, desc[UR60][R124.64] ;  /* 0x0000003c7cbe7981 */ /* 0x000122000c1e1500 */
[----:B-1----:R-:W-:Y:S01]  /*38b0*/  IMAD R123, R194, 0x198, RZ ;  /* 0x00000198c27b7824 */ /* 0x002fe200078e02ff */
[-C--:B------:R-:W-:Y:S02]  /*38c0*/  IADD3 R122, P0, R203, R120.reuse, RZ ;  /* 0x00000078cb7a7210 */ /* 0x080fe40007f1e0ff */
[----:B------:R1:W4:Y:S01]  /*38d0*/  LDG.E.U16 R192, desc[UR60][R126.64] ;  /* 0x0000003c7ec07981 */ /* 0x000322000c1e1500 */
[----:B0-----:R-:W-:Y:S02]  /*38e0*/  IMAD R129, R196, 0x1f8, RZ ;  /* 0x000001f8c4817824 */ /* 0x001fe400078e02ff */
[----:B------:R-:W-:Y:S01]  /*38f0*/  IMAD R125, R200, 0x1d8, RZ ;  /* 0x000001d8c87d7824 */ /* 0x000fe200078e02ff */
[-C--:B------:R-:W-:Y:S02]  /*3900*/  IADD3 R124, P1, R123, R120.reuse, RZ ;  /* 0x000000787b7c7210 */ /* 0x080fe40007f3e0ff */
[-C--:B------:R-:W-:Y:S01]  /*3910*/  LEA.HI.X.SX32 R123, R209, R121.reuse, 0x1, P0 ;  /* 0x00000079d17b7211 */ /* 0x080fe200000f0eff */
[----:B------:R-:W-:Y:S01]  /*3920*/  IMAD R194, R3, 0xfc, RZ ;  /* 0x000000fc03c27824 */ /* 0x000fe200078e02ff */
[-C--:B------:R-:W-:Y:S01]  /*3930*/  IADD3 R128, P0, R129, R120.reuse, RZ ;  /* 0x0000007881807210 */ /* 0x080fe20007f1e0ff */
[----:B------:R-:W-:Y:S01]  /*3940*/  IMAD R229, R204, 0x10a, RZ ;  /* 0x0000010acce57824 */ /* 0x000fe200078e02ff */
[----:B-1----:R-:W-:Y:S01]  /*3950*/  IADD3 R126, P2, R125, R120, RZ ;  /* 0x000000787d7e7210 */ /* 0x002fe20007f5e0ff */
[----:B------:R-:W-:Y:S01]  /*3960*/  IMAD R182, R3, 0xec, RZ ;  /* 0x000000ec03b67824 */ /* 0x000fe200078e02ff */
[-C--:B------:R-:W-:Y:S01]  /*3970*/  LEA.HI.X.SX32 R125, R207, R121.reuse, 0x1, P1 ;  /* 0x00000079cf7d7211 */ /* 0x080fe200008f0eff */
[----:B------:R0:W4:Y:S01]  /*3980*/  LDG.E.U16 R196, desc[UR60][R122.64] ;  /* 0x0000003c7ac47981 */ /* 0x000122000c1e1500 */
[-C--:B------:R-:W-:Y:S01]  /*3990*/  LEA.HI.X.SX32 R129, R194, R121.reuse, 0x1, P0 ;  /* 0x00000079c2817211 */ /* 0x080fe200000f0eff */
[C---:B------:R-:W-:Y:S01]  /*39a0*/  IMAD R203, R3.reuse, 0x85, RZ ;  /* 0x0000008503cb7824 */ /* 0x040fe200078e02ff */
[----:B------:R-:W-:Y:S01]  /*39b0*/  LEA.HI.X.SX32 R127, R182, R121, 0x1, P2 ;  /* 0x00000079b67f7211 */ /* 0x000fe200010f0eff */
[----:B------:R1:W4:Y:S01]  /*39c0*/  LDG.E.U16 R198, desc[UR60][R124.64] ;  /* 0x0000003c7cc67981 */ /* 0x000322000c1e1500 */
[----:B------:R-:W-:-:S03]  /*39d0*/  IMAD R227, R3, 0x8d, RZ ;  /* 0x0000008d03e37824 */ /* 0x000fc600078e02ff */
[----:B------:R1:W4:Y:S01]  /*39e0*/  LDG.E.U16 R202, desc[UR60][R128.64] ;  /* 0x0000003c80ca7981 */ /* 0x000322000c1e1500 */
[----:B0-----:R-:W-:Y:S01]  /*39f0*/  IMAD R123, R206, 0x11a, RZ ;  /* 0x0000011ace7b7824 */ /* 0x001fe200078e02ff */
[-C--:B------:R-:W-:Y:S01]  /*3a00*/  IADD3 R122, P0, R229, R120.reuse, RZ ;  /* 0x00000078e57a7210 */ /* 0x080fe20007f1e0ff */
[----:B------:R-:W-:Y:S01]  /*3a10*/  IMAD R229, R210, 0x13a, RZ ;  /* 0x0000013ad2e57824 */ /* 0x000fe200078e02ff */
[----:B------:R0:W4:Y:S01]  /*3a20*/  LDG.E.U16 R200, desc[UR60][R126.64] ;  /* 0x0000003c7ec87981 */ /* 0x000122000c1e1500 */
[----:B-1----:R-:W-:Y:S01]  /*3a30*/  IMAD R125, R208, 0x12a, RZ ;  /* 0x0000012ad07d7824 */ /* 0x002fe200078e02ff */
[-C--:B------:R-:W-:Y:S02]  /*3a40*/  IADD3 R124, P1, R123, R120.reuse, RZ ;  /* 0x000000787b7c7210 */ /* 0x080fe40007f3e0ff */
[----:B------:R-:W-:Y:S01]  /*3a50*/  LEA.HI.X.SX32 R123, R203, R121, 0x1, P0 ;  /* 0x00000079cb7b7211 */ /* 0x000fe200000f0eff */
[----:B------:R-:W-:Y:S01]  /*3a60*/  IMAD R129, R3, 0x9d, RZ ;  /* 0x0000009d03817824 */ /* 0x000fe200078e02ff */
[----:B------:R-:W-:Y:S01]  /*3a70*/  IADD3 R128, P0, R229, R120, RZ ;  /* 0x00000078e5807210 */ /* 0x000fe20007f1e0ff */
[----:B------:R-:W-:-:S02]  /*3a80*/  IMAD R235, R212, 0x14a, RZ ;  /* 0x0000014ad4eb7824 */ /* 0x000fc400078e02ff */
[----:B------:R1:W4:Y:S01]  /*3a90*/  LDG.E.U16 R203, desc[UR60][R122.64] ;  /* 0x0000003c7acb7981 */ /* 0x000322000c1e1500 */
[-C--:B0-----:R-:W-:Y:S02]  /*3aa0*/  IADD3 R126, P2, R125, R120.reuse, RZ ;  /* 0x000000787d7e7210 */ /* 0x081fe40007f5e0ff */
[-C--:B------:R-:W-:Y:S01]  /*3ab0*/  LEA.HI.X.SX32 R125, R227, R121.reuse, 0x1, P1 ;  /* 0x00000079e37d7211 */ /* 0x080fe200008f0eff */
[----:B------:R-:W-:Y:S01]  /*3ac0*/  IMAD R227, R3, 0xa5, RZ ;  /* 0x000000a503e37824 */ /* 0x000fe200078e02ff */
[-C--:B------:R-:W-:Y:S01]  /*3ad0*/  LEA.HI.X.SX32 R129, R129, R121.reuse, 0x1, P0 ;  /* 0x0000007981817211 */ /* 0x080fe200000f0eff */
[----:B------:R-:W-:Y:S02]  /*3ae0*/  IMAD R127, R3, 0x95, RZ ;  /* 0x00000095037f7824 */ /* 0x000fe400078e02ff */
[----:B------:R0:W4:Y:S01]  /*3af0*/  LDG.E.U16 R204, desc[UR60][R124.64] ;  /* 0x0000003c7ccc7981 */ /* 0x000122000c1e1500 */
[----:B-1----:R-:W-:Y:S01]  /*3b00*/  IMAD R123, R214, 0x15a, RZ ;  /* 0x0000015ad67b7824 */ /* 0x002fe200078e02ff */
[----:B------:R-:W-:Y:S01]  /*3b10*/  IADD3 R122, P0, R235, R120, RZ ;  /* 0x00000078eb7a7210 */ /* 0x000fe20007f1e0ff */
[----:B------:R-:W-:Y:S01]  /*3b20*/  IMAD R235, R220, 0x17a, RZ ;  /* 0x0000017adceb7824 */ /* 0x000fe200078e02ff */
[----:B------:R1:W4:Y:S01]  /*3b30*/  LDG.E.U16 R208, desc[UR60][R128.64] ;  /* 0x0000003c80d07981 */ /* 0x000322000c1e1500 */
[----:B------:R-:W-:-:S02]  /*3b40*/  LEA.HI.X.SX32 R127, R127, R121, 0x1, P2 ;  /* 0x000000797f7f7211 */ /* 0x000fc400010f0eff */
[-C--:B0-----:R-:W-:Y:S01]  /*3b50*/  IADD3 R124, P1, R123, R120.reuse, RZ ;  /* 0x000000787b7c7210 */ /* 0x081fe20007f3e0ff */
[----:B------:R-:W-:Y:S01]  /*3b60*/  IMAD R125, R216, 0x16a, RZ ;  /* 0x0000016ad87d7824 */ /* 0x000fe200078e02ff */
[-C--:B------:R-:W-:Y:S01]  /*3b70*/  LEA.HI.X.SX32 R123, R227, R121.reuse, 0x1, P0 ;  /* 0x00000079e37b7211 */ /* 0x080fe200000f0eff */
[----:B------:R-:W-:Y:S01]  /*3b80*/  IMAD R229, R3, 0xad, RZ ;  /* 0x000000ad03e57824 */ /* 0x000fe200078e02ff */
[----:B------:R0:W4:Y:S01]  /*3b90*/  LDG.E.U16 R206, desc[UR60][R126.64] ;  /* 0x0000003c7ece7981 */ /* 0x000122000c1e1500 */
[-C--:B-1----:R-:W-:Y:S02]  /*3ba0*/  IADD3 R128, P0, R235, R120.reuse, RZ ;  /* 0x00000078eb807210 */ /* 0x082fe40007f1e0ff */
[----:B------:R-:W1:Y:S01]  /*3bb0*/  LDC R235, c[0x0][0x248] ;  /* 0x00009200ffeb7b82 */ /* 0x000e620000000800 */
[----:B------:R-:W-:Y:S01]  /*3bc0*/  IMAD R129, R3, 0xbd, RZ ;  /* 0x000000bd03817824 */ /* 0x000fe200078e02ff */
[----:B------:R5:W4:Y:S01]  /*3bd0*/  LDG.E.U16 R210, desc[UR60][R122.64] ;  /* 0x0000003c7ad27981 */ /* 0x000b22000c1e1500 */
[----:B------:R-:W-:Y:S01]  /*3be0*/  IMAD R237, R222, 0x18a, RZ ;  /* 0x0000018adeed7824 */ /* 0x000fe200078e02ff */
[-C--:B0-----:R-:W-:Y:S01]  /*3bf0*/  IADD3 R126, P2, R125, R120.reuse, RZ ;  /* 0x000000787d7e7210 */ /* 0x081fe20007f5e0ff */
[----:B------:R-:W-:Y:S01]  /*3c00*/  IMAD R127, R3, 0xb5, RZ ;  /* 0x000000b5037f7824 */ /* 0x000fe200078e02ff */
[-C--:B------:R-:W-:Y:S01]  /*3c10*/  LEA.HI.X.SX32 R125, R229, R121.reuse, 0x1, P1 ;  /* 0x00000079e57d7211 */ /* 0x080fe200008f0eff */
[----:B------:R-:W-:Y:S01]  /*3c20*/  IMAD R227, R3, 0xc5, RZ ;  /* 0x000000c503e37824 */ /* 0x000fe200078e02ff */
[-C--:B------:R-:W-:Y:S01]  /*3c30*/  LEA.HI.X.SX32 R129, R129, R121.reuse, 0x1, P0 ;  /* 0x0000007981817211 */ /* 0x080fe200000f0eff */
[----:B-----5:R-:W-:Y:S01]  /*3c40*/  IMAD R123, R224, 0x19a, RZ ;  /* 0x0000019ae07b7824 */ /* 0x020fe200078e02ff */
[----:B------:R-:W-:Y:S01]  /*3c50*/  LEA.HI.X.SX32 R127, R127, R121, 0x1, P2 ;  /* 0x000000797f7f7211 */ /* 0x000fe200010f0eff */
[----:B------:R0:W5:Y:S01]  /*3c60*/  LDG.E.U16 R212, desc[UR60][R124.64] ;  /* 0x0000003c7cd47981 */ /* 0x000162000c1e1500 */
[----:B------:R-:W-:Y:S01]  /*3c70*/  IADD3 R122, P0, R237, R120, RZ ;  /* 0x00000078ed7a7210 */ /* 0x000fe20007f1e0ff */
[----:B------:R-:W-:-:S02]  /*3c80*/  IMAD R231, R231, 0x1aa, RZ ;  /* 0x000001aae7e77824 */ /* 0x000fc400078e02ff */
[----:B------:R3:W5:Y:S01]  /*3c90*/  LDG.E.U16 R216, desc[UR60][R128.64] ;  /* 0x0000003c80d87981 */ /* 0x000762000c1e1500 */
[----:B------:R-:W-:-:S03]  /*3ca0*/  IMAD R229, R3, 0xcd, RZ ;  /* 0x000000cd03e57824 */ /* 0x000fc600078e02ff */
[----:B------:R3:W5:Y:S01]  /*3cb0*/  LDG.E.U16 R214, desc[UR60][R126.64] ;  /* 0x0000003c7ed67981 */ /* 0x000762000c1e1500 */
[----:B0-----:R-:W-:Y:S01]  /*3cc0*/  IMAD R125, R218, 0x1ba, RZ ;  /* 0x000001bada7d7824 */ /* 0x001fe200078e02ff */
[-C--:B------:R-:W-:Y:S01]  /*3cd0*/  IADD3 R124, P1, R123, R120.reuse, RZ ;  /* 0x000000787b7c7210 */ /* 0x080fe20007f3e0ff */
[----:B------:R-:W-:Y:S01]  /*3ce0*/  IMAD R237, R234, 0x1ca, RZ ;  /* 0x000001caeaed7824 */ /* 0x000fe200078e02ff */
[-C--:B------:R-:W-:Y:S01]  /*3cf0*/  LEA.HI.X.SX32 R123, R227, R121.reuse, 0x1, P0 ;  /* 0x00000079e37b7211 */ /* 0x080fe200000f0eff */
[----:B---3--:R-:W-:Y:S01]  /*3d00*/  IMAD R129, R3, 0xdd, RZ ;  /* 0x000000dd03817824 */ /* 0x008fe200078e02ff */
[-C--:B------:R-:W-:Y:S01]  /*3d10*/  IADD3 R128, P0, R125, R120.reuse, RZ ;  /* 0x000000787d807210 */ /* 0x080fe20007f1e0ff */
[----:B------:R-:W-:Y:S01]  /*3d20*/  IMAD R127, R3, 0xd5, RZ ;  /* 0x000000d5037f7824 */ /* 0x000fe200078e02ff */
[-C--:B------:R-:W-:Y:S01]  /*3d30*/  IADD3 R126, P2, R231, R120.reuse, RZ ;  /* 0x00000078e77e7210 */ /* 0x080fe20007f5e0ff */
[----:B------:R0:W3:Y:S01]  /*3d40*/  LDG.E.U16 R218, desc[UR60][R122.64] ;  /* 0x0000003c7ada7981 */ /* 0x0000e2000c1e1500 */
[-C--:B------:R-:W-:Y:S01]  /*3d50*/  LEA.HI.X.SX32 R129, R129, R121.reuse, 0x1, P0 ;  /* 0x0000007981817211 */ /* 0x080fe200000f0eff */
[----:B------:R-:W-:Y:S01]  /*3d60*/  IMAD R227, R3, 0xe5, RZ ;  /* 0x000000e503e37824 */ /* 0x000fe200078e02ff */
[-C--:B------:R-:W-:Y:S01]  /*3d70*/  LEA.HI.X.SX32 R125, R229, R121.reuse, 0x1, P1 ;  /* 0x00000079e57d7211 */ /* 0x080fe200008f0eff */
[----:B-1----:R-:W-:Y:S01]  /*3d80*/  IMAD R235, R235, 0x1da, RZ ;  /* 0x000001daebeb7824 */ /* 0x002fe200078e02ff */
[----:B------:R-:W-:Y:S01]  /*3d90*/  LEA.HI.X.SX32 R127, R127, R121, 0x1, P2 ;  /* 0x000000797f7f7211 */ /* 0x000fe200010f0eff */
[----:B------:R-:W-:Y:S01]  /*3da0*/  IMAD R239, R236, 0x1ea, RZ ;  /* 0x000001eaecef7824 */ /* 0x000fe200078e02ff */
[----:B------:R1:W3:Y:S01]  /*3db0*/  LDG.E.U16 R224, desc[UR60][R128.64] ;  /* 0x0000003c80e07981 */ /* 0x0002e2000c1e1500 */
[----:B0-----:R-:W-:Y:S01]  /*3dc0*/  IADD3 R122, P0, R237, R120, RZ ;  /* 0x00000078ed7a7210 */ /* 0x001fe20007f1e0ff */
[----:B------:R-:W-:-:S02]  /*3dd0*/  IMAD R237, R226, 0x1fa, RZ ;  /* 0x000001fae2ed7824 */ /* 0x000fc400078e02ff */
[----:B------:R0:W3:Y:S01]  /*3de0*/  LDG.E.U16 R220, desc[UR60][R124.64] ;  /* 0x0000003c7cdc7981 */ /* 0x0000e2000c1e1500 */
[----:B------:R-:W-:Y:S01]  /*3df0*/  IMAD R229, R3, 0xed, RZ ;  /* 0x000000ed03e57824 */ /* 0x000fe200078e02ff */
[----:B------:R-:W-:Y:S01]  /*3e00*/  LEA.HI.X.SX32 R123, R227, R121, 0x1, P0 ;  /* 0x00000079e37b7211 */ /* 0x000fe200000f0eff */
[C---:B------:R-:W-:Y:S01]  /*3e10*/  IMAD R231, R3.reuse, 0xf5, RZ ;  /* 0x000000f503e77824 */ /* 0x040fe200078e02ff */
[----:B------:R0:W3:Y:S01]  /*3e20*/  LDG.E.U16 R222, desc[UR60][R126.64] ;  /* 0x0000003c7ede7981 */ /* 0x0000e2000c1e1500 */
[----:B-1----:R-:W-:Y:S01]  /*3e30*/  IMAD R129, R3, 0xfd, RZ ;  /* 0x000000fd03817824 */ /* 0x002fe200078e02ff */
[-C--:B------:R-:W-:Y:S02]  /*3e40*/  IADD3 R128, P0, R237, R120.reuse, RZ ;  /* 0x00000078ed807210 */ /* 0x080fe40007f1e0ff */
[----:B------:R1:W3:Y:S01]  /*3e50*/  LDG.E.U16 R226, desc[UR60][R122.64] ;  /* 0x0000003c7ae27981 */ /* 0x0002e2000c1e1500 */
[-C--:B0-----:R-:W-:Y:S02]  /*3e60*/  IADD3 R124, P1, R235, R120.reuse, RZ ;  /* 0x00000078eb7c7210 */ /* 0x081fe40007f3e0ff */
[----:B------:R-:W-:-:S02]  /*3e70*/  IADD3 R126, P2, R239, R120, RZ ;  /* 0x00000078ef7e7210 */ /* 0x000fc40007f5e0ff */
[-C--:B------:R-:W-:Y:S02]  /*3e80*/  LEA.HI.X.SX32 R125, R229, R121.reuse, 0x1, P1 ;  /* 0x00000079e57d7211 */ /* 0x080fe400008f0eff */
[-C--:B------:R-:W-:Y:S02]  /*3e90*/  LEA.HI.X.SX32 R127, R231, R121.reuse, 0x1, P2 ;  /* 0x00000079e77f7211 */ /* 0x080fe400010f0eff */
[----:B------:R-:W-:Y:S01]  /*3ea0*/  LEA.HI.X.SX32 R129, R129, R121, 0x1, P0 ;  /* 0x0000007981817211 */ /* 0x000fe200000f0eff */
[----:B------:R-:W-:Y:S01]  /*3eb0*/  IMAD R239, R3, 0xe, RZ ;  /* 0x0000000e03ef7824 */ /* 0x000fe200078e02ff */
[----:B------:R0:W3:Y:S01]  /*3ec0*/  LDG.E.U16 R227, desc[UR60][R124.64] ;  /* 0x0000003c7ce37981 */ /* 0x0000e2000c1e1500 */
[----:B-1----:R-:W-:-:S03]  /*3ed0*/  IADD3 R122, P0, R197, R120, RZ ;  /* 0x00000078c57a7210 */ /* 0x002fc60007f1e0ff */
[----:B------:R1:W3:Y:S04]  /*3ee0*/  LDG.E.U16 R229, desc[UR60][R126.64] ;  /* 0x0000003c7ee57981 */ /* 0x0002e8000c1e1500 */
[----:B------:R1:W3:Y:S01]  /*3ef0*/  LDG.E.U16 R231, desc[UR60][R128.64] ;  /* 0x0000003c80e77981 */ /* 0x0002e2000c1e1500 */
[----:B------:R-:W-:Y:S01]  /*3f00*/  IMAD R237, R3, 0x1e, RZ ;  /* 0x0000001e03ed7824 */ /* 0x000fe200078e02ff */
[-C--:B0-----:R-:W-:Y:S01]  /*3f10*/  IADD3 R124, P1, R199, R120.reuse, RZ ;  /* 0x00000078c77c7210 */ /* 0x081fe20007f3e0ff */
[----:B------:R-:W-:Y:S01]  /*3f20*/  IMAD R235, R3, 0x2e, RZ ;  /* 0x0000002e03eb7824 */ /* 0x000fe200078e02ff */
[----:B------:R-:W-:Y:S01]  /*3f30*/  LEA.HI.X.SX32 R123, R239, R121, 0x1, P0 ;  /* 0x00000079ef7b7211 */ /* 0x000fe200000f0eff */
[----:B------:R-:W-:Y:S01]  /*3f40*/  IMAD R199, R3, 0x3e, RZ ;  /* 0x0000003e03c77824 */ /* 0x000fe200078e02ff */
[----:B-1----:R-:W-:-:S02]  /*3f50*/  IADD3 R126, P2, R201, R120, RZ ;  /* 0x00000078c97e7210 */ /* 0x002fc40007f5e0ff */
[-C--:B------:R-:W-:Y:S01]  /*3f60*/  LEA.HI.X.SX32 R125, R237, R121.reuse, 0x1, P1 ;  /* 0x00000079ed7d7211 */ /* 0x080fe200008f0eff */
[----:B------:R0:W3:Y:S01]  /*3f70*/  LDG.E.U16 R201, desc[UR60][R122.64] ;  /* 0x0000003c7ac97981 */ /* 0x0000e2000c1e1500 */
[----:B------:R-:W-:Y:S02]  /*3f80*/  IADD3 R128, P0, R205, R120, RZ ;  /* 0x00000078cd807210 */ /* 0x000fe40007f1e0ff */
[-C--:B------:R-:W-:Y:S01]  /*3f90*/  LEA.HI.X.SX32 R127, R235, R121.reuse, 0x1, P2 ;  /* 0x00000079eb7f7211 */ /* 0x080fe200010f0eff */
[----:B------:R-:W3:Y:S01]  /*3fa0*/  LDG.E.U16 R205, desc[UR60][R124.64] ;  /* 0x0000003c7ccd7981 */ /* 0x000ee2000c1e1500 */
[----:B------:R-:W-:-:S03]  /*3fb0*/  LEA.HI.X.SX32 R129, R199, R121, 0x1, P0 ;  /* 0x00000079c7817211 */ /* 0x000fc600000f0eff */
[----:B------:R-:W3:Y:S04]  /*3fc0*/  LDG.E.U16 R234, desc[UR60][R126.64] ;  /* 0x0000003c7eea7981 */ /* 0x000ee8000c1e1500 */
[----:B------:R1:W3:Y:S01]  /*3fd0*/  LDG.E.U16 R236, desc[UR60][R128.64] ;  /* 0x0000003c80ec7981 */ /* 0x0002e2000c1e1500 */
[----:B------:R-:W2:Y:S01]  /*3fe0*/  S2R R197, SR_CgaCtaId ;  /* 0x0000000000c57919 */ /* 0x000ea20000008800 */
[----:B0-----:R-:W-:Y:S02]  /*3ff0*/  IADD3 R122, P0, R180, R120, RZ ;  /* 0x00000078b47a7210 */ /* 0x001fe40007f1e0ff */
[----:B------:R-:W-:Y:S02]  /*4000*/  MOV R180, 0x400 ;  /* 0x0000040000b47802 */ /* 0x000fe40000000f00 */
[----:B------:R-:W-:-:S02]  /*4010*/  LEA.HI.X.SX32 R123, R211, R121, 0x1, P0 ;  /* 0x00000079d37b7211 */ /* 0x000fc400000f0eff */
[-C--:B-1----:R-:W-:Y:S02]  /*4020*/  IADD3 R128, P0, R182, R120.reuse, RZ ;  /* 0x00000078b6807210 */ /* 0x082fe40007f1e0ff */
[-C--:B------:R-:W-:Y:S02]  /*4030*/  IADD3 R126, P2, R207, R120.reuse, RZ ;  /* 0x00000078cf7e7210 */ /* 0x080fe40007f5e0ff */
[-C--:B------:R-:W-:Y:S01]  /*4040*/  LEA.HI.X.SX32 R129, R213, R121.reuse, 0x1, P0 ;  /* 0x00000079d5817211 */ /* 0x080fe200000f0eff */
[----:B------:R0:W3:Y:S01]  /*4050*/  LDG.E.U16 R207, desc[UR60][R122.64] ;  /* 0x0000003c7acf7981 */ /* 0x0000e2000c1e1500 */
[----:B------:R-:W-:Y:S02]  /*4060*/  LOP3.LUT R182, R185, 0x40, RZ, 0xc0, !PT ;  /* 0x00000040b9b67812 */ /* 0x000fe400078ec0ff */
[----:B------:R-:W-:Y:S01]  /*4070*/  LEA.HI.X.SX32 R127, R215, R121, 0x1, P2 ;  /* 0x00000079d77f7211 */ /* 0x000fe200010f0eff */
[----:B------:R1:W3:Y:S01]  /*4080*/  LDG.E.U16 R213, desc[UR60][R128.64] ;  /* 0x0000003c80d57981 */ /* 0x0002e2000c1e1500 */
[----:B------:R-:W-:Y:S01]  /*4090*/  IMAD R215, R3, 0x7, RZ ;  /* 0x0000000703d77824 */ /* 0x000fe200078e02ff */
[----:B------:R-:W-:-:S02]  /*40a0*/  IADD3 R124, P1, R209, R120, RZ ;  /* 0x00000078d17c7210 */ /* 0x000fc40007f3e0ff */
[----:B------:R1:W3:Y:S01]  /*40b0*/  LDG.E.U16 R211, desc[UR60][R126.64] ;  /* 0x0000003c7ed37981 */ /* 0x0002e2000c1e1500 */
[----:B0-----:R-:W-:Y:S02]  /*40c0*/  IADD3 R122, P0, R239, R120, RZ ;  /* 0x00000078ef7a7210 */ /* 0x001fe40007f1e0ff */
[----:B--2---:R-:W-:Y:S02]  /*40d0*/  LEA R240, R197, R180, 0x18 ;  /* 0x000000b4c5f07211 */ /* 0x004fe400078ec0ff */
[----:B------:R-:W-:-:S05]  /*40e0*/  LOP3.LUT R197, R185, 0x3f, RZ, 0xc0, !PT ;  /* 0x0000003fb9c57812 */ /* 0x000fca00078ec0ff */
[----:B------:R-:W-:Y:S01]  /*40f0*/  IMAD.SHL.U32 R180, R197, 0x2, RZ ;  /* 0x00000002c5b47824 */ /* 0x000fe200078e00ff */
[----:B-1----:R-:W-:-:S04]  /*4100*/  IADD3 R128, P2, R199, R120, RZ ;  /* 0x00000078c7807210 */ /* 0x002fc80007f5e0ff */
[----:B------:R-:W-:Y:S02]  /*4110*/  LEA R199, R182, R180, 0x9 ;  /* 0x000000b4b6c77211 */ /* 0x000fe400078e48ff */
[-C--:B------:R-:W-:Y:S02]  /*4120*/  LEA.HI.X.SX32 R123, R215, R121.reuse, 0x1, P0 ;  /* 0x00000079d77b7211 */ /* 0x080fe400000f0eff */
[----:B------:R-:W-:Y:S01]  /*4130*/  IADD3 R215, R199, R240, RZ ;  /* 0x000000f0c7d77210 */ /* 0x000fe20007ffe0ff */
[----:B------:R-:W-:Y:S01]  /*4140*/  IMAD R239, R3, 0x17, RZ ;  /* 0x0000001703ef7824 */ /* 0x000fe200078e02ff */
[----:B------:R-:W-:Y:S01]  /*4150*/  LEA.HI.X.SX32 R125, R217, R121, 0x1, P1 ;  /* 0x00000079d97d7211 */ /* 0x000fe200008f0eff */
[----:B------:R-:W-:Y:S01]  /*4160*/  IMAD R241, R3, 0x1f, RZ ;  /* 0x0000001f03f17824 */ /* 0x000fe200078e02ff */
[----:B------:R-:W-:Y:S01]  /*4170*/  IADD3 R126, P0, R235, R120, RZ ;  /* 0x00000078eb7e7210 */ /* 0x000fe20007f1e0ff */
[----:B------:R0:W-:Y:S04]  /*4180*/  STS.U16 [R215+0x2000], R2 ;  /* 0x00200002d7007388 */ /* 0x0001e80000000400 */
[----:B------:R1:W-:Y:S04]  /*4190*/  STS.U16 [R215+0x1800], R0 ;  /* 0x00180000d7007388 */ /* 0x0003e80000000400 */
[----:B------:R-:W-:Y:S01]  /*41a0*/  STS.U16 [R215+0x400], R164 ;  /* 0x000400a4d7007388 */ /* 0x000fe20000000400 */
[----:B0-----:R-:W-:-:S03]  /*41b0*/  LOP3.LUT R2, R199, 0x10, RZ, 0x3c, !PT ;  /* 0x00000010c7027812 */ /* 0x001fc600078e3cff */
[----:B------:R-:W-:Y:S01]  /*41c0*/  STS.U16 [R215+0x800], R152 ;  /* 0x00080098d7007388 */ /* 0x000fe20000000400 */
[----:B-1----:R-:W-:Y:S02]  /*41d0*/  LOP3.LUT R0, R199, 0x20, RZ, 0x3c, !PT ;  /* 0x00000020c7007812 */ /* 0x002fe400078e3cff */
[C---:B------:R-:W-:Y:S01]  /*41e0*/  IADD3 R2, R240.reuse, R2, RZ ;  /* 0x00000002f0027210 */ /* 0x040fe20007ffe0ff */
[----:B------:R-:W-:Y:S02]  /*41f0*/  STS.U16 [R215+0x1000], R8 ;  /* 0x00100008d7007388 */ /* 0x000fe40000000400 */
[----:B------:R-:W-:Y:S02]  /*4200*/  IMAD.IADD R0, R240, 0x1, R0 ;  /* 0x00000001f0007824 */ /* 0x000fe400078e0200 */
[----:B------:R-:W-:Y:S04]  /*4210*/  STS.U16 [R215], R178 ;  /* 0x000000b2d7007388 */ /* 0x000fe80000000400 */
[----:B------:R-:W-:Y:S04]  /*4220*/  STS.U16 [R215+0x4000], R6 ;  /* 0x00400006d7007388 */ /* 0x000fe80000000400 */
[----:B------:R-:W-:Y:S04]  /*4230*/  STS.U16 [R215+0x4400], R15 ;  /* 0x0044000fd7007388 */ /* 0x000fe80000000400 */
[----:B------:R-:W-:Y:S04]  /*4240*/  STS.U16 [R215+0x4c00], R18 ;  /* 0x004c0012d7007388 */ /* 0x000fe80000000400 */
[----:B------:R-:W-:Y:S04]  /*4250*/  STS.U16 [R215+0x5400], R16 ;  /* 0x00540010d7007388 */ /* 0x000fe80000000400 */
[----:B------:R0:W-:Y:S04]  /*4260*/  STS.U16 [R215+0x6400], R9 ;  /* 0x00640009d7007388 */ /* 0x0001e80000000400 */
[----:B------:R-:W-:Y:S04]  /*4270*/  STS.U16 [R215+0x6c00], R22 ;  /* 0x006c0016d7007388 */ /* 0x000fe80000000400 */
[----:B------:R1:W-:Y:S04]  /*4280*/  STS.U16 [R215+0x7400], R21 ;  /* 0x00740015d7007388 */ /* 0x0003e80000000400 */
[----:B------:R-:W-:Y:S04]  /*4290*/  STS.U16 [R215+0x7800], R17 ;  /* 0x00780011d7007388 */ /* 0x000fe80000000400 */
[----:B------:R-:W-:Y:S04]  /*42a0*/  STS.U16 [R215+0x2400], R20 ;  /* 0x00240014d7007388 */ /* 0x000fe80000000400 */
        /* <DEDUP_REMOVED lines=9> */
[----:B------:R-:W-:Y:S04]  /*4340*/  STS.U16 [R215+0x3400], R27 ;  /* 0x0034001bd7007388 */ /* 0x000fe80000000400 */
[----:B------:R-:W-:Y:S04]  /*4350*/  STS.U16 [R215+0x6800], R4 ;  /* 0x00680004d7007388 */ /* 0x000fe80000000400 */
[----:B------:R-:W-:Y:S04]  /*4360*/  STS.U16 [R215+0x3800], R28 ;  /* 0x0038001cd7007388 */ /* 0x000fe80000000400 */
[----:B------:R2:W-:Y:S04]  /*4370*/  STS.U16 [R215+0x7000], R48 ;  /* 0x00700030d7007388 */ /* 0x0005e80000000400 */
[----:B------:R-:W-:Y:S04]  /*4380*/  STS.U16 [R215+0x1c00], R108 ;  /* 0x001c006cd7007388 */ /* 0x000fe80000000400 */
[----:B------:R-:W-:Y:S04]  /*4390*/  STS.U16 [R215+0x3c00], R11 ;  /* 0x003c000bd7007388 */ /* 0x000fe80000000400 */
[----:B------:R-:W-:Y:S04]  /*43a0*/  STS.U16 [R215+0x5c00], R12 ;  /* 0x005c000cd7007388 */ /* 0x000fe80000000400 */
[----:B------:R-:W-:Y:S01]  /*43b0*/  STS.U16 [R215+0x7c00], R53 ;  /* 0x007c0035d7007388 */ /* 0x000fe20000000400 */
[----:B0-----:R-:W-:Y:S01]  /*43c0*/  IMAD R9, R3, 0x4e, RZ ;  /* 0x0000004e03097824 */ /* 0x001fe200078e02ff */
[-C--:B------:R-:W-:Y:S01]  /*43d0*/  LEA.HI.X.SX32 R127, R239, R121.reuse, 0x1, P0 ;  /* 0x00000079ef7f7211 */ /* 0x080fe200000f0eff */
[C---:B------:R-:W-:Y:S01]  /*43e0*/  IMAD R217, R3.reuse, 0xf, RZ ;  /* 0x0000000f03d97824 */ /* 0x040fe200078e02ff */
[----:B------:R0:W-:Y:S04]  /*43f0*/  STS.U16 [R2+0x4080], R13 ;  /* 0x0040800d02007388 */ /* 0x0001e80000000400 */
[----:B------:R0:W3:Y:S01]  /*4400*/  LDG.E.U16 R209, desc[UR60][R124.64] ;  /* 0x0000003c7cd17981 */ /* 0x0000e2000c1e1500 */
[----:B------:R-:W-:Y:S01]  /*4410*/  IMAD R15, R3, 0x6e, RZ ;  /* 0x0000006e030f7824 */ /* 0x000fe200078e02ff */
[----:B------:R-:W-:Y:S01]  /*4420*/  LEA.HI.X.SX32 R129, R241, R121, 0x1, P2 ;  /* 0x00000079f1817211 */ /* 0x000fe200010f0eff */
[C---:B-1----:R-:W-:Y:S01]  /*4430*/  IMAD R21, R3.reuse, 0x7e, RZ ;  /* 0x0000007e03157824 */ /* 0x042fe200078e02ff */
[----:B------:R-:W-:Y:S01]  /*4440*/  STS.U16 [R2+0x4480], R51 ;  /* 0x0044803302007388 */ /* 0x000fe20000000400 */
[C---:B--2---:R-:W-:Y:S01]  /*4450*/  IMAD R25, R3.reuse, 0x9e, RZ ;  /* 0x0000009e03197824 */ /* 0x044fe200078e02ff */
[----:B------:R-:W1:Y:S02]  /*4460*/  LDC R46, c[0x0][0x248] ;  /* 0x00009200ff2e7b82 */ /* 0x000e640000000800 */
[----:B------:R2:W-:Y:S04]  /*4470*/  STS.U16 [R2+0x4880], R45 ;  /* 0x0048802d02007388 */ /* 0x0005e80000000400 */
[----:B------:R-:W-:Y:S01]  /*4480*/  STS.U16 [R2+0x4c80], R76 ;  /* 0x004c804c02007388 */ /* 0x000fe20000000400 */
[----:B------:R-:W-:Y:S01]  /*4490*/  IMAD R23, R3, 0x8e, RZ ;  /* 0x0000008e03177824 */ /* 0x000fe200078e02ff */
[----:B------:R-:W1:Y:S02]  /*44a0*/  LDC R48, c[0x0][0x248] ;  /* 0x00009200ff307b82 */ /* 0x000e640000000800 */
        /* <DEDUP_REMOVED lines=27> */
[----:B------:R5:W-:Y:S01]  /*4660*/  STS.U16 [R2+0x80], R176 ;  /* 0x000080b002007388 */ /* 0x000be20000000400 */
[-C--:B0-----:R-:W-:Y:S01]  /*4670*/  IADD3 R124, P1, R237, R120.reuse, RZ ;  /* 0x00000078ed7c7210 */ /* 0x081fe20007f3e0ff */
[----:B------:R-:W-:Y:S01]  /*4680*/  IMAD R13, R3, 0x5e, RZ ;  /* 0x0000005e030d7824 */ /* 0x000fe200078e02ff */
[-C--:B------:R-:W-:Y:S01]  /*4690*/  IADD3 R6, P0, R9, R120.reuse, RZ ;  /* 0x0000007809067210 */ /* 0x080fe20007f1e0ff */
[----:B------:R-:W-:Y:S01]  /*46a0*/  STS.U16 [R0+0x100], R174 ;  /* 0x000100ae00007388 */ /* 0x000fe20000000400 */
[----:B------:R-:W-:Y:S01]  /*46b0*/  IADD3 R18, P2, R191, R120, RZ ;  /* 0x00000078bf127210 */ /* 0x000fe20007f5e0ff */
[C---:B------:R-:W-:Y:S01]  /*46c0*/  IMAD R27, R3.reuse, 0xae, RZ ;  /* 0x000000ae031b7824 */ /* 0x040fe200078e02ff */
[----:B--2---:R-:W0:Y:S01]  /*46d0*/  LDC R45, c[0x0][0x248] ;  /* 0x00009200ff2d7b82 */ /* 0x004e220000000800 */
[----:B------:R-:W-:Y:S04]  /*46e0*/  STS.U16 [R0+0x4100], R107 ;  /* 0x0041006b00007388 */ /* 0x000fe80000000400 */
[----:B------:R-:W-:Y:S01]  /*46f0*/  STS.U16 [R0+0x4900], R106 ;  /* 0x0049006a00007388 */ /* 0x000fe20000000400 */
[----:B------:R-:W-:-:S02]  /*4700*/  IMAD R29, R3, 0xbe, RZ ;  /* 0x000000be031d7824 */ /* 0x000fc400078e02ff */
[----:B----4-:R-:W2:Y:S01]  /*4710*/  LDC R52, c[0x0][0x248] ;  /* 0x00009200ff347b82 */ /* 0x010ea20000000800 */
        /* <DEDUP_REMOVED lines=29> */
[----:B-----5:R-:W-:-:S03]  /*48f0*/  LOP3.LUT R2, R199, 0x30, RZ, 0x3c, !PT ;  /* 0x00000030c7027812 */ /* 0x020fc600078e3cff */
[----:B------:R-:W5:Y:S04]  /*4900*/  LDG.E.U16 R122, desc[UR60][R122.64] ;  /* 0x0000003c7a7a7981 */ /* 0x000f68000c1e1500 */
[----:B------:R-:W5:Y:S01]  /*4910*/  LDG.E.U16 R126, desc[UR60][R126.64] ;  /* 0x0000003c7e7e7981 */ /* 0x000f62000c1e1500 */
[----:B----4-:R-:W-:-:S03]  /*4920*/  LOP3.LUT R0, R199, 0x40, RZ, 0x3c, !PT ;  /* 0x00000040c7007812 */ /* 0x010fc600078e3cff */
[----:B------:R-:W4:Y:S01]  /*4930*/  LDG.E.U16 R128, desc[UR60][R128.64] ;  /* 0x0000003c80807981 */ /* 0x000f22000c1e1500 */
[C---:B------:R-:W-:Y:S02]  /*4940*/  IADD3 R5, R240.reuse, R0, RZ ;  /* 0x00000000f0057210 */ /* 0x040fe40007ffe0ff */
[C---:B------:R-:W-:Y:S02]  /*4950*/  LOP3.LUT R0, R199.reuse, 0x50, RZ, 0x3c, !PT ;  /* 0x00000050c7007812 */ /* 0x040fe400078e3cff */
[C---:B------:R-:W-:Y:S02]  /*4960*/  IADD3 R2, R240.reuse, R2, RZ ;  /* 0x00000002f0027210 */ /* 0x040fe40007ffe0ff */
[C---:B------:R-:W-:Y:S02]  /*4970*/  IADD3 R11, R240.reuse, R0, RZ ;  /* 0x00000000f00b7210 */ /* 0x040fe40007ffe0ff */
[----:B------:R-:W-:Y:S01]  /*4980*/  LOP3.LUT R0, R199, 0x60, RZ, 0x3c, !PT ;  /* 0x00000060c7007812 */ /* 0x000fe200078e3cff */
[----:B------:R-:W-:Y:S04]  /*4990*/  STS.U16 [R2+0x4180], R141 ;  /* 0x0041808d02007388 */ /* 0x000fe80000000400 */
[----:B------:R-:W-:Y:S01]  /*49a0*/  STS.U16 [R2+0x4580], R143 ;  /* 0x0045808f02007388 */ /* 0x000fe20000000400 */
[----:B------:R-:W-:-:S03]  /*49b0*/  IMAD.IADD R0, R240, 0x1, R0 ;  /* 0x00000001f0007824 */ /* 0x000fc600078e0200 */
        /* <DEDUP_REMOVED lines=28> */
[----:B------:R-:W-:Y:S01]  /*4b80*/  STS.U16 [R2+0x7d80], R171 ;  /* 0x007d80ab02007388 */ /* 0x000fe20000000400 */
[----:B------:R-:W-:Y:S01]  /*4b90*/  LEA.HI.X.SX32 R125, R217, R121, 0x1, P1 ;  /* 0x00000079d97d7211 */ /* 0x000fe200008f0eff */
[----:B-1----:R-:W1:Y:S02]  /*4ba0*/  LDC R44, c[0x0][0x248] ;  /* 0x00009200ff2c7b82 */ /* 0x002e640000000800 */
        /* <DEDUP_REMOVED lines=9> */
[----:B------:R-:W-:Y:S01]  /*4c40*/  STS.U16 [R5+0x3200], R56 ;  /* 0x0032003805007388 */ /* 0x000fe20000000400 */
[----:B------:R-:W-:-:S02]  /*4c50*/  IADD3 R16, P1, R195, R120, RZ ;  /* 0x00000078c3107210 */ /* 0x000fc40007f3e0ff */
[-C--:B------:R-:W-:Y:S01]  /*4c60*/  LEA.HI.X.SX32 R19, R13, R121.reuse, 0x1, P2 ;  /* 0x000000790d137211 */ /* 0x080fe200010f0eff */
        /* <DEDUP_REMOVED lines=22> */
[----:B------:R2:W-:Y:S01]  /*4dd0*/  STS.U16 [R5+0x7e00], R202 ;  /* 0x007e00ca05007388 */ /* 0x0005e20000000400 */
[----:B------:R-:W-:Y:S01]  /*4de0*/  LEA.HI.X.SX32 R17, R9, R121, 0x1, P1 ;  /* 0x0000007909117211 */ /* 0x000fe200008f0eff */
[----:B0-----:R-:W0:Y:S02]  /*4df0*/  LDC R47, c[0x0][0x248] ;  /* 0x00009200ff2f7b82 */ /* 0x001e240000000800 */
[----:B------:R-:W-:Y:S01]  /*4e00*/  STS.U16 [R11+0x280], R168 ;  /* 0x000280a80b007388 */ /* 0x000fe20000000400 */
[----:B------:R-:W-:-:S03]  /*4e10*/  IMAD R45, R45, 0x14e, RZ ;  /* 0x0000014e2d2d7824 */ /* 0x000fc600078e02ff */
[----:B------:R-:W4:Y:S01]  /*4e20*/  LDG.E.U16 R124, desc[UR60][R124.64] ;  /* 0x0000003c7c7c7981 */ /* 0x000f22000c1e1500 */
[----:B--2---:R-:W-:Y:S01]  /*4e30*/  IMAD R5, R3, 0x27, RZ ;  /* 0x0000002703057824 */ /* 0x004fe200078e02ff */
[----:B------:R-:W-:Y:S02]  /*4e40*/  IADD3 R194, P2, R194, R120, RZ ;  /* 0x00000078c2c27210 */ /* 0x000fe40007f5e0ff */
[----:B------:R-:W-:Y:S01]  /*4e50*/  STS.U16 [R11+0x680], R154 ;  /* 0x0006809a0b007388 */ /* 0x000fe20000000400 */
[----:B------:R-:W2:Y:S01]  /*4e60*/  LDC R49, c[0x0][0x248] ;  /* 0x00009200ff317b82 */ /* 0x000ea20000000800 */
[----:B------:R-:W-:Y:S02]  /*4e70*/  LEA.HI.X.SX32 R7, R5, R121, 0x1, P0 ;  /* 0x0000007905077211 */ /* 0x000fe400000f0eff */
[----:B------:R-:W-:Y:S01]  /*4e80*/  STS.U16 [R11+0xa80], R142 ;  /* 0x000a808e0b007388 */ /* 0x000fe20000000400 */
[----:B------:R-:W-:-:S03]  /*4e90*/  IMAD R5, R3, 0x2f, RZ ;  /* 0x0000002f03057824 */ /* 0x000fc600078e02ff */
[----:B------:R-:W-:Y:S01]  /*4ea0*/  STS.U16 [R11+0xe80], R42 ;  /* 0x000e802a0b007388 */ /* 0x000fe20000000400 */
[----:B------:R-:W5:Y:S03]  /*4eb0*/  LDC R50, c[0x0][0x248] ;  /* 0x00009200ff327b82 */ /* 0x000f660000000800 */
[----:B------:R-:W-:Y:S04]  /*4ec0*/  STS.U16 [R11+0x1280], R41 ;  /* 0x001280290b007388 */ /* 0x000fe80000000400 */
        /* <DEDUP_REMOVED lines=23> */
[----:B---3--:R-:W-:Y:S04]  /*5040*/  STS.U16 [R11+0x6280], R218 ;  /* 0x006280da0b007388 */ /* 0x008fe80000000400 */
[----:B------:R-:W-:Y:S04]  /*5050*/  STS.U16 [R11+0x6680], R220 ;  /* 0x006680dc0b007388 */ /* 0x000fe80000000400 */
[----:B------:R-:W-:Y:S04]  /*5060*/  STS.U16 [R11+0x6a80], R222 ;  /* 0x006a80de0b007388 */ /* 0x000fe80000000400 */
[----:B------:R-:W-:Y:S04]  /*5070*/  STS.U16 [R11+0x6e80], R224 ;  /* 0x006e80e00b007388 */ /* 0x000fe80000000400 */
[----:B------:R-:W-:Y:S04]  /*5080*/  STS.U16 [R11+0x7280], R226 ;  /* 0x007280e20b007388 */ /* 0x000fe80000000400 */
[----:B------:R-:W-:Y:S04]  /*5090*/  STS.U16 [R11+0x7680], R227 ;  /* 0x007680e30b007388 */ /* 0x000fe80000000400 */
[----:B------:R-:W-:Y:S04]  /*50a0*/  STS.U16 [R11+0x7a80], R229 ;  /* 0x007a80e50b007388 */ /* 0x000fe80000000400 */
[----:B------:R-:W-:Y:S01]  /*50b0*/  STS.U16 [R11+0x7e80], R231 ;  /* 0x007e80e70b007388 */ /* 0x000fe20000000400 */
[----:B------:R-:W-:Y:S01]  /*50c0*/  IMAD R9, R3, 0x37, RZ ;  /* 0x0000003703097824 */ /* 0x000fe200078e02ff */
[----:B------:R-:W-:Y:S01]  /*50d0*/  IADD3 R12, P1, R15, R120, RZ ;  /* 0x000000780f0c7210 */ /* 0x000fe20007f3e0ff */
[----:B-1----:R-:W1:Y:S01]  /*50e0*/  LDC R32, c[0x0][0x248] ;  /* 0x00009200ff207b82 */ /* 0x002e620000000800 */
[----:B------:R3:W-:Y:S01]  /*50f0*/  STS.U16 [R0+0x1300], R10 ;  /* 0x0013000a00007388 */ /* 0x0007e20000000400 */
[----:B------:R-:W-:-:S06]  /*5100*/  LEA.HI.X.SX32 R195, R21, R121, 0x1, P2 ;  /* 0x0000007915c37211 */ /* 0x000fcc00010f0eff */
[----:B------:R-:W0:Y:S01]  /*5110*/  LDC R38, c[0x0][0x248] ;  /* 0x00009200ff267b82 */ /* 0x000e220000000800 */
[----:B---3--:R-:W-:-:S04]  /*5120*/  IADD3 R10, P0, R13, R120, RZ ;  /* 0x000000780d0a7210 */ /* 0x008fc80007f1e0ff */
[----:B------:R-:W-:-:S03]  /*5130*/  LEA.HI.X.SX32 R11, R5, R121, 0x1, P0 ;  /* 0x00000079050b7211 */ /* 0x000fc600000f0eff */
[----:B------:R-:W3:Y:S01]  /*5140*/  LDC R41, c[0x0][0x248] ;  /* 0x00009200ff297b82 */ /* 0x000ee20000000800 */
[-C--:B------:R-:W-:Y:S02]  /*5150*/  IADD3 R8, P0, R189, R120.reuse, RZ ;  /* 0x00000078bd087210 */ /* 0x080fe40007f1e0ff */
[-C--:B------:R-:W-:Y:S01]  /*5160*/  LEA.HI.X.SX32 R13, R9, R121.reuse, 0x1, P1 ;  /* 0x00000079090d7211 */ /* 0x080fe200008f0eff */
[----:B------:R2:W-:Y:S01]  /*5170*/  STS.U16 [R0+0x1b00], R14 ;  /* 0x001b000e00007388 */ /* 0x0005e20000000400 */
[----:B------:R-:W-:Y:S01]  /*5180*/  LEA.HI.X.SX32 R9, R15, R121, 0x1, P0 ;  /* 0x000000790f097211 */ /* 0x000fe200000f0eff */
[----:B------:R-:W-:Y:S02]  /*5190*/  IMAD R15, R3, 0x3f, RZ ;  /* 0x0000003f030f7824 */ /* 0x000fe400078e02ff */
[----:B------:R-:W-:Y:S01]  /*51a0*/  STS.U16 [R0+0x300], R166 ;  /* 0x000300a600007388 */ /* 0x000fe20000000400 */
[----:B------:R-:W5:Y:S03]  /*51b0*/  LDC R40, c[0x0][0x248] ;  /* 0x00009200ff287b82 */ /* 0x000f660000000800 */
[----:B------:R-:W-:Y:S01]  /*51c0*/  STS.U16 [R0+0xb00], R140 ;  /* 0x000b008c00007388 */ /* 0x000fe20000000400 */
[----:B--2---:R-:W-:-:S03]  /*51d0*/  IADD3 R14, P0, R21, R120, RZ ;  /* 0x00000078150e7210 */ /* 0x004fc60007f1e0ff */
[----:B------:R-:W-:Y:S01]  /*51e0*/  STS.U16 [R0+0x700], R201 ;  /* 0x000700c900007388 */ /* 0x000fe20000000400 */
[----:B------:R-:W2:Y:S03]  /*51f0*/  LDC R42, c[0x0][0x248] ;  /* 0x00009200ff2a7b82 */ /* 0x000ea60000000800 */
[----:B------:R-:W-:Y:S01]  /*5200*/  STS.U16 [R0+0xf00], R205 ;  /* 0x000f00cd00007388 */ /* 0x000fe20000000400 */
[----:B------:R-:W-:-:S03]  /*5210*/  LEA.HI.X.SX32 R15, R15, R121, 0x1, P0 ;  /* 0x000000790f0f7211 */ /* 0x000fc600000f0eff */
[----:B------:R-:W-:Y:S04]  /*5220*/  STS.U16 [R0+0x1700], R234 ;  /* 0x001700ea00007388 */ /* 0x000fe80000000400 */
[----:B------:R-:W-:Y:S04]  /*5230*/  STS.U16 [R0+0x1f00], R236 ;  /* 0x001f00ec00007388 */ /* 0x000fe80000000400 */
[----:B------:R-:W4:Y:S01]  /*5240*/  LDG.E.U16 R2, desc[UR60][R6.64] ;  /* 0x0000003c06027981 */ /* 0x000f22000c1e1500 */
[C---:B------:R-:W-:Y:S02]  /*5250*/  IMAD R31, R3.reuse, 0xce, RZ ;  /* 0x000000ce031f7824 */ /* 0x040fe400078e02ff */
[C---:B------:R-:W-:Y:S01]  /*5260*/  IMAD R21, R3.reuse, 0x67, RZ ;  /* 0x0000006703157824 */ /* 0x040fe200078e02ff */
[----:B------:R-:W4:Y:S04]  /*5270*/  LDG.E.U16 R5, desc[UR60][R16.64] ;  /* 0x0000003c10057981 */ /* 0x000f28000c1e1500 */
[----:B------:R-:W4:Y:S04]  /*5280*/  LDG.E.U16 R4, desc[UR60][R10.64] ;  /* 0x0000003c0a047981 */ /* 0x000f28000c1e1500 */
[----:B------:R1:W4:Y:S04]  /*5290*/  LDG.E.U16 R6, desc[UR60][R12.64] ;  /* 0x0000003c0c067981 */ /* 0x000328000c1e1500 */
[----:B------:R0:W4:Y:S01]  /*52a0*/  LDG.E.U16 R7, desc[UR60][R18.64] ;  /* 0x0000003c12077981 */ /* 0x000122000c1e1500 */
[----:B------:R-:W-:-:S03]  /*52b0*/  IMAD R33, R3, 0xde, RZ ;  /* 0x000000de03217824 */ /* 0x000fc600078e02ff */
[----:B------:R-:W4:Y:S01]  /*52c0*/  LDG.E.U16 R9, desc[UR60][R8.64] ;  /* 0x0000003c08097981 */ /* 0x000f22000c1e1500 */
[----:B-1----:R-:W-:Y:S01]  /*52d0*/  IMAD R13, R3, 0x4f, RZ ;  /* 0x0000004f030d7824 */ /* 0x002fe200078e02ff */
[-C--:B------:R-:W-:Y:S01]  /*52e0*/  IADD3 R12, P0, R25, R120.reuse, RZ ;  /* 0x00000078190c7210 */ /* 0x080fe20007f1e0ff */
[----:B------:R-:W-:Y:S01]  /*52f0*/  IMAD R17, R3, 0x47, RZ ;  /* 0x0000004703117824 */ /* 0x000fe200078e02ff */
[----:B------:R-:W-:Y:S01]  /*5300*/  IADD3 R10, P1, R23, R120, RZ ;  /* 0x00000078170a7210 */ /* 0x000fe20007f3e0ff */
[----:B0-----:R-:W0:Y:S01]  /*5310*/  LDC R18, c[0x0][0x248] ;  /* 0x00009200ff127b82 */ /* 0x001e220000000800 */
[-C--:B------:R-:W-:Y:S01]  /*5320*/  LEA.HI.X.SX32 R13, R13, R121.reuse, 0x1, P0 ;  /* 0x000000790d0d7211 */ /* 0x080fe200000f0eff */
[----:B------:R-:W-:Y:S01]  /*5330*/  IMAD R19, R3, 0x5f, RZ ;  /* 0x0000005f03137824 */ /* 0x000fe200078e02ff */
[----:B------:R-:W4:Y:S04]  /*5340*/  LDG.E.U16 R195, desc[UR60][R194.64] ;  /* 0x0000003cc2c37981 */ /* 0x000f28000c1e1500 */
[----:B------:R1:W4:Y:S01]  /*5350*/  LDG.E.U16 R22, desc[UR60][R12.64] ;  /* 0x0000003c0c167981 */ /* 0x000322000c1e1500 */
[----:B------:R-:W-:-:S03]  /*5360*/  LEA.HI.X.SX32 R11, R17, R121, 0x1, P1 ;  /* 0x00000079110b7211 */ /* 0x000fc600008f0eff */
[----:B------:R3:W4:Y:S01]  /*5370*/  LDG.E.U16 R8, desc[UR60][R14.64] ;  /* 0x0000003c0e087981 */ /* 0x000722000c1e1500 */
[-C--:B-1----:R-:W-:Y:S01]  /*5380*/  IADD3 R12, P2, R31, R120.reuse, RZ ;  /* 0x000000781f0c7210 */ /* 0x082fe20007f5e0ff */
[----:B------:R-:W-:Y:S02]  /*5390*/  IMAD R17, R3, 0x57, RZ ;  /* 0x0000005703117824 */ /* 0x000fe400078e02ff */
[----:B------:R1:W4:Y:S01]  /*53a0*/  LDG.E.U16 R20, desc[UR60][R10.64] ;  /* 0x0000003c0a147981 */ /* 0x000322000c1e1500 */
[----:B------:R-:W-:Y:S02]  /*53b0*/  LEA.HI.X.SX32 R13, R21, R121, 0x1, P2 ;  /* 0x00000079150d7211 */ /* 0x000fe400010f0eff */
[----:B------:R-:W5:Y:S01]  /*53c0*/  LDC R21, c[0x0][0x248] ;  /* 0x00009200ff157b82 */ /* 0x000f620000000800 */
[-C--:B---3--:R-:W-:Y:S01]  /*53d0*/  IADD3 R14, P0, R27, R120.reuse, RZ ;  /* 0x000000781b0e7210 */ /* 0x088fe20007f1e0ff */
[----:B------:R-:W-:Y:S01]  /*53e0*/  IMAD R35, R3, 0xee, RZ ;  /* 0x000000ee03237824 */ /* 0x000fe200078e02ff */
[----:B------:R3:W4:Y:S01]  /*53f0*/  LDG.E.U16 R28, desc[UR60][R12.64] ;  /* 0x0000003c0c1c7981 */ /* 0x000722000c1e1500 */
[----:B-1----:R-:W-:-:S02]  /*5400*/  IADD3 R10, P1, R29, R120, RZ ;  /* 0x000000781d0a7210 */ /* 0x002fc40007f3e0ff */
[-C--:B------:R-:W-:Y:S01]  /*5410*/  LEA.HI.X.SX32 R15, R17, R121.reuse, 0x1, P0 ;  /* 0x00000079110f7211 */ /* 0x080fe200000f0eff */
[----:B------:R-:W-:Y:S01]  /*5420*/  IMAD R17, R3, 0x6f, RZ ;  /* 0x0000006f03117824 */ /* 0x000fe200078e02ff */
[-C--:B------:R-:W-:Y:S02]  /*5430*/  LEA.HI.X.SX32 R11, R19, R121.reuse, 0x1, P1 ;  /* 0x00000079130b7211 */ /* 0x080fe400008f0eff */
[-C--:B------:R-:W-:Y:S01]  /*5440*/  IADD3 R16, P0, R33, R120.reuse, RZ ;  /* 0x0000007821107210 */ /* 0x080fe20007f1e0ff */
[C---:B------:R-:W-:Y:S01]  /*5450*/  IMAD R19, R3.reuse, 0x77, RZ ;  /* 0x0000007703137824 */ /* 0x040fe200078e02ff */
[----:B------:R1:W4:Y:S01]  /*5460*/  LDG.E.U16 R24, desc[UR60][R14.64] ;  /* 0x0000003c0e187981 */ /* 0x000322000c1e1500 */
[----:B------:R-:W-:Y:S01]  /*5470*/  IMAD R37, R3, 0xfe, RZ ;  /* 0x000000fe03257824 */ /* 0x000fe200078e02ff */
[----:B------:R-:W-:Y:S02]  /*5480*/  LEA.HI.X.SX32 R17, R17, R121, 0x1, P0 ;  /* 0x0000007911117211 */ /* 0x000fe400000f0eff */
[----:B------:R2:W4:Y:S01]  /*5490*/  LDG.E.U16 R26, desc[UR60][R10.64] ;  /* 0x0000003c0a1a7981 */ /* 0x000522000c1e1500 */
[----:B---3--:R-:W-:Y:S01]  /*54a0*/  IMAD R13, R32, 0x10e, RZ ;  /* 0x0000010e200d7824 */ /* 0x008fe200078e02ff */
[-C--:B------:R-:W-:Y:S01]  /*54b0*/  IADD3 R12, P1, R37, R120.reuse, RZ ;  /* 0x00000078250c7210 */ /* 0x080fe20007f3e0ff */
[----:B0-----:R-:W-:Y:S01]  /*54c0*/  IMAD R39, R18, 0x10c, RZ ;  /* 0x0000010c12277824 */ /* 0x001fe200078e02ff */
[----:B------:R0:W3:Y:S01]  /*54d0*/  LDG.E.U16 R30, desc[UR60][R16.64] ;  /* 0x0000003c101e7981 */ /* 0x0000e2000c1e1500 */
[----:B------:R-:W0:Y:S01]  /*54e0*/  LDC R18, c[0x0][0x248] ;  /* 0x00009200ff127b82 */ /* 0x000e220000000800 */
[----:B-1----:R-:W-:Y:S01]  /*54f0*/  IMAD R15, R3, 0x7f, RZ ;  /* 0x0000007f030f7824 */ /* 0x002fe200078e02ff */
[----:B--2---:R-:W-:Y:S01]  /*5500*/  IADD3 R10, P0, R35, R120, RZ ;  /* 0x00000078230a7210 */ /* 0x004fe20007f1e0ff */
[----:B-----5:R-:W-:-:S03]  /*5510*/  IMAD R21, R21, 0x11c, RZ ;  /* 0x0000011c15157824 */ /* 0x020fc600078e02ff */
[-C--:B------:R-:W-:Y:S01]  /*5520*/  LEA.HI.X.SX32 R11, R19, R121.reuse, 0x1, P0 ;  /* 0x00000079130b7211 */ /* 0x080fe200000f0eff */
[----:B0-----:R-:W-:Y:S01]  /*5530*/  IMAD R17, R3, 0x87, RZ ;  /* 0x0000008703117824 */ /* 0x001fe200078e02ff */
[-C--:B------:R-:W-:Y:S02]  /*5540*/  IADD3 R16, P0, R13, R120.reuse, RZ ;  /* 0x000000780d107210 */ /* 0x080fe40007f1e0ff */
[-C--:B------:R-:W-:Y:S01]  /*5550*/  LEA.HI.X.SX32 R13, R15, R121.reuse, 0x1, P1 ;  /* 0x000000790f0d7211 */ /* 0x080fe200008f0eff */
[----:B------:R0:W2:Y:S01]  /*5560*/  LDG.E.U16 R32, desc[UR60][R10.64] ;  /* 0x0000003c0a207981 */ /* 0x0000a2000c1e1500 */
[----:B------:R-:W-:Y:S01]  /*5570*/  LEA.HI.X.SX32 R17, R17, R121, 0x1, P0 ;  /* 0x0000007911117211 */ /* 0x000fe200000f0eff */
[----:B------:R-:W-:Y:S01]  /*5580*/  IMAD R41, R41, 0x12e, RZ ;  /* 0x0000012e29297824 */ /* 0x000fe200078e02ff */
[-C--:B------:R-:W-:Y:S01]  /*5590*/  IADD3 R14, P2, R39, R120.reuse, RZ ;  /* 0x00000078270e7210 */ /* 0x080fe20007f5e0ff */
[----:B------:R1:W5:Y:S04]  /*55a0*/  LDG.E.U16 R34, desc[UR60][R12.64] ;  /* 0x0000003c0c227981 */ /* 0x000368000c1e1500 */
[----:B------:R1:W5:Y:S01]  /*55b0*/  LDG.E.U16 R36, desc[UR60][R16.64] ;  /* 0x0000003c10247981 */ /* 0x000362000c1e1500 */
[----:B0-----:R-:W-:Y:S01]  /*55c0*/  IMAD R11, R38, 0x11e, RZ ;  /* 0x0000011e260b7824 */ /* 0x001fe200078e02ff */
[----:B------:R-:W-:-:S04]  /*55d0*/  IADD3 R10, P0, R21, R120, RZ ;  /* 0x00000078150a7210 */ /* 0x000fc80007f1e0ff */
[-C--:B-1----:R-:W-:Y:S01]  /*55e0*/  IADD3 R12, P1, R11, R120.reuse, RZ ;  /* 0x000000780b0c7210 */ /* 0x082fe20007f3e0ff */
[----:B------:R-:W-:Y:S01]  /*55f0*/  IMAD R13, R3, 0x8f, RZ ;  /* 0x0000008f030d7824 */ /* 0x000fe200078e02ff */
[-C--:B------:R-:W-:Y:S01]  /*5600*/  LEA.HI.X.SX32 R11, R23, R121.reuse, 0x1, P0 ;  /* 0x00000079170b7211 */ /* 0x080fe200000f0eff */
[----:B------:R-:W-:Y:S01]  /*5610*/  IMAD R17, R3, 0x97, RZ ;  /* 0x0000009703117824 */ /* 0x000fe200078e02ff */
[----:B------:R-:W0:Y:S01]  /*5620*/  LDC R23, c[0x0][0x248] ;  /* 0x00009200ff177b82 */ /* 0x000e220000000800 */
[----:B------:R-:W-:Y:S01]  /*5630*/  IADD3 R16, P0, R41, R120, RZ ;  /* 0x0000007829107210 */ /* 0x000fe20007f1e0ff */
[----:B------:R-:W-:Y:S01]  /*5640*/  IMAD R19, R40, 0x12c, RZ ;  /* 0x0000012c28137824 */ /* 0x000fe200078e02ff */
[-C--:B------:R-:W-:Y:S01]  /*5650*/  LEA.HI.X.SX32 R15, R233, R121.reuse, 0x1, P2 ;  /* 0x00000079e90f7211 */ /* 0x080fe200010f0eff */
[----:B------:R1:W3:Y:S01]  /*5660*/  LDG.E.U16 R41, desc[UR60][R10.64] ;  /* 0x0000003c0a297981 */ /* 0x0002e2000c1e1500 */
[-C--:B------:R-:W-:Y:S02]  /*5670*/  LEA.HI.X.SX32 R13, R13, R121.reuse, 0x1, P1 ;  /* 0x000000790d0d7211 */ /* 0x080fe400008f0eff */
[----:B------:R-:W-:Y:S01]  /*5680*/  LEA.HI.X.SX32 R17, R17, R121, 0x1, P0 ;  /* 0x0000007911117211 */ /* 0x000fe200000f0eff */
[----:B------:R1:W2:Y:S01]  /*5690*/  LDG.E.U16 R39, desc[UR60][R14.64] ;  /* 0x0000003c0e277981 */ /* 0x0002a2000c1e1500 */
[----:B------:R-:W-:-:S03]  /*56a0*/  IMAD R21, R3, 0xa7, RZ ;  /* 0x000000a703157824 */ /* 0x000fc600078e02ff */
[----:B------:R1:W5:Y:S02]  /*56b0*/  LDG.E.U16 R38, desc[UR60][R12.64] ;  /* 0x0000003c0c267981 */ /* 0x000364000c1e1500 */
[----:B-1----:R-:W-:Y:S02]  /*56c0*/  IMAD R11, R42, 0x13e, RZ ;  /* 0x0000013e2a0b7824 */ /* 0x002fe400078e02ff */
[----:B------:R1:W5:Y:S01]  /*56d0*/  LDG.E.U16 R40, desc[UR60][R16.64] ;  /* 0x0000003c10287981 */ /* 0x000362000c1e1500 */
[-C--:B------:R-:W-:Y:S01]  /*56e0*/  IADD3 R14, P2, R19, R120.reuse, RZ ;  /* 0x00000078130e7210 */ /* 0x080fe20007f5e0ff */
[----:B------:R-:W-:Y:S01]  /*56f0*/  IMAD R19, R3, 0x9f, RZ ;  /* 0x0000009f03137824 */ /* 0x000fe200078e02ff */
[-C--:B------:R-:W-:Y:S02]  /*5700*/  IADD3 R12, P1, R11, R120.reuse, RZ ;  /* 0x000000780b0c7210 */ /* 0x080fe40007f3e0ff */
[-C--:B------:R-:W-:Y:S01]  /*5710*/  LEA.HI.X.SX32 R15, R232, R121.reuse, 0x1, P2 ;  /* 0x00000079e80f7211 */ /* 0x080fe200010f0eff */
[----:B-1----:R-:W-:Y:S01]  /*5720*/  IMAD R17, R46, 0x15c, RZ ;  /* 0x0000015c2e117824 */ /* 0x002fe200078e02ff */
[-C--:B------:R-:W-:Y:S01]  /*5730*/  IADD3 R16, P2, R45, R120.reuse, RZ ;  /* 0x000000782d107210 */ /* 0x080fe20007f5e0ff */
[----:B------:R-:W-:Y:S01]  /*5740*/  IMAD R51, R18, 0x13c, RZ ;  /* 0x0000013c12337824 */ /* 0x000fe200078e02ff */
[----:B------:R-:W-:Y:S01]  /*5750*/  LEA.HI.X.SX32 R13, R19, R121, 0x1, P1 ;  /* 0x00000079130d7211 */ /* 0x000fe200008f0eff */
[----:B------:R1:W5:Y:S01]  /*5760*/  LDG.E.U16 R43, desc[UR60][R14.64] ;  /* 0x0000003c0e2b7981 */ /* 0x000362000c1e1500 */
[----:B------:R-:W-:-:S02]  /*5770*/  IADD3 R18, P1, R17, R120, RZ ;  /* 0x0000007811127210 */ /* 0x000fc40007f3e0ff */
[-C--:B------:R-:W-:Y:S01]  /*5780*/  LEA.HI.X.SX32 R17, R21, R121.reuse, 0x1, P2 ;  /* 0x0000007915117211 */ /* 0x080fe200010f0eff */
[----:B0-----:R-:W-:Y:S01]  /*5790*/  IMAD R23, R23, 0x15e, RZ ;  /* 0x0000015e17177824 */ /* 0x001fe200078e02ff */
[----:B------:R-:W0:Y:S01]  /*57a0*/  LDC R21, c[0x0][0x248] ;  /* 0x00009200ff157b82 */ /* 0x000e220000000800 */
[-C--:B------:R-:W-:Y:S01]  /*57b0*/  IADD3 R10, P0, R51, R120.reuse, RZ ;  /* 0x00000078330a7210 */ /* 0x080fe20007f1e0ff */
[----:B------:R-:W-:Y:S01]  /*57c0*/  IMAD R47, R47, 0x16c, RZ ;  /* 0x0000016c2f2f7824 */ /* 0x000fe200078e02ff */
[----:B------:R1:W5:Y:S02]  /*57d0*/  LDG.E.U16 R42, desc[UR60][R12.64] ;  /* 0x0000003c0c2a7981 */ /* 0x000364000c1e1500 */
[----:B-1----:R-:W-:Y:S01]  /*57e0*/  IMAD R15, R44, 0x14c, RZ ;  /* 0x0000014c2c0f7824 */ /* 0x002fe200078e02ff */
[-C--:B------:R-:W-:Y:S01]  /*57f0*/  LEA.HI.X.SX32 R19, R27, R121.reuse, 0x1, P1 ;  /* 0x000000791b137211 */ /* 0x080fe200008f0eff */
[----:B------:R-:W-:Y:S01]  /*5800*/  IMAD R49, R49, 0x17c, RZ ;  /* 0x0000017c31317824 */ /* 0x000fe200078e02ff */
[-C--:B------:R-:W-:Y:S01]  /*5810*/  LEA.HI.X.SX32 R11, R25, R121.reuse, 0x1, P0 ;  /* 0x00000079190b7211 */ /* 0x080fe200000f0eff */
[----:B------:R-:W1:Y:S01]  /*5820*/  LDC R51, c[0x0][0x248] ;  /* 0x00009200ff337b82 */ /* 0x000e620000000800 */
[-C--:B------:R-:W-:Y:S01]  /*5830*/  IADD3 R14, P0, R15, R120.reuse, RZ ;  /* 0x000000780f0e7210 */ /* 0x080fe20007f1e0ff */
[----:B------:R0:W5:Y:S03]  /*5840*/  LDG.E.U16 R45, desc[UR60][R18.64] ;  /* 0x0000003c122d7981 */ /* 0x000166000c1e1500 */
[----:B------:R-:W-:Y:S01]  /*5850*/  LEA.HI.X.SX32 R15, R230, R121, 0x1, P0 ;  /* 0x00000079e60f7211 */ /* 0x000fe200000f0eff */
[----:B------:R0:W5:Y:S01]  /*5860*/  LDG.E.U16 R25, desc[UR60][R10.64] ;  /* 0x0000003c0a197981 */ /* 0x000162000c1e1500 */
[----:B------:R-:W-:Y:S01]  /*5870*/  IMAD R13, R48, 0x16e, RZ ;  /* 0x0000016e300d7824 */ /* 0x000fe200078e02ff */
[----:B------:R-:W-:-:S02]  /*5880*/  IADD3 R12, P1, R47, R120, RZ ;  /* 0x000000782f0c7210 */ /* 0x000fc40007f3e0ff */
[----:B------:R0:W5:Y:S02]  /*5890*/  LDG.E.U16 R27, desc[UR60][R14.64] ;  /* 0x0000003c0e1b7981 */ /* 0x000164000c1e1500 */
[----:B0-----:R-:W0:Y:S02]  /*58a0*/  LDC R18, c[0x0][0x248] ;  /* 0x00009200ff127b82 */ /* 0x001e240000000800 */
[----:B------:R1:W5:Y:S01]  /*58b0*/  LDG.E.U16 R44, desc[UR60][R16.64] ;  /* 0x0000003c102c7981 */ /* 0x000362000c1e1500 */
[----:B------:R-:W-:-:S05]  /*58c0*/  IADD3 R10, P0, R23, R120, RZ ;  /* 0x00000078170a7210 */ /* 0x000fca0007f1e0ff */
[----:B------:R-:W0:Y:S01]  /*58d0*/  LDC R23, c[0x0][0x248] ;  /* 0x00009200ff177b82 */ /* 0x000e220000000800 */
[----:B------:R-:W-:Y:S01]  /*58e0*/  IMAD R11, R3, 0xaf, RZ ;  /* 0x000000af030b7824 */ /* 0x000fe200078e02ff */
[-C--:B------:R-:W-:Y:S01]  /*58f0*/  IADD3 R14, P2, R13, R120.reuse, RZ ;  /* 0x000000780d0e7210 */ /* 0x080fe20007f5e0ff */
[----:B------:R-:W-:Y:S01]  /*5900*/  IMAD R15, R3, 0xb7, RZ ;  /* 0x000000b7030f7824 */ /* 0x000fe200078e02ff */
[-C--:B------:R-:W-:Y:S02]  /*5910*/  LEA.HI.X.SX32 R13, R228, R121.reuse, 0x1, P1 ;  /* 0x00000079e40d7211 */ /* 0x080fe400008f0eff */
[-C--:B------:R-:W-:Y:S01]  /*5920*/  LEA.HI.X.SX32 R11, R11, R121.reuse, 0x1, P0 ;  /* 0x000000790b0b7211 */ /* 0x080fe200000f0eff */
[----:B------:R-:W-:Y:S01]  /*5930*/  IMAD R21, R21, 0x17e, RZ ;  /* 0x0000017e15157824 */ /* 0x000fe200078e02ff */
[-C--:B-1----:R-:W-:Y:S01]  /*5940*/  IADD3 R16, P0, R49, R120.reuse, RZ ;  /* 0x0000007831107210 */ /* 0x082fe20007f1e0ff */
[----:B------:R-:W-:Y:S02]  /*5950*/  IMAD R19, R50, 0x18c, RZ ;  /* 0x0000018c32137824 */ /* 0x000fe400078e02ff */
[----:B------:R1:W5:Y:S01]  /*5960*/  LDG.E.U16 R46, desc[UR60][R10.64] ;  /* 0x0000003c0a2e7981 */ /* 0x000362000c1e1500 */
[-C--:B------:R-:W-:Y:S01]  /*5970*/  LEA.HI.X.SX32 R17, R29, R121.reuse, 0x1, P0 ;  /* 0x000000791d117211 */ /* 0x080fe200000f0eff */
[----:B------:R-:W-:Y:S01]  /*5980*/  IMAD R51, R51, 0x19c, RZ ;  /* 0x0000019c33337824 */ /* 0x000fe200078e02ff */
[----:B------:R-:W-:Y:S01]  /*5990*/  LEA.HI.X.SX32 R15, R15, R121, 0x1, P2 ;  /* 0x000000790f0f7211 */ /* 0x000fe200010f0eff */
[----:B------:R0:W5:Y:S01]  /*59a0*/  LDG.E.U16 R29, desc[UR60][R12.64] ;  /* 0x0000003c0c1d7981 */ /* 0x000162000c1e1500 */
[----:B------:R-:W-:Y:S01]  /*59b0*/  IMAD R55, R55, 0x1ec, RZ ;  /* 0x000001ec37377824 */ /* 0x000fe200078e02ff */
[----:B------:R-:W0:Y:S02]  /*59c0*/  LDC R50, c[0x0][0x248] ;  /* 0x00009200ff327b82 */ /* 0x000e240000000800 */
[----:B------:R0:W5:Y:S01]  /*59d0*/  LDG.E.U16 R49, desc[UR60][R16.64] ;  /* 0x0000003c10317981 */ /* 0x000162000c1e1500 */
[----:B-1----:R-:W-:Y:S01]  /*59e0*/  IMAD R11, R3, 0xbf, RZ ;  /* 0x000000bf030b7824 */ /* 0x002fe200078e02ff */
[----:B------:R-:W-:-:S02]  /*59f0*/  IADD3 R10, P0, R21, R120, RZ ;  /* 0x00000078150a7210 */ /* 0x000fc40007f1e0ff */
[----:B------:R1:W5:Y:S01]  /*5a00*/  LDG.E.U16 R47, desc[UR60][R14.64] ;  /* 0x0000003c0e2f7981 */ /* 0x000362000c1e1500 */
[----:B0-----:R-:W-:Y:S01]  /*5a10*/  IMAD R13, R52, 0x1ac, RZ ;  /* 0x000001ac340d7824 */ /* 0x001fe200078e02ff */
[-C--:B------:R-:W-:Y:S01]  /*5a20*/  IADD3 R12, P1, R19, R120.reuse, RZ ;  /* 0x00000078130c7210 */ /* 0x080fe20007f3e0ff */
[----:B------:R-:W-:Y:S01]  /*5a30*/  IMAD R19, R18, 0x1bc, RZ ;  /* 0x000001bc12137824 */ /* 0x000fe200078e02ff */
[-C--:B------:R-:W-:Y:S01]  /*5a40*/  LEA.HI.X.SX32 R11, R11, R121.reuse, 0x1, P0 ;  /* 0x000000790b0b7211 */ /* 0x080fe200000f0eff */
[----:B------:R-:W-:Y:S01]  /*5a50*/  IMAD R57, R23, 0x1cc, RZ ;  /* 0x000001cc17397824 */ /* 0x000fe200078e02ff */
[-C--:B------:R-:W-:Y:S01]  /*5a60*/  IADD3 R16, P2, R13, R120.reuse, RZ ;  /* 0x000000780d107210 */ /* 0x080fe20007f5e0ff */
[----:B------:R-:W0:Y:S01]  /*5a70*/  LDC R21, c[0x0][0x248] ;  /* 0x00009200ff157b82 */ /* 0x000e220000000800 */
[----:B------:R-:W-:Y:S01]  /*5a80*/  LEA.HI.X.SX32 R13, R225, R121, 0x1, P1 ;  /* 0x00000079e10d7211 */ /* 0x000fe200008f0eff */
[----:B------:R1:W5:Y:S02]  /*5a90*/  LDG.E.U16 R48, desc[UR60][R10.64] ;  /* 0x0000003c0a307981 */ /* 0x000364000c1e1500 */
[----:B-1----:R-:W-:-:S02]  /*5aa0*/  IADD3 R14, P0, R51, R120, RZ ;  /* 0x00000078330e7210 */ /* 0x002fc40007f1e0ff */
[-C--:B------:R-:W-:Y:S02]  /*5ab0*/  IADD3 R18, P1, R19, R120.reuse, RZ ;  /* 0x0000007813127210 */ /* 0x080fe40007f3e0ff */
[-C--:B------:R-:W-:Y:S01]  /*5ac0*/  LEA.HI.X.SX32 R15, R31, R121.reuse, 0x1, P0 ;  /* 0x000000791f0f7211 */ /* 0x080fe200000f0eff */
[----:B------:R-:W1:Y:S01]  /*5ad0*/  LDC R23, c[0x0][0x248] ;  /* 0x00009200ff177b82 */ /* 0x000e620000000800 */
[-C--:B------:R-:W-:Y:S01]  /*5ae0*/  LEA.HI.X.SX32 R17, R223, R121.reuse, 0x1, P2 ;  /* 0x00000079df117211 */ /* 0x080fe200010f0eff */
[----:B------:R0:W5:Y:S01]  /*5af0*/  LDG.E.U16 R31, desc[UR60][R12.64] ;  /* 0x0000003c0c1f7981 */ /* 0x000162000c1e1500 */
[----:B------:R-:W-:Y:S01]  /*5b00*/  IMAD R11, R54, 0x1dc, RZ ;  /* 0x000001dc360b7824 */ /* 0x000fe200078e02ff */
[-C--:B------:R-:W-:Y:S02]  /*5b10*/  IADD3 R10, P0, R57, R120.reuse, RZ ;  /* 0x00000078390a7210 */ /* 0x080fe40007f1e0ff */
[----:B------:R0:W5:Y:S01]  /*5b20*/  LDG.E.U16 R51, desc[UR60][R16.64] ;  /* 0x0000003c10337981 */ /* 0x000162000c1e1500 */
[-C--:B------:R-:W-:Y:S01]  /*5b30*/  LEA.HI.X.SX32 R19, R33, R121.reuse, 0x1, P1 ;  /* 0x0000007921137211 */ /* 0x080fe200008f0eff */
[----:B------:R-:W1:Y:S02]  /*5b40*/  LDC R52, c[0x0][0x248] ;  /* 0x00009200ff347b82 */ /* 0x000e640000000800 */
[----:B------:R0:W5:Y:S02]  /*5b50*/  LDG.E.U16 R33, desc[UR60][R14.64] ;  /* 0x0000003c0e217981 */ /* 0x000164000c1e1500 */
[----:B0-----:R-:W-:Y:S01]  /*5b60*/  IMAD R13, R56, 0x1fc, RZ ;  /* 0x000001fc380d7824 */ /* 0x001fe200078e02ff */
[-C--:B------:R-:W-:Y:S01]  /*5b70*/  IADD3 R12, P1, R11, R120.reuse, RZ ;  /* 0x000000780b0c7210 */ /* 0x080fe20007f3e0ff */
[----:B------:R0:W5:Y:S01]  /*5b80*/  LDG.E.U16 R53, desc[UR60][R18.64] ;  /* 0x0000003c12357981 */ /* 0x000162000c1e1500 */
[----:B------:R-:W-:Y:S01]  /*5b90*/  LEA.HI.X.SX32 R11, R221, R121, 0x1, P0 ;  /* 0x00000079dd0b7211 */ /* 0x000fe200000f0eff */
[----:B------:R-:W1:Y:S01]  /*5ba0*/  LDC R54, c[0x0][0x248] ;  /* 0x00009200ff367b82 */ /* 0x000e620000000800 */
[----:B------:R-:W-:-:S02]  /*5bb0*/  IADD3 R16, P0, R13, R120, RZ ;  /* 0x000000780d107210 */ /* 0x000fc40007f1e0ff */
[----:B------:R-:W-:Y:S02]  /*5bc0*/  IADD3 R14, P2, R55, R120, RZ ;  /* 0x00000078370e7210 */ /* 0x000fe40007f5e0ff */
[-C--:B------:R-:W-:Y:S01]  /*5bd0*/  LEA.HI.X.SX32 R13, R35, R121.reuse, 0x1, P1 ;  /* 0x00000079230d7211 */ /* 0x080fe200008f0eff */
[----:B------:R1:W5:Y:S01]  /*5be0*/  LDG.E.U16 R55, desc[UR60][R10.64] ;  /* 0x0000003c0a377981 */ /* 0x000362000c1e1500 */
[-C--:B------:R-:W-:Y:S01]  /*5bf0*/  LEA.HI.X.SX32 R15, R219, R121.reuse, 0x1, P2 ;  /* 0x00000079db0f7211 */ /* 0x080fe200010f0eff */
[----:B0-----:R-:W0:Y:S01]  /*5c00*/  LDC R18, c[0x0][0x248] ;  /* 0x00009200ff127b82 */ /* 0x001e220000000800 */
[----:B------:R-:W-:Y:S01]  /*5c10*/  LEA.HI.X.SX32 R17, R37, R121, 0x1, P0 ;  /* 0x0000007925117211 */ /* 0x000fe200000f0eff */
[----:B------:R-:W5:Y:S04]  /*5c20*/  LDG.E.U16 R57, desc[UR60][R12.64] ;  /* 0x0000003c0c397981 */ /* 0x000f68000c1e1500 */
[----:B------:R1:W5:Y:S02]  /*5c30*/  LDG.E.U16 R59, desc[UR60][R14.64] ;  /* 0x0000003c0e3b7981 */ /* 0x000364000c1e1500 */
[----:B------:R-:W0:Y:S02]  /*5c40*/  LDC R56, c[0x0][0x248] ;  /* 0x00009200ff387b82 */ /* 0x000e240000000800 */
[----:B------:R0:W5:Y:S01]  /*5c50*/  LDG.E.U16 R61, desc[UR60][R16.64] ;  /* 0x0000003c103d7981 */ /* 0x000162000c1e1500 */
[----:B------:R-:W-:-:S02]  /*5c60*/  IMAD R35, R21, 0x18e, RZ ;  /* 0x0000018e15237824 */ /* 0x000fc400078e02ff */
[----:B-1----:R-:W-:Y:S02]  /*5c70*/  IMAD R11, R50, 0x1ae, RZ ;  /* 0x000001ae320b7824 */ /* 0x002fe400078e02ff */
[----:B------:R-:W-:Y:S01]  /*5c80*/  IMAD R19, R3, 0xc7, RZ ;  /* 0x000000c703137824 */ /* 0x000fe200078e02ff */
[-C--:B------:R-:W-:Y:S01]  /*5c90*/  IADD3 R10, P0, R35, R120.reuse, RZ ;  /* 0x00000078230a7210 */ /* 0x080fe20007f1e0ff */
[----:B------:R-:W-:Y:S01]  /*5ca0*/  IMAD R23, R23, 0x19e, RZ ;  /* 0x0000019e17177824 */ /* 0x000fe200078e02ff */
[-C--:B------:R-:W-:Y:S01]  /*5cb0*/  IADD3 R14, P2, R11, R120.reuse, RZ ;  /* 0x000000780b0e7210 */ /* 0x080fe20007f5e0ff */
[----:B------:R-:W-:Y:S01]  /*5cc0*/  IMAD R21, R3, 0xcf, RZ ;  /* 0x000000cf03157824 */ /* 0x000fe200078e02ff */
[----:B------:R-:W-:Y:S01]  /*5cd0*/  LEA.HI.X.SX32 R11, R19, R121, 0x1, P0 ;  /* 0x00000079130b7211 */ /* 0x000fe200000f0eff */
[----:B0-----:R-:W-:Y:S01]  /*5ce0*/  IMAD R13, R18, 0x1be, RZ ;  /* 0x000001be120d7824 */ /* 0x001fe200078e02ff */
[----:B------:R-:W-:Y:S01]  /*5cf0*/  IADD3 R12, P1, R23, R120, RZ ;  /* 0x00000078170c7210 */ /* 0x000fe20007f3e0ff */
[----:B------:R-:W-:-:S02]  /*5d00*/  IMAD R15, R3, 0xd7, RZ ;  /* 0x000000d7030f7824 */ /* 0x000fc400078e02ff */
[----:B------:R0:W5:Y:S01]  /*5d10*/  LDG.E.U16 R18, desc[UR60][R10.64] ;  /* 0x0000003c0a127981 */ /* 0x000162000c1e1500 */
[----:B------:R-:W-:Y:S01]  /*5d20*/  IMAD R17, R3, 0xdf, RZ ;  /* 0x000000df03117824 */ /* 0x000fe200078e02ff */
[-C--:B------:R-:W-:Y:S01]  /*5d30*/  IADD3 R16, P0, R13, R120.reuse, RZ ;  /* 0x000000780d107210 */ /* 0x080fe20007f1e0ff */
[----:B------:R-:W-:Y:S01]  /*5d40*/  IMAD R23, R52, 0x1ce, RZ ;  /* 0x000001ce34177824 */ /* 0x000fe200078e02ff */
[-C--:B------:R-:W-:Y:S01]  /*5d50*/  LEA.HI.X.SX32 R13, R21, R121.reuse, 0x1, P1 ;  /* 0x00000079150d7211 */ /* 0x080fe200008f0eff */
[----:B------:R-:W-:Y:S01]  /*5d60*/  IMAD R19, R3, 0xe7, RZ ;  /* 0x000000e703137824 */ /* 0x000fe200078e02ff */
[-C--:B------:R-:W-:Y:S01]  /*5d70*/  LEA.HI.X.SX32 R15, R15, R121.reuse, 0x1, P2 ;  /* 0x000000790f0f7211 */ /* 0x080fe200010f0eff */
[----:B------:R-:W-:Y:S01]  /*5d80*/  IMAD R63, R54, 0x1de, RZ ;  /* 0x000001de363f7824 */ /* 0x000fe200078e02ff */
[-C--:B------:R-:W-:Y:S01]  /*5d90*/  LEA.HI.X.SX32 R17, R17, R121.reuse, 0x1, P0 ;  /* 0x0000007911117211 */ /* 0x080fe200000f0eff */
[----:B------:R-:W-:Y:S01]  /*5da0*/  IMAD R65, R56, 0x1ee, RZ ;  /* 0x000001ee38417824 */ /* 0x000fe200078e02ff */
[----:B0-----:R-:W-:Y:S01]  /*5db0*/  IADD3 R10, P0, R23, R120, RZ ;  /* 0x00000078170a7210 */ /* 0x001fe20007f1e0ff */
[----:B------:R-:W-:Y:S01]  /*5dc0*/  IMAD R67, R58, 0x1fe, RZ ;  /* 0x000001fe3a437824 */ /* 0x000fe200078e02ff */
[----:B------:R0:W5:Y:S01]  /*5dd0*/  LDG.E.U16 R35, desc[UR60][R12.64] ;  /* 0x0000003c0c237981 */ /* 0x000162000c1e1500 */
[----:B------:R-:W-:Y:S01]  /*5de0*/  IMAD R21, R3, 0xef, RZ ;  /* 0x000000ef03157824 */ /* 0x000fe200078e02ff */
[----:B------:R-:W-:Y:S01]  /*5df0*/  LEA.HI.X.SX32 R11, R19, R121, 0x1, P0 ;  /* 0x00000079130b7211 */ /* 0x000fe200000f0eff */
[C---:B------:R-:W-:Y:S01]  /*5e00*/  IMAD R23, R3.reuse, 0xf7, RZ ;  /* 0x000000f703177824 */ /* 0x040fe200078e02ff */
[----:B------:R1:W5:Y:S01]  /*5e10*/  LDG.E.U16 R37, desc[UR60][R14.64] ;  /* 0x0000003c0e257981 */ /* 0x000362000c1e1500 */
[----:B------:R-:W-:-:S03]  /*5e20*/  IMAD R3, R3, 0xff, RZ ;  /* 0x000000ff03037824 */ /* 0x000fc600078e02ff */
[----:B------:R1:W5:Y:S01]  /*5e30*/  LDG.E.U16 R50, desc[UR60][R16.64] ;  /* 0x0000003c10327981 */ /* 0x000362000c1e1500 */
[----:B0-----:R-:W-:-:S03]  /*5e40*/  IADD3 R12, P1, R63, R120, RZ ;  /* 0x000000783f0c7210 */ /* 0x001fc60007f3e0ff */
[----:B------:R-:W5:Y:S01]  /*5e50*/  LDG.E.U16 R19, desc[UR60][R10.64] ;  /* 0x0000003c0a137981 */ /* 0x000f62000c1e1500 */
[-C--:B-1----:R-:W-:Y:S02]  /*5e60*/  IADD3 R14, P2, R65, R120.reuse, RZ ;  /* 0x00000078410e7210 */ /* 0x082fe40007f5e0ff */
[----:B------:R-:W-:Y:S02]  /*5e70*/  IADD3 R16, P0, R67, R120, RZ ;  /* 0x0000007843107210 */ /* 0x000fe40007f1e0ff */
[-C--:B------:R-:W-:Y:S02]  /*5e80*/  LEA.HI.X.SX32 R13, R21, R121.reuse, 0x1, P1 ;  /* 0x00000079150d7211 */ /* 0x080fe400008f0eff */
[-C--:B------:R-:W-:Y:S02]  /*5e90*/  LEA.HI.X.SX32 R15, R23, R121.reuse, 0x1, P2 ;  /* 0x00000079170f7211 */ /* 0x080fe400010f0eff */
[----:B------:R-:W-:Y:S01]  /*5ea0*/  LEA.HI.X.SX32 R17, R3, R121, 0x1, P0 ;  /* 0x0000007903117211 */ /* 0x000fe200000f0eff */
[----:B------:R-:W5:Y:S04]  /*5eb0*/  LDG.E.U16 R12, desc[UR60][R12.64] ;  /* 0x0000003c0c0c7981 */ /* 0x000f68000c1e1500 */
[----:B------:R-:W5:Y:S04]  /*5ec0*/  LDG.E.U16 R14, desc[UR60][R14.64] ;  /* 0x0000003c0e0e7981 */ /* 0x000f68000c1e1500 */
[----:B------:R-:W5:Y:S01]  /*5ed0*/  LDG.E.U16 R16, desc[UR60][R16.64] ;  /* 0x0000003c10107981 */ /* 0x000f62000c1e1500 */
[----:B------:R-:W-:-:S04]  /*5ee0*/  LOP3.LUT R199, R199, 0x70, RZ, 0x3c, !PT ;  /* 0x00000070c7c77812 */ /* 0x000fc800078e3cff */
[----:B------:R-:W-:Y:S01]  /*5ef0*/  IADD3 R199, R240, R199, RZ ;  /* 0x000000c7f0c77210 */ /* 0x000fe20007ffe0ff */
[----:B------:R-:W-:Y:S01]  /*5f00*/  STS.U16 [R0+0x2300], R207 ;  /* 0x002300cf00007388 */ /* 0x000fe20000000400 */
[----:B------:R-:W-:-:S03]  /*5f10*/  MOV R3, 0x3f800000 ;  /* 0x3f80000000037802 */ /* 0x000fc60000000f00 */
[----:B----4-:R-:W-:Y:S04]  /*5f20*/  STS.U16 [R0+0x2700], R5 ;  /* 0x0027000500007388 */ /* 0x010fe80000000400 */
[----:B------:R-:W-:Y:S04]  /*5f30*/  STS.U16 [R0+0x2b00], R209 ;  /* 0x002b00d100007388 */ /* 0x000fe80000000400 */
[----:B------:R-:W-:Y:S04]  /*5f40*/  STS.U16 [R0+0x2f00], R7 ;  /* 0x002f000700007388 */ /* 0x000fe80000000400 */
[----:B------:R-:W-:Y:S04]  /*5f50*/  STS.U16 [R0+0x3300], R211 ;  /* 0x003300d300007388 */ /* 0x000fe80000000400 */
[----:B------:R-:W-:Y:S04]  /*5f60*/  STS.U16 [R0+0x3700], R9 ;  /* 0x0037000900007388 */ /* 0x000fe80000000400 */
[----:B------:R-:W-:Y:S04]  /*5f70*/  STS.U16 [R0+0x3b00], R213 ;  /* 0x003b00d500007388 */ /* 0x000fe80000000400 */
[----:B------:R-:W-:Y:S04]  /*5f80*/  STS.U16 [R0+0x3f00], R195 ;  /* 0x003f00c300007388 */ /* 0x000fe80000000400 */
[----:B---3--:R-:W-:Y:S04]  /*5f90*/  STS.U16 [R0+0x4700], R41 ;  /* 0x0047002900007388 */ /* 0x008fe80000000400 */
[----:B--2---:R-:W-:Y:S04]  /*5fa0*/  STS.U16 [R0+0x4300], R39 ;  /* 0x0043002700007388 */ /* 0x004fe80000000400 */
[----:B-----5:R-:W-:Y:S04]  /*5fb0*/  STS.U16 [R0+0x4b00], R43 ;  /* 0x004b002b00007388 */ /* 0x020fe80000000400 */
        /* <DEDUP_REMOVED lines=13> */
[----:B------:R1:W-:Y:S01]  /*6090*/  STS.U16 [R199+0x1380], R2 ;  /* 0x00138002c7007388 */ /* 0x0003e20000000400 */
[----:B0-----:R-:W-:Y:S01]  /*60a0*/  MOV R0, 0x3f800000 ;  /* 0x3f80000000007802 */ /* 0x001fe20000000f00 */
[----:B-1----:R-:W-:-:S04]  /*60b0*/  IMAD.MOV.U32 R2, RZ, RZ, 0x3f800000 ;  /* 0x3f800000ff027424 */ /* 0x002fc800078e00ff */
[----:B------:R-:W-:Y:S04]  /*60c0*/  STL [R1+0x228], R0 ;  /* 0x0002280001007387 */ /* 0x000fe80000100800 */
[----:B------:R-:W-:Y:S04]  /*60d0*/  STL [R1+0x22c], R3 ;  /* 0x00022c0301007387 */ /* 0x000fe80000100800 */
[----:B------:R-:W-:Y:S04]  /*60e0*/  STL [R1+0x234], R2 ;  /* 0x0002340201007387 */ /* 0x000fe80000100800 */
[----:B------:R-:W-:Y:S04]  /*60f0*/  STL [R1], RZ ;  /* 0x000000ff01007387 */ /* 0x000fe80000100800 */
[----:B------:R0:W-:Y:S04]  /*6100*/  STL [R1+0x230], R0 ;  /* 0x0002300001007387 */ /* 0x0001e80000100800 */
[----:B------:R-:W-:Y:S04]  /*6110*/  STL [R1+0x4], RZ ;  /* 0x000004ff01007387 */ /* 0x000fe80000100800 */
        /* <DEDUP_REMOVED lines=122> */
[----:B------:R-:W-:Y:S01]  /*68c0*/  STL [R1+0x1f0], RZ ;  /* 0x0001f0ff01007387 */ /* 0x000fe20000100800 */
[----:B0-----:R-:W-:-:S03]  /*68d0*/  IADD3 R0, R187, 0x80, RZ ;  /* 0x00000080bb007810 */ /* 0x001fc60007ffe0ff */
[----:B------:R-:W-:Y:S04]  /*68e0*/  STL [R1+0x1f4], RZ ;  /* 0x0001f4ff01007387 */ /* 0x000fe80000100800 */
[----:B------:R-:W-:Y:S04]  /*68f0*/  STL [R1+0x1f8], RZ ;  /* 0x0001f8ff01007387 */ /* 0x000fe80000100800 */
        /* <DEDUP_REMOVED lines=9> */
[----:B------:R-:W-:Y:S01]  /*6990*/  STL [R1+0x1fc], RZ ;  /* 0x0001fcff01007387 */ /* 0x000fe20000100800 */
[----:B------:R-:W-:Y:S01]  /*69a0*/  ISETP.GE.AND P0, PT, R0, 0x1, PT ;  /* 0x000000010000780c */ /* 0x000fe20003f06270 */
[----:B------:R-:W-:Y:S01]  /*69b0*/  IMAD.MOV.U32 R11, RZ, RZ, -0x800000 ;  /* 0xff800000ff0b7424 */ /* 0x000fe200078e00ff */
[----:B------:R-:W-:Y:S01]  /*69c0*/  MOV R10, 0xff800000 ;  /* 0xff800000000a7802 */ /* 0x000fe20000000f00 */
[----:B------:R-:W-:Y:S01]  /*69d0*/  STS.U16 [R199+0x380], R122 ;  /* 0x0003807ac7007388 */ /* 0x000fe20000000400 */
[----:B------:R-:W-:-:S02]  /*69e0*/  MOV R9, 0xff800000 ;  /* 0xff80000000097802 */ /* 0x000fc40000000f00 */
[----:B------:R-:W-:Y:S02]  /*69f0*/  CS2R R52, SRZ ;  /* 0x0000000000347805 */ /* 0x000fe4000001ff00 */
[----:B------:R-:W-:Y:S01]  /*6a00*/  CS2R R54, SRZ ;  /* 0x0000000000367805 */ /* 0x000fe2000001ff00 */
[----:B------:R-:W-:Y:S01]  /*6a10*/  STS.U16 [R199+0x780], R124 ;  /* 0x0007807cc7007388 */ /* 0x000fe20000000400 */
[----:B------:R-:W-:Y:S02]  /*6a20*/  CS2R R56, SRZ ;  /* 0x0000000000387805 */ /* 0x000fe4000001ff00 */
[----:B------:R-:W-:Y:S02]  /*6a30*/  CS2R R58, SRZ ;  /* 0x00000000003a7805 */ /* 0x000fe4000001ff00 */
[----:B------:R-:W-:Y:S01]  /*6a40*/  CS2R R60, SRZ ;  /* 0x00000000003c7805 */ /* 0x000fe2000001ff00 */
[----:B------:R-:W-:Y:S01]  /*6a50*/  STS.U16 [R199+0xb80], R126 ;  /* 0x000b807ec7007388 */ /* 0x000fe20000000400 */
[----:B------:R-:W-:-:S02]  /*6a60*/  CS2R R62, SRZ ;  /* 0x00000000003e7805 */ /* 0x000fc4000001ff00 */
[----:B------:R-:W-:Y:S02]  /*6a70*/  CS2R R64, SRZ ;  /* 0x0000000000407805 */ /* 0x000fe4000001ff00 */
[----:B------:R-:W-:Y:S01]  /*6a80*/  CS2R R66, SRZ ;  /* 0x0000000000427805 */ /* 0x000fe2000001ff00 */
[----:B------:R-:W-:Y:S01]  /*6a90*/  STS.U16 [R199+0xf80], R128 ;  /* 0x000f8080c7007388 */ /* 0x000fe20000000400 */
[----:B------:R-:W-:Y:S02]  /*6aa0*/  CS2R R68, SRZ ;  /* 0x0000000000447805 */ /* 0x000fe4000001ff00 */
[----:B------:R-:W-:Y:S02]  /*6ab0*/  CS2R R70, SRZ ;  /* 0x0000000000467805 */ /* 0x000fe4000001ff00 */
[----:B------:R-:W-:Y:S01]  /*6ac0*/  CS2R R72, SRZ ;  /* 0x0000000000487805 */ /* 0x000fe2000001ff00 */
[----:B------:R0:W-:Y:S01]  /*6ad0*/  STS.U16 [R199+0x1f80], R8 ;  /* 0x001f8008c7007388 */ /* 0x0001e20000000400 */
[----:B------:R-:W-:-:S02]  /*6ae0*/  CS2R R74, SRZ ;  /* 0x00000000004a7805 */ /* 0x000fc4000001ff00 */
[----:B------:R-:W-:Y:S02]  /*6af0*/  CS2R R76, SRZ ;  /* 0x00000000004c7805 */ /* 0x000fe4000001ff00 */
[----:B------:R-:W-:Y:S01]  /*6b00*/  CS2R R78, SRZ ;  /* 0x00000000004e7805 */ /* 0x000fe2000001ff00 */
[----:B------:R1:W-:Y:S01]  /*6b10*/  STS.U16 [R199+0x2b80], R24 ;  /* 0x002b8018c7007388 */ /* 0x0003e20000000400 */
[----:B------:R-:W-:Y:S02]  /*6b20*/  CS2R R80, SRZ ;  /* 0x0000000000507805 */ /* 0x000fe4000001ff00 */
[----:B------:R-:W-:Y:S02]  /*6b30*/  CS2R R82, SRZ ;  /* 0x0000000000527805 */ /* 0x000fe4000001ff00 */
[----:B------:R-:W-:Y:S01]  /*6b40*/  CS2R R84, SRZ ;  /* 0x0000000000547805 */ /* 0x000fe2000001ff00 */
[----:B------:R2:W-:Y:S01]  /*6b50*/  STS.U16 [R199+0x2f80], R26 ;  /* 0x002f801ac7007388 */ /* 0x0005e20000000400 */
[----:B------:R-:W-:-:S02]  /*6b60*/  CS2R R86, SRZ ;  /* 0x0000000000567805 */ /* 0x000fc4000001ff00 */
[----:B0-----:R-:W-:Y:S02]  /*6b70*/  MOV R8, 0xff800000 ;  /* 0xff80000000087802 */ /* 0x001fe40000000f00 */
[----:B------:R-:W-:Y:S01]  /*6b80*/  CS2R R88, SRZ ;  /* 0x0000000000587805 */ /* 0x000fe2000001ff00 */
[----:B------:R0:W-:Y:S01]  /*6b90*/  STS.U16 [R199+0x3380], R28 ;  /* 0x0033801cc7007388 */ /* 0x0001e20000000400 */
[----:B------:R-:W-:Y:S02]  /*6ba0*/  CS2R R90, SRZ ;  /* 0x00000000005a7805 */ /* 0x000fe4000001ff00 */
[----:B-1----:R-:W-:Y:S02]  /*6bb0*/  CS2R R24, SRZ ;  /* 0x0000000000187805 */ /* 0x002fe4000001ff00 */
[----:B------:R-:W-:Y:S01]  /*6bc0*/  CS2R R92, SRZ ;  /* 0x00000000005c7805 */ /* 0x000fe2000001ff00 */
[----:B------:R1:W-:Y:S01]  /*6bd0*/  STS.U16 [R199+0x3780], R30 ;  /* 0x0037801ec7007388 */ /* 0x0003e20000000400 */
[----:B------:R-:W-:-:S02]  /*6be0*/  CS2R R94, SRZ ;  /* 0x00000000005e7805 */ /* 0x000fc4000001ff00 */
[----:B--2---:R-:W-:Y:S02]  /*6bf0*/  CS2R R26, SRZ ;  /* 0x00000000001a7805 */ /* 0x004fe4000001ff00 */
[----:B------:R-:W-:Y:S01]  /*6c00*/  CS2R R96, SRZ ;  /* 0x0000000000607805 */ /* 0x000fe2000001ff00 */
[----:B------:R2:W-:Y:S01]  /*6c10*/  STS.U16 [R199+0x3b80], R32 ;  /* 0x003b8020c7007388 */ /* 0x0005e20000000400 */
[----:B------:R-:W-:Y:S02]  /*6c20*/  CS2R R98, SRZ ;  /* 0x0000000000627805 */ /* 0x000fe4000001ff00 */
[----:B0-----:R-:W-:Y:S02]  /*6c30*/  CS2R R28, SRZ ;  /* 0x00000000001c7805 */ /* 0x001fe4000001ff00 */
[----:B------:R-:W-:Y:S01]  /*6c40*/  CS2R R100, SRZ ;  /* 0x0000000000647805 */ /* 0x000fe2000001ff00 */
[----:B------:R-:W-:Y:S01]  /*6c50*/  STS.U16 [R199+0x3f80], R34 ;  /* 0x003f8022c7007388 */ /* 0x000fe20000000400 */
[----:B------:R-:W-:-:S02]  /*6c60*/  CS2R R102, SRZ ;  /* 0x0000000000667805 */ /* 0x000fc4000001ff00 */
[----:B-1----:R-:W-:Y:S02]  /*6c70*/  CS2R R30, SRZ ;  /* 0x00000000001e7805 */ /* 0x002fe4000001ff00 */
[----:B------:R-:W-:Y:S01]  /*6c80*/  CS2R R104, SRZ ;  /* 0x0000000000687805 */ /* 0x000fe2000001ff00 */
[----:B------:R-:W-:Y:S01]  /*6c90*/  STS.U16 [R199+0x4380], R36 ;  /* 0x00438024c7007388 */ /* 0x000fe20000000400 */
[----:B------:R-:W-:Y:S02]  /*6ca0*/  CS2R R106, SRZ ;  /* 0x00000000006a7805 */ /* 0x000fe4000001ff00 */
[----:B--2---:R-:W-:Y:S02]  /*6cb0*/  CS2R R32, SRZ ;  /* 0x0000000000207805 */ /* 0x004fe4000001ff00 */
        /* <DEDUP_REMOVED lines=11> */
[----:B0-----:R-:W-:Y:S02]  /*6d70*/  CS2R R38, SRZ ;  /* 0x0000000000267805 */ /* 0x001fe4000001ff00 */
[----:B------:R-:W-:Y:S01]  /*6d80*/  CS2R R124, SRZ ;  /* 0x00000000007c7805 */ /* 0x000fe2000001ff00 */
[----:B------:R0:W-:Y:S01]  /*6d90*/  STS.U16 [R199+0x5380], R44 ;  /* 0x0053802cc7007388 */ /* 0x0001e20000000400 */
[----:B------:R-:W-:Y:S02]  /*6da0*/  CS2R R126, SRZ ;  /* 0x00000000007e7805 */ /* 0x000fe4000001ff00 */
[----:B-1----:R-:W-:Y:S02]  /*6db0*/  CS2R R40, SRZ ;  /* 0x0000000000287805 */ /* 0x002fe4000001ff00 */
[----:B------:R-:W-:Y:S01]  /*6dc0*/  CS2R R128, SRZ ;  /* 0x0000000000807805 */ /* 0x000fe2000001ff00 */
[----:B------:R-:W-:Y:S01]  /*6dd0*/  STS.U16 [R199+0x5780], R46 ;  /* 0x0057802ec7007388 */ /* 0x000fe20000000400 */
[----:B------:R-:W-:-:S02]  /*6de0*/  CS2R R130, SRZ ;  /* 0x0000000000827805 */ /* 0x000fc4000001ff00 */
[----:B--2---:R-:W-:Y:S02]  /*6df0*/  CS2R R42, SRZ ;  /* 0x00000000002a7805 */ /* 0x004fe4000001ff00 */
[----:B------:R-:W-:Y:S01]  /*6e00*/  CS2R R132, SRZ ;  /* 0x0000000000847805 */ /* 0x000fe2000001ff00 */
[----:B------:R1:W-:Y:S01]  /*6e10*/  STS.U16 [R199+0x5b80], R47 ;  /* 0x005b802fc7007388 */ /* 0x0003e20000000400 */
[----:B------:R-:W-:Y:S02]  /*6e20*/  CS2R R134, SRZ ;  /* 0x0000000000867805 */ /* 0x000fe4000001ff00 */
[----:B0-----:R-:W-:Y:S02]  /*6e30*/  CS2R R44, SRZ ;  /* 0x00000000002c7805 */ /* 0x001fe4000001ff00 */
[----:B------:R-:W-:Y:S01]  /*6e40*/  CS2R R136, SRZ ;  /* 0x0000000000887805 */ /* 0x000fe2000001ff00 */
[----:B------:R0:W-:Y:S01]  /*6e50*/  STS.U16 [R199+0x5f80], R48 ;  /* 0x005f8030c7007388 */ /* 0x0001e20000000400 */
[----:B------:R-:W-:-:S02]  /*6e60*/  CS2R R138, SRZ ;  /* 0x00000000008a7805 */ /* 0x000fc4000001ff00 */
[----:B------:R-:W-:Y:S02]  /*6e70*/  CS2R R140, SRZ ;  /* 0x00000000008c7805 */ /* 0x000fe4000001ff00 */
[----:B------:R-:W-:Y:S01]  /*6e80*/  CS2R R142, SRZ ;  /* 0x00000000008e7805 */ /* 0x000fe2000001ff00 */
[----:B------:R2:W-:Y:S01]  /*6e90*/  STS.U16 [R199+0x6780], R35 ;  /* 0x00678023c7007388 */ /* 0x0005e20000000400 */
[----:B------:R-:W-:Y:S02]  /*6ea0*/  CS2R R144, SRZ ;  /* 0x0000000000907805 */ /* 0x000fe4000001ff00 */
[----:B-1----:R-:W-:Y:S02]  /*6eb0*/  CS2R R46, SRZ ;  /* 0x00000000002e7805 */ /* 0x002fe4000001ff00 */
[----:B------:R-:W-:Y:S01]  /*6ec0*/  CS2R R146, SRZ ;  /* 0x0000000000927805 */ /* 0x000fe2000001ff00 */
[----:B------:R1:W-:Y:S01]  /*6ed0*/  STS.U16 [R199+0x6b80], R37 ;  /* 0x006b8025c7007388 */ /* 0x0003e20000000400 */
[----:B------:R-:W-:-:S02]  /*6ee0*/  CS2R R148, SRZ ;  /* 0x0000000000947805 */ /* 0x000fc4000001ff00 */
[----:B0-----:R-:W-:Y:S02]  /*6ef0*/  CS2R R48, SRZ ;  /* 0x0000000000307805 */ /* 0x001fe4000001ff00 */
[----:B------:R-:W-:Y:S01]  /*6f00*/  CS2R R150, SRZ ;  /* 0x0000000000967805 */ /* 0x000fe2000001ff00 */
[----:B------:R0:W-:Y:S01]  /*6f10*/  STS.U16 [R199+0x6f80], R50 ;  /* 0x006f8032c7007388 */ /* 0x0001e20000000400 */
[C---:B------:R-:W-:Y:S02]  /*6f20*/  LOP3.LUT R0, R185.reuse, 0x7f, RZ, 0xc0, !PT ;  /* 0x0000007fb9007812 */ /* 0x040fe400078ec0ff */
[----:B--2---:R-:W-:Y:S02]  /*6f30*/  CS2R R34, SRZ ;  /* 0x0000000000227805 */ /* 0x004fe4000001ff00 */
[C---:B------:R-:W-:Y:S02]  /*6f40*/  LOP3.LUT R2, R185.reuse, 0x60, RZ, 0xc0, !PT ;  /* 0x00000060b9027812 */ /* 0x040fe400078ec0ff */
[----:B------:R-:W-:-:S02]  /*6f50*/  SHF.L.U32 R15, R185, 0x1, RZ ;  /* 0x00000001b90f7819 */ /* 0x000fc400000006ff */
[----:B-1----:R-:W-:Y:S02]  /*6f60*/  CS2R R36, SRZ ;  /* 0x0000000000247805 */ /* 0x002fe4000001ff00 */
[----:B0-----:R-:W-:Y:S01]  /*6f70*/  CS2R R50, SRZ ;  /* 0x0000000000327805 */ /* 0x001fe2000001ff00 */
[----:B------:R-:W-:Y:S06]  /*6f80*/  @!P0 BRA `(.L_x_0) ;  /* 0x000000f4002c8947 */ /* 0x000fec0003800000 */
[----:B------:R-:W0:Y:S01]  /*6f90*/  LDC R8, c[0x0][0x268] ;  /* 0x00009a00ff087b82 */ /* 0x000e220000000800 */
[--C-:B------:R-:W-:Y:S01]  /*6fa0*/  SHF.R.U32.HI R3, RZ, 0x6, R185.reuse ;  /* 0x00000006ff037819 */ /* 0x100fe200000116b9 */
[----:B------:R-:W-:Y:S01]  /*6fb0*/  IMAD R207, R182, 0x80, R180 ;  /* 0x00000080b6cf7824 */ /* 0x000fe200078e02b4 */
[----:B------:R-:W-:Y:S02]  /*6fc0*/  SHF.R.U32.HI R7, RZ, 0x2, R185 ;  /* 0x00000002ff077819 */ /* 0x000fe400000116b9 */
[----:B------:R-:W-:Y:S02]  /*6fd0*/  CS2R R104, SRZ ;  /* 0x0000000000687805 */ /* 0x000fe4000001ff00 */
[----:B------:R-:W-:Y:S02]  /*6fe0*/  SGXT.U32 R3, R3, 0x1 ;  /* 0x000000010303781a */ /* 0x000fe40000000000 */
[----:B------:R-:W-:Y:S02]  /*6ff0*/  CS2R R106, SRZ ;  /* 0x00000000006a7805 */ /* 0x000fe4000001ff00 */
[----:B------:R-:W-:Y:S01]  /*7000*/  SHF.R.U32.HI R2, RZ, 0x1, R2 ;  /* 0x00000001ff027819 */ /* 0x000fe20000011602 */
[----:B------:R-:W1:Y:S01]  /*7010*/  LDC.64 R4, c[0x0][0x260] ;  /* 0x00009800ff047b82 */ /* 0x000e620000000a00 */
[----:B------:R-:W-:-:S02]  /*7020*/  SGXT.U32 R7, R7, 0x3 ;  /* 0x000000030707781a */ /* 0x000fc40000000000 */
[----:B------:R-:W-:Y:S02]  /*7030*/  CS2R R108, SRZ ;  /* 0x00000000006c7805 */ /* 0x000fe4000001ff00 */
[----:B------:R-:W-:Y:S02]  /*7040*/  ISETP.NE.U32.AND P0, PT, R182, RZ, PT ;  /* 0x000000ffb600720c */ /* 0x000fe40003f05070 */
[----:B------:R-:W-:Y:S02]  /*7050*/  CS2R R110, SRZ ;  /* 0x00000000006e7805 */ /* 0x000fe4000001ff00 */
[----:B------:R-:W-:Y:S02]  /*7060*/  LOP3.LUT R7, R187, R2, R7, 0xfe, !PT ;  /* 0x00000002bb077212 */ /* 0x000fe400078efe07 */
[----:B------:R-:W-:Y:S02]  /*7070*/  CS2R R112, SRZ ;  /* 0x0000000000707805 */ /* 0x000fe4000001ff00 */
[----:B------:R-:W-:Y:S01]  /*7080*/  IADD3 R2, R240, 0x10000, RZ ;  /* 0x00010000f0027810 */ /* 0x000fe20007ffe0ff */
[----:B------:R-:W2:Y:S01]  /*7090*/  LDC.64 R98, c[0x0][0x220] ;  /* 0x00008800ff627b82 */ /* 0x000ea20000000a00 */
[----:B------:R-:W-:-:S02]  /*70a0*/  LOP3.LUT R208, R7, 0x48, RZ, 0xfc, !PT ;  /* 0x0000004807d07812 */ /* 0x000fc400078efcff */
[----:B------:R-:W-:Y:S02]  /*70b0*/  CS2R R114, SRZ ;  /* 0x0000000000727805 */ /* 0x000fe4000001ff00 */
[----:B------:R-:W-:Y:S02]  /*70c0*/  CS2R R116, SRZ ;  /* 0x0000000000747805 */ /* 0x000fe4000001ff00 */
[----:B------:R-:W-:Y:S02]  /*70d0*/  CS2R R118, SRZ ;  /* 0x0000000000767805 */ /* 0x000fe4000001ff00 */
[----:B------:R-:W-:Y:S02]  /*70e0*/  CS2R R120, SRZ ;  /* 0x0000000000787805 */ /* 0x000fe4000001ff00 */
[----:B------:R-:W-:Y:S02]  /*70f0*/  CS2R R122, SRZ ;  /* 0x00000000007a7805 */ /* 0x000fe4000001ff00 */
[----:B------:R-:W-:Y:S01]  /*7100*/  CS2R R124, SRZ ;  /* 0x00000000007c7805 */ /* 0x000fe2000001ff00 */
[----:B0-----:R-:W-:Y:S01]  /*7110*/  IMAD R9, R3, R8, RZ ;  /* 0x0000000803097224 */ /* 0x001fe200078e02ff */
[----:B------:R-:W-:Y:S01]  /*7120*/  SEL R3, RZ, 0x90, !P0 ;  /* 0x00000090ff037807 */ /* 0x000fe20004000000 */
[----:B------:R-:W0:Y:S01]  /*7130*/  LDC R10, c[0x0][0x258] ;  /* 0x00009600ff0a7b82 */ /* 0x000e220000000800 */
[----:B------:R-:W-:-:S02]  /*7140*/  CS2R R126, SRZ ;  /* 0x00000000007e7805 */ /* 0x000fc4000001ff00 */
[----:B------:R-:W-:Y:S02]  /*7150*/  CS2R R128, SRZ ;  /* 0x0000000000807805 */ /* 0x000fe4000001ff00 */
[C---:B------:R-:W-:Y:S02]  /*7160*/  LEA R11, R8.reuse, R9, 0x1 ;  /* 0x00000009080b7211 */ /* 0x040fe400078e08ff */
[----:B------:R-:W-:Y:S02]  /*7170*/  CS2R R130, SRZ ;  /* 0x0000000000827805 */ /* 0x000fe4000001ff00 */
[----:B------:R-:W-:Y:S01]  /*7180*/  LOP3.LUT R22, R3, R180, RZ, 0x3c, !PT ;  /* 0x000000b403167212 */ /* 0x000fe200078e3cff */
[----:B-1----:R1:W-:Y:S01]  /*7190*/  STL [R1+0xa2c], R5 ;  /* 0x000a2c0501007387 */ /* 0x0023e20000100800 */
[----:B------:R-:W-:Y:S01]  /*71a0*/  MOV R12, R5 ;  /* 0x00000005000c7202 */ /* 0x000fe20000000f00 */
[C---:B------:R-:W-:Y:S01]  /*71b0*/  IMAD R13, R8.reuse, 0x2, R11 ;  /* 0x00000002080d7824 */ /* 0x040fe200078e020b */
[----:B------:R-:W-:Y:S01]  /*71c0*/  MOV R6, R4 ;  /* 0x0000000400067202 */ /* 0x000fe20000000f00 */
[----:B------:R-:W3:Y:S01]  /*71d0*/  LDC.64 R236, c[0x0][0x218] ;  /* 0x00008600ffec7b82 */ /* 0x000ee20000000a00 */
[----:B------:R-:W-:Y:S01]  /*71e0*/  SHF.R.U32.HI R4, RZ, 0x4, R240 ;  /* 0x00000004ff047819 */ /* 0x000fe200000116f0 */
[----:B------:R-:W-:Y:S01]  /*71f0*/  IMAD R197, R197, R12, RZ ;  /* 0x0000000cc5c57224 */ /* 0x000fe200078e02ff */
[----:B------:R-:W-:-:S02]  /*7200*/  LEA R17, R8, R13, 0x1 ;  /* 0x0000000d08117211 */ /* 0x000fc400078e08ff */
[----:B------:R-:W-:Y:S02]  /*7210*/  CS2R R132, SRZ ;  /* 0x0000000000847805 */ /* 0x000fe4000001ff00 */
[----:B------:R-:W-:Y:S02]  /*7220*/  SGXT.U32 R14, R4, 0xe ;  /* 0x0000000e040e781a */ /* 0x000fe40000000000 */
[----:B------:R-:W-:Y:S02]  /*7230*/  CS2R R134, SRZ ;  /* 0x0000000000867805 */ /* 0x000fe4000001ff00 */
[----:B------:R-:W-:Y:S02]  /*7240*/  LEA R19, R8, R17, 0x1 ;  /* 0x0000001108137211 */ /* 0x000fe400078e08ff */
[----:B------:R-:W-:Y:S02]  /*7250*/  CS2R R136, SRZ ;  /* 0x0000000000887805 */ /* 0x000fe4000001ff00 */
[----:B-1----:R-:W-:-:S02]  /*7260*/  SHF.R.U32.HI R5, RZ, 0x4, R2 ;  /* 0x00000004ff057819 */ /* 0x002fc40000011602 */
[----:B------:R-:W-:Y:S02]  /*7270*/  CS2R R138, SRZ ;  /* 0x00000000008a7805 */ /* 0x000fe4000001ff00 */
[----:B------:R-:W-:Y:S01]  /*7280*/  LEA R21, R8, R19, 0x1 ;  /* 0x0000001308157211 */ /* 0x000fe200078e08ff */
[----:B------:R-:W1:Y:S01]  /*7290*/  LDC.64 R2, c[0x0][0x250] ;  /* 0x00009400ff027b82 */ /* 0x000e620000000a00 */
[----:B------:R-:W-:Y:S02]  /*72a0*/  SGXT.U32 R4, R5, 0xe ;  /* 0x0000000e0504781a */ /* 0x000fe40000000000 */
[----:B------:R-:W-:Y:S02]  /*72b0*/  CS2R R140, SRZ ;  /* 0x00000000008c7805 */ /* 0x000fe4000001ff00 */
[----:B------:R-:W-:Y:S01]  /*72c0*/  IADD3 R5, P0, R14, 0x80, RZ ;  /* 0x000000800e057810 */ /* 0x000fe20007f1e0ff */
[----:B------:R-:W-:Y:S01]  /*72d0*/  IMAD R23, R8, 0x2, R21 ;  /* 0x0000000208177824 */ /* 0x000fe200078e0215 */
[----:B------:R-:W-:-:S02]  /*72e0*/  R2UR UR54, R4 ;  /* 0x00000000043672ca */ /* 0x000fc400000e0000 */
[----:B------:R-:W-:Y:S02]  /*72f0*/  CS2R R142, SRZ ;  /* 0x00000000008e7805 */ /* 0x000fe4000001ff00 */
[----:B------:R-:W-:Y:S02]  /*7300*/  IADD3 R4, P1, R4, 0x2, RZ ;  /* 0x0000000204047810 */ /* 0x000fe40007f3e0ff */
[----:B------:R-:W-:Y:S02]  /*7310*/  CS2R R144, SRZ ;  /* 0x0000000000907805 */ /* 0x000fe4000001ff00 */
[----:B------:R-:W-:Y:S02]  /*7320*/  LEA R25, R8, R23, 0x1 ;  /* 0x0000001708197211 */ /* 0x000fe400078e08ff */
[----:B------:R-:W-:Y:S02]  /*7330*/  CS2R R146, SRZ ;  /* 0x0000000000927805 */ /* 0x000fe4000001ff00 */
[----:B------:R-:W-:-:S02]  /*7340*/  R2UR UR4, R5 ;  /* 0x00000000050472ca */ /* 0x000fc400000e0000 */
[----:B------:R-:W-:Y:S02]  /*7350*/  CS2R R148, SRZ ;  /* 0x0000000000947805 */ /* 0x000fe4000001ff00 */
[C---:B------:R-:W-:Y:S02]  /*7360*/  LEA R27, R8.reuse, R25, 0x1 ;  /* 0x00000019081b7211 */ /* 0x040fe400078e08ff */
[----:B------:R-:W-:Y:S02]  /*7370*/  CS2R R150, SRZ ;  /* 0x0000000000967805 */ /* 0x000fe4000001ff00 */
[----:B------:R-:W-:Y:S01]  /*7380*/  MOV R5, RZ ;  /* 0x000000ff00057202 */ /* 0x000fe20000000f00 */
[----:B------:R-:W-:Y:S01]  /*7390*/  UMOV UR55, 0x40000040 ;  /* 0x4000004000377882 */ /* 0x000fe20000000000 */
[----:B------:R-:W-:Y:S02]  /*73a0*/  LEA R29, R8, R27, 0x1 ;  /* 0x0000001b081d7211 */ /* 0x000fe400078e08ff */
[----:B------:R-:W-:Y:S01]  /*73b0*/  R2UR UR6, R4 ;  /* 0x00000000040672ca */ /* 0x000fe200000e0000 */
[----:B------:R-:W-:Y:S01]  /*73c0*/  IMAD R4, R238, R6, RZ ;  /* 0x00000006ee047224 */ /* 0x000fe200078e02ff */
[----:B------:R-:W-:Y:S01]  /*73d0*/  IADD3.X R5, R5, 0x40000040, RZ, P0, !PT ;  /* 0x4000004005057810 */ /* 0x000fe200007fe4ff */
[----:B------:R-:W-:Y:S01]  /*73e0*/  IMAD R31, R8, 0x2, R29 ;  /* 0x00000002081f7824 */ /* 0x000fe200078e021d */
[----:B------:R-:W-:Y:S01]  /*73f0*/  MOV R6, RZ ;  /* 0x000000ff00067202 */ /* 0x000fe20000000f00 */
[----:B-1----:R-:W-:Y:S01]  /*7400*/  IMAD R2, R238, R2, RZ ;  /* 0x00000002ee027224 */ /* 0x002fe200078e02ff */
[----:B------:R-:W-:Y:S01]  /*7410*/  R2UR UR5, R5 ;  /* 0x00000000050572ca */ /* 0x000fe200000e0000 */
[C---:B------:R-:W-:Y:S01]  /*7420*/  IMAD R152, R3.reuse, 0x9, RZ ;  /* 0x0000000903987824 */ /* 0x040fe200078e02ff */
[----:B------:R-:W-:Y:S01]  /*7430*/  LEA R33, R8, R31, 0x1 ;  /* 0x0000001f08217211 */ /* 0x000fe200078e08ff */
[C---:B------:R-:W-:Y:S01]  /*7440*/  IMAD R153, R3.reuse, 0xa, RZ ;  /* 0x0000000a03997824 */ /* 0x040fe200078e02ff */
[----:B------:R-:W-:Y:S01]  /*7450*/  IADD3.X R12, R6, 0x40000040, RZ, P1, !PT ;  /* 0x40000040060c7810 */ /* 0x000fe20000ffe4ff */
[C---:B------:R-:W-:Y:S01]  /*7460*/  IMAD R154, R3.reuse, 0xb, RZ ;  /* 0x0000000b039a7824 */ /* 0x040fe200078e02ff */
[----:B------:R-:W-:Y:S01]  /*7470*/  LEA R35, R8, R33, 0x1 ;  /* 0x0000002108237211 */ /* 0x000fe200078e08ff */
[C---:B------:R-:W-:Y:S01]  /*7480*/  IMAD R155, R3.reuse, 0xc, RZ ;  /* 0x0000000c039b7824 */ /* 0x040fe200078e02ff */
[----:B------:R-:W-:Y:S01]  /*7490*/  SHF.L.U32 R5, R4, 0x1, RZ ;  /* 0x0000000104057819 */ /* 0x000fe200000006ff */
[C---:B------:R-:W-:Y:S01]  /*74a0*/  IMAD R156, R3.reuse, 0xd, RZ ;  /* 0x0000000d039c7824 */ /* 0x040fe200078e02ff */
[----:B------:R-:W-:Y:S01]  /*74b0*/  LEA R37, R8, R35, 0x1 ;  /* 0x0000002308257211 */ /* 0x000fe200078e08ff */
[----:B------:R-:W-:Y:S01]  /*74c0*/  IMAD R157, R3, 0xe, RZ ;  /* 0x0000000e039d7824 */ /* 0x000fe200078e02ff */
[C---:B------:R-:W-:Y:S01]  /*74d0*/  SHF.L.U32 R6, R197.reuse, 0x1, RZ ;  /* 0x00000001c5067819 */ /* 0x040fe200000006ff */
[----:B------:R-:W-:Y:S01]  /*74e0*/  IMAD.HI R197, R197, 0x2, RZ ;  /* 0x00000002c5c57827 */ /* 0x000fe200078e02ff */
[----:B---3--:R-:W-:Y:S01]  /*74f0*/  LEA R236, P0, R2, R236, 0x1 ;  /* 0x000000ec02ec7211 */ /* 0x008fe200078008ff */
[----:B------:R-:W-:Y:S01]  /*7500*/  UIADD3.64 UR10, UR4, 0x180, URZ ;  /* 0x00000180040a7897 */ /* 0x000fe2000fffe03f */
[----:B--2---:R-:W-:Y:S01]  /*7510*/  IADD3 R6, P1, P2, R6, R98, R5 ;  /* 0x0000006206067210 */ /* 0x004fe20007a3e005 */
[----:B------:R-:W-:Y:S01]  /*7520*/  IMAD R39, R8, 0x2, R37 ;  /* 0x0000000208277824 */ /* 0x000fe200078e0225 */
[----:B------:R-:W-:Y:S01]  /*7530*/  R2UR UR7, R12 ;  /* 0x000000000c0772ca */ /* 0x000fe200000e0000 */
[----:B0-----:R-:W-:Y:S01]  /*7540*/  IMAD R5, R0, R10, RZ ;  /* 0x0000000a00057224 */ /* 0x001fe200078e02ff */
[C---:B------:R-:W-:Y:S01]  /*7550*/  SHF.L.U32 R159, R3.reuse, 0x4, RZ ;  /* 0x00000004039f7819 */ /* 0x040fe200000006ff */
[----:B------:R-:W-:Y:S01]  /*7560*/  IMAD.HI R0, R4, 0x2, RZ ;  /* 0x0000000204007827 */ /* 0x000fe200078e02ff */
[----:B------:R-:W-:Y:S01]  /*7570*/  LEA R41, R8, R39, 0x1 ;  /* 0x0000002708297211 */ /* 0x000fe200078e08ff */
[----:B------:R-:W-:Y:S01]  /*7580*/  UIADD3.64 UR14, UR4, 0x200, URZ ;  /* 0x00000200040e7897 */ /* 0x000fe2000fffe03f */
[----:B------:R-:W-:Y:S01]  /*7590*/  LEA.HI.X.SX32 R4, R2, R237, 0x1, P0 ;  /* 0x000000ed02047211 */ /* 0x000fe200000f0eff */
[C---:B------:R-:W-:Y:S01]  /*75a0*/  IMAD R158, R3.reuse, 0xf, RZ ;  /* 0x0000000f039e7824 */ /* 0x040fe200078e02ff */
[C---:B------:R-:W-:Y:S01]  /*75b0*/  LEA R43, R8.reuse, R41, 0x1 ;  /* 0x00000029082b7211 */ /* 0x040fe200078e08ff */
[----:B------:R-:W-:Y:S01]  /*75c0*/  IMAD R160, R3, 0x11, RZ ;  /* 0x0000001103a07824 */ /* 0x000fe200078e02ff */
[----:B------:R-:W-:Y:S01]  /*75d0*/  LEA R238, P0, R5, R236, 0x1 ;  /* 0x000000ec05ee7211 */ /* 0x000fe200078008ff */
[C---:B------:R-:W-:Y:S01]  /*75e0*/  IMAD R161, R3.reuse, 0x12, RZ ;  /* 0x0000001203a17824 */ /* 0x040fe200078e02ff */
[----:B------:R-:W-:Y:S01]  /*75f0*/  LEA R45, R8, R43, 0x1 ;  /* 0x0000002b082d7211 */ /* 0x000fe200078e08ff */
[C---:B------:R-:W-:Y:S01]  /*7600*/  IMAD R162, R3.reuse, 0x13, RZ ;  /* 0x0000001303a27824 */ /* 0x040fe200078e02ff */
[----:B------:R-:W-:Y:S01]  /*7610*/  LEA R2, R10, R5, 0x7 ;  /* 0x000000050a027211 */ /* 0x000fe200078e38ff */
[----:B------:R-:W-:Y:S01]  /*7620*/  IMAD R163, R3, 0x14, RZ ;  /* 0x0000001403a37824 */ /* 0x000fe200078e02ff */
[----:B------:R-:W-:Y:S01]  /*7630*/  LEA.HI.X.SX32 R239, R5, R4, 0x1, P0 ;  /* 0x0000000405ef7211 */ /* 0x000fe200000f0eff */
[C---:B------:R-:W-:Y:S01]  /*7640*/  IMAD R47, R8.reuse, 0x2, R45 ;  /* 0x00000002082f7824 */ /* 0x040fe200078e022d */
[----:B------:R-:W-:Y:S01]  /*7650*/  IADD3.X R0, R197, R99, R0, P1, P2 ;  /* 0x00000063c5007210 */ /* 0x000fe20000fe4400 */
[----:B------:R-:W-:Y:S01]  /*7660*/  IMAD R164, R3, 0x15, RZ ;  /* 0x0000001503a47824 */ /* 0x000fe200078e02ff */
[----:B------:R-:W-:Y:S01]  /*7670*/  LEA R14, P0, R9, R6, 0x1 ;  /* 0x00000006090e7211 */ /* 0x000fe200078008ff */
[C---:B------:R-:W-:Y:S01]  /*7680*/  IMAD R165, R3.reuse, 0x16, RZ ;  /* 0x0000001603a57824 */ /* 0x040fe200078e02ff */
[----:B------:R-:W-:Y:S01]  /*7690*/  LEA R49, R8, R47, 0x1 ;  /* 0x0000002f08317211 */ /* 0x000fe200078e08ff */
[C---:B------:R-:W-:Y:S01]  /*76a0*/  IMAD R166, R3.reuse, 0x17, RZ ;  /* 0x0000001703a67824 */ /* 0x040fe200078e02ff */
[----:B------:R-:W-:Y:S01]  /*76b0*/  LEA R236, P1, R2, R236, 0x1 ;  /* 0x000000ec02ec7211 */ /* 0x000fe200078208ff */
[C---:B------:R-:W-:Y:S01]  /*76c0*/  IMAD R167, R3.reuse, 0x18, RZ ;  /* 0x0000001803a77824 */ /* 0x040fe200078e02ff */
[C---:B------:R-:W-:Y:S01]  /*76d0*/  LEA R51, R8.reuse, R49, 0x1 ;  /* 0x0000003108337211 */ /* 0x040fe200078e08ff */
[----:B------:R-:W-:Y:S01]  /*76e0*/  IMAD R168, R3, 0x19, RZ ;  /* 0x0000001903a87824 */ /* 0x000fe200078e02ff */
[----:B------:R-:W-:Y:S01]  /*76f0*/  LEA.HI.X.SX32 R15, R9, R0, 0x1, P0 ;  /* 0x00000000090f7211 */ /* 0x000fe200000f0eff */
[C---:B------:R-:W-:Y:S01]  /*7700*/  IMAD R169, R3.reuse, 0x1a, RZ ;  /* 0x0000001a03a97824 */ /* 0x040fe200078e02ff */
[----:B------:R-:W-:Y:S01]  /*7710*/  LEA R53, R8, R51, 0x1 ;  /* 0x0000003308357211 */ /* 0x000fe200078e08ff */
[----:B------:R-:W-:Y:S01]  /*7720*/  IMAD R170, R3, 0x1b, RZ ;  /* 0x0000001b03aa7824 */ /* 0x000fe200078e02ff */
[----:B------:R-:W-:Y:S01]  /*7730*/  LEA.HI.X.SX32 R237, R2, R4, 0x1, P1 ;  /* 0x0000000402ed7211 */ /* 0x000fe200008f0eff */
[----:B------:R0:W-:Y:S01]  /*7740*/  STL.64 [R1+0x630], R14 ;  /* 0x0006300e01007387 */ /* 0x0001e20000100a00 */
[-C--:B------:R-:W-:Y:S01]  /*7750*/  LEA R102, P1, R11, R6.reuse, 0x1 ;  /* 0x000000060b667211 */ /* 0x080fe200078208ff */
[C---:B------:R-:W-:Y:S01]  /*7760*/  IMAD R55, R8.reuse, 0x2, R53 ;  /* 0x0000000208377824 */ /* 0x040fe200078e0235 */
[----:B------:R-:W-:Y:S01]  /*7770*/  LEA R100, P0, R13, R6, 0x1 ;  /* 0x000000060d647211 */ /* 0x000fe200078008ff */
[----:B------:R-:W-:Y:S01]  /*7780*/  IMAD R171, R3, 0x1c, RZ ;  /* 0x0000001c03ab7824 */ /* 0x000fe200078e02ff */
[-C--:B------:R-:W-:Y:S01]  /*7790*/  LEA.HI.X.SX32 R103, R11, R0.reuse, 0x1, P1 ;  /* 0x000000000b677211 */ /* 0x080fe200008f0eff */
[C---:B------:R-:W-:Y:S01]  /*77a0*/  IMAD R172, R3.reuse, 0x1d, RZ ;  /* 0x0000001d03ac7824 */ /* 0x040fe200078e02ff */
[C---:B------:R-:W-:Y:S01]  /*77b0*/  LEA R57, R8.reuse, R55, 0x1 ;  /* 0x0000003708397211 */ /* 0x040fe200078e08ff */
[----:B------:R-:W-:Y:S01]  /*77c0*/  IMAD R173, R3, 0x1e, RZ ;  /* 0x0000001e03ad7824 */ /* 0x000fe200078e02ff */
[----:B------:R-:W-:Y:S01]  /*77d0*/  LEA.HI.X.SX32 R101, R13, R0, 0x1, P0 ;  /* 0x000000000d657211 */ /* 0x000fe200000f0eff */
[----:B------:R1:W-:Y:S01]  /*77e0*/  STL.64 [R1+0x628], R102 ;  /* 0x0006286601007387 */ /* 0x0003e20000100a00 */
[C---:B------:R-:W-:Y:S01]  /*77f0*/  LEA R59, R8.reuse, R57, 0x1 ;  /* 0x00000039083b7211 */ /* 0x040fe200078e08ff */
[----:B------:R-:W-:Y:S01]  /*7800*/  IMAD R174, R3, 0x1f, RZ ;  /* 0x0000001f03ae7824 */ /* 0x000fe200078e02ff */
[----:B0-----:R-:W-:Y:S01]  /*7810*/  LEA R14, P2, R17, R6, 0x1 ;  /* 0x00000006110e7211 */ /* 0x001fe200078408ff */
[----:B------:R0:W-:Y:S01]  /*7820*/  STL.64 [R1+0x620], R100 ;  /* 0x0006206401007387 */ /* 0x0001e20000100a00 */
[C---:B------:R-:W-:Y:S01]  /*7830*/  LEA R61, R8.reuse, R59, 0x1 ;  /* 0x0000003b083d7211 */ /* 0x040fe200078e08ff */
[----:B------:R-:W-:Y:S01]  /*7840*/  IMAD R176, R3, 0x21, RZ ;  /* 0x0000002103b07824 */ /* 0x000fe200078e02ff */
[----:B------:R-:W-:Y:S01]  /*7850*/  LEA.HI.X.SX32 R15, R17, R0, 0x1, P2 ;  /* 0x00000000110f7211 */ /* 0x000fe200010f0eff */
[C---:B------:R-:W-:Y:S01]  /*7860*/  IMAD R177, R3.reuse, 0x22, RZ ;  /* 0x0000002203b17824 */ /* 0x040fe200078e02ff */
[----:B------:R-:W-:Y:S01]  /*7870*/  SHF.L.U32 R175, R3, 0x5, RZ ;  /* 0x0000000503af7819 */ /* 0x000fe200000006ff */
[C---:B------:R-:W-:Y:S01]  /*7880*/  IMAD R63, R8.reuse, 0x2, R61 ;  /* 0x00000002083f7824 */ /* 0x040fe200078e023d */
[----:B------:R-:W-:Y:S01]  /*7890*/  UIADD3.64 UR10, UR4, 0x280, URZ ;  /* 0x00000280040a7897 */ /* 0x000fe2000fffe03f */
[-C--:B-1----:R-:W-:Y:S01]  /*78a0*/  LEA R102, P0, R19, R6.reuse, 0x1 ;  /* 0x0000000613667211 */ /* 0x082fe200078008ff */
[----:B------:R1:W-:Y:S01]  /*78b0*/  STL.64 [R1+0x618], R14 ;  /* 0x0006180e01007387 */ /* 0x0003e20000100a00 */
[C---:B------:R-:W-:Y:S01]  /*78c0*/  IMAD R178, R3.reuse, 0x23, RZ ;  /* 0x0000002303b27824 */ /* 0x040fe200078e02ff */
[C---:B------:R-:W-:Y:S01]  /*78d0*/  LEA R65, R8.reuse, R63, 0x1 ;  /* 0x0000003f08417211 */ /* 0x040fe200078e08ff */
[----:B------:R-:W-:Y:S01]  /*78e0*/  IMAD R179, R3, 0x24, RZ ;  /* 0x0000002403b37824 */ /* 0x000fe200078e02ff */
[----:B0-----:R-:W-:Y:S01]  /*78f0*/  LEA R100, P1, R21, R6, 0x1 ;  /* 0x0000000615647211 */ /* 0x001fe200078208ff */
[C---:B------:R-:W-:Y:S01]  /*7900*/  IMAD R180, R3.reuse, 0x25, RZ ;  /* 0x0000002503b47824 */ /* 0x040fe200078e02ff */
[C---:B------:R-:W-:Y:S01]  /*7910*/  LEA R67, R8.reuse, R65, 0x1 ;  /* 0x0000004108437211 */ /* 0x040fe200078e08ff */
[----:B------:R-:W-:Y:S01]  /*7920*/  IMAD R181, R3, 0x26, RZ ;  /* 0x0000002603b57824 */ /* 0x000fe200078e02ff */
[----:B------:R-:W-:Y:S01]  /*7930*/  LEA.HI.X.SX32 R103, R19, R0, 0x1, P0 ;  /* 0x0000000013677211 */ /* 0x000fe200000f0eff */
[C---:B------:R-:W-:Y:S01]  /*7940*/  IMAD R182, R3.reuse, 0x27, RZ ;  /* 0x0000002703b67824 */ /* 0x040fe200078e02ff */
[C---:B------:R-:W-:Y:S01]  /*7950*/  LEA R69, R8.reuse, R67, 0x1 ;  /* 0x0000004308457211 */ /* 0x040fe200078e08ff */
[----:B------:R-:W-:Y:S01]  /*7960*/  IMAD R183, R3, 0x28, RZ ;  /* 0x0000002803b77824 */ /* 0x000fe200078e02ff */
[----:B-1----:R-:W-:Y:S01]  /*7970*/  LEA R14, P2, R23, R6, 0x1 ;  /* 0x00000006170e7211 */ /* 0x002fe200078408ff */
[----:B------:R-:W-:Y:S01]  /*7980*/  STL.64 [R1+0x610], R102 ;  /* 0x0006106601007387 */ /* 0x000fe20000100a00 */
[-C--:B------:R-:W-:Y:S01]  /*7990*/  LEA.HI.X.SX32 R101, R21, R0.reuse, 0x1, P1 ;  /* 0x0000000015657211 */ /* 0x080fe200008f0eff */
[C---:B------:R-:W-:Y:S01]  /*79a0*/  IMAD R71, R8.reuse, 0x2, R69 ;  /* 0x0000000208477824 */ /* 0x040fe200078e0245 */
[----:B------:R-:W-:Y:S01]  /*79b0*/  LEA.HI.X.SX32 R15, R23, R0, 0x1, P2 ;  /* 0x00000000170f7211 */ /* 0x000fe200010f0eff */
[----:B------:R-:W-:Y:S01]  /*79c0*/  IMAD R184, R3, 0x29, RZ ;  /* 0x0000002903b87824 */ /* 0x000fe200078e02ff */
[----:B------:R-:W-:Y:S01]  /*79d0*/  LEA R20, P1, R27, R6, 0x1 ;  /* 0x000000061b147211 */ /* 0x000fe200078208ff */
[----:B------:R0:W-:Y:S01]  /*79e0*/  STL.64 [R1+0x608], R100 ;  /* 0x0006086401007387 */ /* 0x0001e20000100a00 */
[C---:B------:R-:W-:Y:S01]  /*79f0*/  LEA R73, R8.reuse, R71, 0x1 ;  /* 0x0000004708497211 */ /* 0x040fe200078e08ff */
[----:B------:R-:W-:Y:S01]  /*7a00*/  IMAD R185, R3, 0x2a, RZ ;  /* 0x0000002a03b97824 */ /* 0x000fe200078e02ff */
[----:B------:R-:W-:Y:S01]  /*7a10*/  LEA.HI.X.SX32 R21, R27, R0, 0x1, P1 ;  /* 0x000000001b157211 */ /* 0x000fe200008f0eff */
[----:B------:R1:W-:Y:S01]  /*7a20*/  STL.64 [R1+0x600], R14 ;  /* 0x0006000e01007387 */ /* 0x0003e20000100a00 */
[C---:B------:R-:W-:Y:S01]  /*7a30*/  LEA R75, R8.reuse, R73, 0x1 ;  /* 0x00000049084b7211 */ /* 0x040fe200078e08ff */
[----:B------:R-:W-:Y:S01]  /*7a40*/  IMAD R186, R3, 0x2b, RZ ;  /* 0x0000002b03ba7824 */ /* 0x000fe200078e02ff */
[-C--:B------:R-:W-:Y:S01]  /*7a50*/  LEA R24, P1, R33, R6.reuse, 0x1 ;  /* 0x0000000621187211 */ /* 0x080fe200078208ff */
[----:B------:R-:W-:Y:S01]  /*7a60*/  STL.64 [R1+0x5f0], R20 ;  /* 0x0005f01401007387 */ /* 0x000fe20000100a00 */
[C---:B------:R-:W-:Y:S01]  /*7a70*/  LEA R77, R8.reuse, R75, 0x1 ;  /* 0x0000004b084d7211 */ /* 0x040fe200078e08ff */
[----:B------:R-:W-:Y:S01]  /*7a80*/  IMAD R187, R3, 0x2c, RZ ;  /* 0x0000002c03bb7824 */ /* 0x000fe200078e02ff */
[----:B------:R-:W-:Y:S01]  /*7a90*/  UIADD3.64 UR10, UR4, 0x780, URZ ;  /* 0x00000780040a7897 */ /* 0x000fe2000fffe03f */
[-C--:B0-----:R-:W-:Y:S01]  /*7aa0*/  LEA R100, P0, R25, R6.reuse, 0x1 ;  /* 0x0000000619647211 */ /* 0x081fe200078008ff */
[----:B------:R-:W-:Y:S01]  /*7ab0*/  IMAD R188, R3, 0x2d, RZ ;  /* 0x0000002d03bc7824 */ /* 0x000fe200078e02ff */
[----:B------:R-:W-:Y:S01]  /*7ac0*/  UIADD3.64 UR14, UR4, 0x800, URZ ;  /* 0x00000800040e7897 */ /* 0x000fe2000fffe03f */
[C---:B------:R-:W-:Y:S01]  /*7ad0*/  IMAD R79, R8.reuse, 0x2, R77 ;  /* 0x00000002084f7824 */ /* 0x040fe200078e024d */
[----:B-1----:R-:W-:Y:S01]  /*7ae0*/  LEA R14, P2, R29, R6, 0x1 ;  /* 0x000000061d0e7211 */ /* 0x002fe200078408ff */
[----:B------:R-:W-:Y:S01]  /*7af0*/  IMAD R189, R3, 0x2e, RZ ;  /* 0x0000002e03bd7824 */ /* 0x000fe200078e02ff */
[-C--:B------:R-:W-:Y:S01]  /*7b00*/  LEA.HI.X.SX32 R101, R25, R0.reuse, 0x1, P0 ;  /* 0x0000000019657211 */ /* 0x080fe200000f0eff */
[C---:B------:R-:W-:Y:S01]  /*7b10*/  IMAD R190, R3.reuse, 0x2f, RZ ;  /* 0x0000002f03be7824 */ /* 0x040fe200078e02ff */
[C---:B------:R-:W-:Y:S01]  /*7b20*/  LEA R81, R8.reuse, R79, 0x1 ;  /* 0x0000004f08517211 */ /* 0x040fe200078e08ff */
[----:B------:R-:W-:Y:S01]  /*7b30*/  IMAD R191, R3, 0x30, RZ ;  /* 0x0000003003bf7824 */ /* 0x000fe200078e02ff */
[----:B------:R-:W-:Y:S01]  /*7b40*/  LEA.HI.X.SX32 R15, R29, R0, 0x1, P2 ;  /* 0x000000001d0f7211 */ /* 0x000fe200010f0eff */
[----:B------:R-:W-:Y:S01]  /*7b50*/  STL.64 [R1+0x5f8], R100 ;  /* 0x0005f86401007387 */ /* 0x000fe20000100a00 */
[C---:B------:R-:W-:Y:S01]  /*7b60*/  LEA R83, R8.reuse, R81, 0x1 ;  /* 0x0000005108537211 */ /* 0x040fe200078e08ff */
[----:B------:R-:W-:Y:S01]  /*7b70*/  IMAD R192, R3, 0x31, RZ ;  /* 0x0000003103c07824 */ /* 0x000fe200078e02ff */
[----:B------:R-:W-:Y:S01]  /*7b80*/  LEA R26, P0, R31, R6, 0x1 ;  /* 0x000000061f1a7211 */ /* 0x000fe200078008ff */
[----:B------:R0:W-:Y:S01]  /*7b90*/  STL.64 [R1+0x5e8], R14 ;  /* 0x0005e80e01007387 */ /* 0x0001e20000100a00 */
[-C--:B------:R-:W-:Y:S01]  /*7ba0*/  LEA.HI.X.SX32 R25, R33, R0.reuse, 0x1, P1 ;  /* 0x0000000021197211 */ /* 0x080fe200008f0eff */
[C---:B------:R-:W-:Y:S01]  /*7bb0*/  IMAD R85, R8.reuse, 0x2, R83 ;  /* 0x0000000208557824 */ /* 0x040fe200078e0253 */
[----:B------:R-:W-:Y:S01]  /*7bc0*/  LEA.HI.X.SX32 R27, R31, R0, 0x1, P0 ;  /* 0x000000001f1b7211 */ /* 0x000fe200000f0eff */
[----:B------:R-:W-:Y:S01]  /*7bd0*/  IMAD R193, R3, 0x32, RZ ;  /* 0x0000003203c17824 */ /* 0x000fe200078e02ff */
[-C--:B------:R-:W-:Y:S01]  /*7be0*/  LEA R28, P1, R39, R6.reuse, 0x1 ;  /* 0x00000006271c7211 */ /* 0x080fe200078208ff */
[----:B------:R-:W-:Y:S01]  /*7bf0*/  STL.64 [R1+0x5d8], R24 ;  /* 0x0005d81801007387 */ /* 0x000fe20000100a00 */
[C---:B------:R-:W-:Y:S01]  /*7c00*/  LEA R87, R8.reuse, R85, 0x1 ;  /* 0x0000005508577211 */ /* 0x040fe200078e08ff */
[----:B------:R-:W-:Y:S01]  /*7c10*/  IMAD R194, R3, 0x33, RZ ;  /* 0x0000003303c27824 */ /* 0x000fe200078e02ff */
[----:B------:R-:W-:Y:S01]  /*7c20*/  LEA R30, P0, R37, R6, 0x1 ;  /* 0x00000006251e7211 */ /* 0x000fe200078008ff */
[----:B------:R-:W-:Y:S01]  /*7c30*/  STL.64 [R1+0x5e0], R26 ;  /* 0x0005e01a01007387 */ /* 0x000fe20000100a00 */
[----:B------:R-:W-:Y:S01]  /*7c40*/  LEA.HI.X.SX32 R29, R39, R0, 0x1, P1 ;  /* 0x00000000271d7211 */ /* 0x000fe200008f0eff */
[C---:B------:R-:W-:Y:S01]  /*7c50*/  IMAD R89, R8.reuse, 0x2, R87 ;  /* 0x0000000208597824 */ /* 0x040fe200078e0257 */
[----:B0-----:R-:W-:Y:S01]  /*7c60*/  LEA R14, P2, R35, R6, 0x1 ;  /* 0x00000006230e7211 */ /* 0x001fe200078408ff */
[----:B------:R-:W-:Y:S01]  /*7c70*/  IMAD R195, R3, 0x34, RZ ;  /* 0x0000003403c37824 */ /* 0x000fe200078e02ff */
[-C--:B------:R-:W-:Y:S01]  /*7c80*/  LEA.HI.X.SX32 R31, R37, R0.reuse, 0x1, P0 ;  /* 0x00000000251f7211 */ /* 0x080fe200000f0eff */
[C---:B------:R-:W-:Y:S01]  /*7c90*/  IMAD R196, R3.reuse, 0x35, RZ ;  /* 0x0000003503c47824 */ /* 0x040fe200078e02ff */
[C---:B------:R-:W-:Y:S01]  /*7ca0*/  LEA R91, R8.reuse, R89, 0x1 ;  /* 0x00000059085b7211 */ /* 0x040fe200078e08ff */
[----:B------:R-:W-:Y:S01]  /*7cb0*/  IMAD R197, R3, 0x36, RZ ;  /* 0x0000003603c57824 */ /* 0x000fe200078e02ff */
[----:B------:R-:W-:Y:S01]  /*7cc0*/  LEA.HI.X.SX32 R15, R35, R0, 0x1, P2 ;  /* 0x00000000230f7211 */ /* 0x000fe200010f0eff */
[C---:B------:R-:W-:Y:S01]  /*7cd0*/  IMAD R198, R3.reuse, 0x37, RZ ;  /* 0x0000003703c67824 */ /* 0x040fe200078e02ff */
[C---:B------:R-:W-:Y:S01]  /*7ce0*/  LEA R93, R8.reuse, R91, 0x1 ;  /* 0x0000005b085d7211 */ /* 0x040fe200078e08ff */
[----:B------:R-:W-:Y:S01]  /*7cf0*/  IMAD R199, R3, 0x38, RZ ;  /* 0x0000003803c77824 */ /* 0x000fe200078e02ff */
[-C--:B------:R-:W-:Y:S01]  /*7d00*/  LEA R32, P1, R45, R6.reuse, 0x1 ;  /* 0x000000062d207211 */ /* 0x080fe200078208ff */
[----:B------:R0:W-:Y:S01]  /*7d10*/  STL.64 [R1+0x5d0], R14 ;  /* 0x0005d00e01007387 */ /* 0x0001e20000100a00 */
[----:B------:R-:W-:Y:S01]  /*7d20*/  LEA R34, P0, R43, R6, 0x1 ;  /* 0x000000062b227211 */ /* 0x000fe200078008ff */
[C---:B------:R-:W-:Y:S01]  /*7d30*/  IMAD R95, R8.reuse, 0x2, R93 ;  /* 0x00000002085f7824 */ /* 0x040fe200078e025d */
[-C--:B------:R-:W-:Y:S01]  /*7d40*/  LEA.HI.X.SX32 R33, R45, R0.reuse, 0x1, P1 ;  /* 0x000000002d217211 */ /* 0x080fe200008f0eff */
[----:B------:R-:W-:Y:S01]  /*7d50*/  STL.64 [R1+0x5c0], R28 ;  /* 0x0005c01c01007387 */ /* 0x000fe20000100a00 */
[----:B------:R-:W-:Y:S01]  /*7d60*/  LEA.HI.X.SX32 R35, R43, R0, 0x1, P0 ;  /* 0x000000002b237211 */ /* 0x000fe200000f0eff */
[----:B------:R-:W-:Y:S01]  /*7d70*/  IMAD R200, R3, 0x39, RZ ;  /* 0x0000003903c87824 */ /* 0x000fe200078e02ff */
[C---:B------:R-:W-:Y:S01]  /*7d80*/  LEA R97, R8.reuse, R95, 0x1 ;  /* 0x0000005f08617211 */ /* 0x040fe200078e08ff */
[----:B------:R-:W-:Y:S01]  /*7d90*/  STL.64 [R1+0x5c8], R30 ;  /* 0x0005c81e01007387 */ /* 0x000fe20000100a00 */
[-C--:B------:R-:W-:Y:S01]  /*7da0*/  LEA R36, P1, R51, R6.reuse, 0x1 ;  /* 0x0000000633247211 */ /* 0x080fe200078208ff */
[C---:B------:R-:W-:Y:S01]  /*7db0*/  IMAD R201, R3.reuse, 0x3a, RZ ;  /* 0x0000003a03c97824 */ /* 0x040fe200078e02ff */
[C---:B------:R-:W-:Y:S01]  /*7dc0*/  LEA R5, R8.reuse, R97, 0x1 ;  /* 0x0000006108057211 */ /* 0x040fe200078e08ff */
[----:B------:R-:W-:Y:S01]  /*7dd0*/  IMAD R202, R3, 0x3b, RZ ;  /* 0x0000003b03ca7824 */ /* 0x000fe200078e02ff */
[-C--:B0-----:R-:W-:Y:S01]  /*7de0*/  LEA R14, P2, R41, R6.reuse, 0x1 ;  /* 0x00000006290e7211 */ /* 0x081fe200078408ff */
[----:B------:R-:W-:Y:S01]  /*7df0*/  IMAD R203, R3, 0x3c, RZ ;  /* 0x0000003c03cb7824 */ /* 0x000fe200078e02ff */
[----:B------:R-:W-:Y:S01]  /*7e00*/  LEA R38, P0, R49, R6, 0x1 ;  /* 0x0000000631267211 */ /* 0x000fe200078008ff */
[C---:B------:R-:W-:Y:S01]  /*7e10*/  IMAD R99, R8.reuse, 0x2, R5 ;  /* 0x0000000208637824 */ /* 0x040fe200078e0205 */
[-C--:B------:R-:W-:Y:S01]  /*7e20*/  LEA.HI.X.SX32 R15, R41, R0.reuse, 0x1, P2 ;  /* 0x00000000290f7211 */ /* 0x080fe200010f0eff */
[----:B------:R-:W-:Y:S01]  /*7e30*/  IMAD R204, R3, 0x3d, RZ ;  /* 0x0000003d03cc7824 */ /* 0x000fe200078e02ff */
[-C--:B------:R-:W-:Y:S01]  /*7e40*/  LEA.HI.X.SX32 R37, R51, R0.reuse, 0x1, P1 ;  /* 0x0000000033257211 */ /* 0x080fe200008f0eff */
[----:B------:R-:W-:Y:S01]  /*7e50*/  IMAD R205, R3, 0x3e, RZ ;  /* 0x0000003e03cd7824 */ /* 0x000fe200078e02ff */
[C---:B------:R-:W-:Y:S01]  /*7e60*/  LEA R9, R8.reuse, R99, 0x1 ;  /* 0x0000006308097211 */ /* 0x040fe200078e08ff */
[----:B------:R0:W-:Y:S01]  /*7e70*/  STL.64 [R1+0x5b8], R14 ;  /* 0x0005b80e01007387 */ /* 0x0001e20000100a00 */
[----:B------:R-:W-:Y:S01]  /*7e80*/  LEA.HI.X.SX32 R39, R49, R0, 0x1, P0 ;  /* 0x0000000031277211 */ /* 0x000fe200000f0eff */
[----:B------:R-:W-:Y:S01]  /*7e90*/  IMAD R206, R3, 0x3f, RZ ;  /* 0x0000003f03ce7824 */ /* 0x000fe200078e02ff */
[C---:B------:R-:W-:Y:S01]  /*7ea0*/  LEA R11, R8.reuse, R9, 0x1 ;  /* 0x00000009080b7211 */ /* 0x040fe200078e08ff */
[----:B------:R-:W-:Y:S01]  /*7eb0*/  STL.64 [R1+0x5a8], R32 ;  /* 0x0005a82001007387 */ /* 0x000fe20000100a00 */
[-C--:B------:R-:W-:Y:S01]  /*7ec0*/  LEA R40, P1, R57, R6.reuse, 0x1 ;  /* 0x0000000639287211 */ /* 0x080fe200078208ff */
[----:B------:R-:W-:Y:S01]  /*7ed0*/  UIADD3.64 UR10, UR4, 0x880, URZ ;  /* 0x00000880040a7897 */ /* 0x000fe2000fffe03f */
[C---:B------:R-:W-:Y:S01]  /*7ee0*/  LEA R13, R8.reuse, R11, 0x1 ;  /* 0x0000000b080d7211 */ /* 0x040fe200078e08ff */
[----:B------:R-:W-:Y:S01]  /*7ef0*/  STL.64 [R1+0x5b0], R34 ;  /* 0x0005b02201007387 */ /* 0x000fe20000100a00 */
[----:B------:R-:W-:Y:S01]  /*7f00*/  LEA R42, P0, R55, R6, 0x1 ;  /* 0x00000006372a7211 */ /* 0x000fe200078008ff */
[----:B------:R-:W-:Y:S01]  /*7f10*/  UIADD3.64 UR14, UR4, 0x900, URZ ;  /* 0x00000900040e7897 */ /* 0x000fe2000fffe03f */
[----:B------:R-:W-:Y:S01]  /*7f20*/  LEA.HI.X.SX32 R41, R57, R0, 0x1, P1 ;  /* 0x0000000039297211 */ /* 0x000fe200008f0eff */
[C---:B------:R-:W-:Y:S01]  /*7f30*/  IMAD R17, R8.reuse, 0x2, R13 ;  /* 0x0000000208117824 */ /* 0x040fe200078e020d */
[----:B0-----:R-:W-:Y:S01]  /*7f40*/  LEA R14, P2, R47, R6, 0x1 ;  /* 0x000000062f0e7211 */ /* 0x001fe200078408ff */
[----:B------:R-:W-:Y:S01]  /*7f50*/  UIADD3.64 UR10, UR4, 0x980, URZ ;  /* 0x00000980040a7897 */ /* 0x000fe2000fffe03f */
[-C--:B------:R-:W-:Y:S01]  /*7f60*/  LEA.HI.X.SX32 R43, R55, R0.reuse, 0x1, P0 ;  /* 0x00000000372b7211 */ /* 0x080fe200000f0eff */
[----:B------:R-:W-:Y:S01]  /*7f70*/  UIADD3.64 UR14, UR4, 0xa00, URZ ;  /* 0x00000a00040e7897 */ /* 0x000fe2000fffe03f */
[----:B------:R-:W-:Y:S01]  /*7f80*/  LEA.HI.X.SX32 R15, R47, R0, 0x1, P2 ;  /* 0x000000002f0f7211 */ /* 0x000fe200010f0eff */
[----:B------:R-:W-:Y:S01]  /*7f90*/  UIADD3.64 UR10, UR4, 0xa80, URZ ;  /* 0x00000a80040a7897 */ /* 0x000fe2000fffe03f */
[C---:B------:R-:W-:Y:S01]  /*7fa0*/  LEA R19, R8.reuse, R17, 0x1 ;  /* 0x0000001108137211 */ /* 0x040fe200078e08ff */
[----:B------:R-:W-:Y:S01]  /*7fb0*/  UIADD3.64 UR14, UR4, 0xb00, URZ ;  /* 0x00000b00040e7897 */ /* 0x000fe2000fffe03f */
[----:B------:R-:W-:Y:S01]  /*7fc0*/  LEA R44, P1, R63, R6, 0x1 ;  /* 0x000000063f2c7211 */ /* 0x000fe200078208ff */
[----:B------:R0:W-:Y:S01]  /*7fd0*/  STL.64 [R1+0x5a0], R14 ;  /* 0x0005a00e01007387 */ /* 0x0001e20000100a00 */
[----:B------:R-:W-:-:S02]  /*7fe0*/  LEA R21, R8, R19, 0x1 ;  /* 0x0000001308157211 */ /* 0x000fc400078e08ff */
[----:B------:R-:W-:Y:S02]  /*7ff0*/  CS2R R100, SRZ ;  /* 0x0000000000647805 */ /* 0x000fe4000001ff00 */
[----:B------:R-:W-:Y:S01]  /*8000*/  LEA R46, P0, R61, R6, 0x1 ;  /* 0x000000063d2e7211 */ /* 0x000fe200078008ff */
[----:B------:R-:W-:Y:S01]  /*8010*/  STL.64 [R1+0x590], R36 ;  /* 0x0005902401007387 */ /* 0x000fe20000100a00 */
[C---:B------:R-:W-:Y:S02]  /*8020*/  LEA R23, R8.reuse, R21, 0x1 ;  /* 0x0000001508177211 */ /* 0x040fe400078e08ff */
[----:B------:R-:W-:Y:S02]  /*8030*/  CS2R R102, SRZ ;  /* 0x0000000000667805 */ /* 0x000fe4000001ff00 */
[-C--:B------:R-:W-:Y:S01]  /*8040*/  LEA.HI.X.SX32 R45, R63, R0.reuse, 0x1, P1 ;  /* 0x000000003f2d7211 */ /* 0x080fe200008f0eff */
[----:B------:R-:W-:Y:S01]  /*8050*/  STL.64 [R1+0x598], R38 ;  /* 0x0005982601007387 */ /* 0x000fe20000100a00 */
[----:B------:R-:W-:Y:S01]  /*8060*/  LEA.HI.X.SX32 R47, R61, R0, 0x1, P0 ;  /* 0x000000003d2f7211 */ /* 0x000fe200000f0eff */
[C---:B------:R-:W-:Y:S01]  /*8070*/  IMAD R25, R8.reuse, 0x2, R23 ;  /* 0x0000000208197824 */ /* 0x040fe200078e0217 */
[-C--:B------:R-:W-:Y:S01]  /*8080*/  LEA R48, P1, R69, R6.reuse, 0x1 ;  /* 0x0000000645307211 */ /* 0x080fe200078208ff */
[----:B------:R-:W-:Y:S01]  /*8090*/  UIADD3.64 UR10, UR4, 0xb80, URZ ;  /* 0x00000b80040a7897 */ /* 0x000fe2000fffe03f */
[C---:B0-----:R-:W-:Y:S01]  /*80a0*/  LEA R14, P2, R53.reuse, R6, 0x1 ;  /* 0x00000006350e7211 */ /* 0x041fe200078408ff */
[----:B------:R-:W-:Y:S01]  /*80b0*/  UIADD3.64 UR14, UR4, 0xc00, URZ ;  /* 0x00000c00040e7897 */ /* 0x000fe2000fffe03f */
[C---:B------:R-:W-:Y:S01]  /*80c0*/  LEA R27, R8.reuse, R25, 0x1 ;  /* 0x00000019081b7211 */ /* 0x040fe200078e08ff */
[----:B------:R-:W-:Y:S01]  /*80d0*/  UIADD3.64 UR10, UR4, 0xc80, URZ ;  /* 0x00000c80040a7897 */ /* 0x000fe2000fffe03f */
[----:B------:R-:W-:Y:S01]  /*80e0*/  LEA.HI.X.SX32 R15, R53, R0, 0x1, P2 ;  /* 0x00000000350f7211 */ /* 0x000fe200010f0eff */
[----:B------:R-:W-:Y:S01]  /*80f0*/  UIADD3.64 UR14, UR4, 0xd00, URZ ;  /* 0x00000d00040e7897 */ /* 0x000fe2000fffe03f */
[C---:B------:R-:W-:Y:S01]  /*8100*/  LEA R29, R8.reuse, R27, 0x1 ;  /* 0x0000001b081d7211 */ /* 0x040fe200078e08ff */
[----:B------:R-:W-:Y:S01]  /*8110*/  UIADD3.64 UR18, UR4, 0xd80, URZ ;  /* 0x00000d8004127897 */ /* 0x000fe2000fffe03f */
[----:B------:R-:W-:Y:S01]  /*8120*/  LEA R50, P0, R67, R6, 0x1 ;  /* 0x0000000643327211 */ /* 0x000fe200078008ff */
[----:B------:R0:W-:Y:S01]  /*8130*/  STL.64 [R1+0x588], R14 ;  /* 0x0005880e01007387 */ /* 0x0001e20000100a00 */
[-C--:B------:R-:W-:Y:S01]  /*8140*/  LEA.HI.X.SX32 R49, R69, R0.reuse, 0x1, P1 ;  /* 0x0000000045317211 */ /* 0x080fe200008f0eff */
[----:B------:R-:W-:Y:S01]  /*8150*/  UIADD3.64 UR10, UR4, 0xe00, URZ ;  /* 0x00000e00040a7897 */ /* 0x000fe2000fffe03f */
[C---:B------:R-:W-:Y:S01]  /*8160*/  LEA R31, R8.reuse, R29, 0x1 ;  /* 0x0000001d081f7211 */ /* 0x040fe200078e08ff */
[----:B------:R1:W-:Y:S01]  /*8170*/  STL.64 [R1+0x578], R40 ;  /* 0x0005782801007387 */ /* 0x0003e20000100a00 */
[----:B------:R-:W-:Y:S01]  /*8180*/  LEA.HI.X.SX32 R51, R67, R0, 0x1, P0 ;  /* 0x0000000043337211 */ /* 0x000fe200000f0eff */
[----:B------:R-:W-:Y:S01]  /*8190*/  UIADD3.64 UR14, UR4, 0xe80, URZ ;  /* 0x00000e80040e7897 */ /* 0x000fe2000fffe03f */
[-C--:B------:R-:W-:Y:S01]  /*81a0*/  LEA R52, P1, R75, R6.reuse, 0x1 ;  /* 0x000000064b347211 */ /* 0x080fe200078208ff */
[----:B------:R-:W-:Y:S01]  /*81b0*/  STL.64 [R1+0x580], R42 ;  /* 0x0005802a01007387 */ /* 0x000fe20000100a00 */
[----:B------:R-:W-:Y:S01]  /*81c0*/  IMAD R33, R8, 0x2, R31 ;  /* 0x0000000208217824 */ /* 0x000fe200078e021f */
[-C--:B------:R-:W-:Y:S01]  /*81d0*/  LEA R54, P0, R73, R6.reuse, 0x1 ;  /* 0x0000000649367211 */ /* 0x080fe200078008ff */
[----:B------:R-:W-:Y:S01]  /*81e0*/  UIADD3.64 UR18, UR6, 0x1fe, URZ ;  /* 0x000001fe06127897 */ /* 0x000fe2000fffe03f */
[----:B0-----:R-:W-:Y:S01]  /*81f0*/  LEA R14, P2, R59, R6, 0x1 ;  /* 0x000000063b0e7211 */ /* 0x001fe200078408ff */
[----:B------:R-:W-:Y:S01]  /*8200*/  UIADD3.64 UR22, UR6, 0x200, URZ ;  /* 0x0000020006167897 */ /* 0x000fe2000fffe03f */
[----:B------:R-:W-:-:S02]  /*8210*/  LEA.HI.X.SX32 R53, R75, R0, 0x1, P1 ;  /* 0x000000004b357211 */ /* 0x000fc400008f0eff */
[----:B------:R-:W-:Y:S02]  /*8220*/  CS2R R74, SRZ ;  /* 0x00000000004a7805 */ /* 0x000fe4000001ff00 */
[-C--:B------:R-:W-:Y:S01]  /*8230*/  LEA.HI.X.SX32 R15, R59, R0.reuse, 0x1, P2 ;  /* 0x000000003b0f7211 */ /* 0x080fe200010f0eff */
[----:B------:R-:W-:Y:S01]  /*8240*/  UIADD3.64 UR26, UR6, 0x202, URZ ;  /* 0x00000202061a7897 */ /* 0x000fe2000fffe03f */
[C---:B------:R-:W-:Y:S01]  /*8250*/  LEA R35, R8.reuse, R33, 0x1 ;  /* 0x0000002108237211 */ /* 0x040fe200078e08ff */
[----:B------:R-:W-:Y:S01]  /*8260*/  UIADD3.64 UR8, UR4, 0x80, URZ ;  /* 0x0000008004087897 */ /* 0x000fe2000fffe03f */
[----:B------:R-:W-:Y:S01]  /*8270*/  LEA.HI.X.SX32 R55, R73, R0, 0x1, P0 ;  /* 0x0000000049377211 */ /* 0x000fe200000f0eff */
[----:B------:R0:W-:Y:S01]  /*8280*/  STL.64 [R1+0x570], R14 ;  /* 0x0005700e01007387 */ /* 0x0001e20000100a00 */
[C---:B------:R-:W-:Y:S01]  /*8290*/  LEA R37, R8.reuse, R35, 0x1 ;  /* 0x0000002308257211 */ /* 0x040fe200078e08ff */
[----:B------:R-:W-:Y:S01]  /*82a0*/  UIADD3.64 UR12, UR4, 0x100, URZ ;  /* 0x00000100040c7897 */ /* 0x000fe2000fffe03f */
[-C--:B------:R-:W-:Y:S01]  /*82b0*/  LEA R56, P1, R81, R6.reuse, 0x1 ;  /* 0x0000000651387211 */ /* 0x080fe200078208ff */
[----:B------:R2:W-:Y:S01]  /*82c0*/  STL.64 [R1+0x560], R44 ;  /* 0x0005602c01007387 */ /* 0x0005e20000100a00 */
[----:B------:R-:W-:Y:S01]  /*82d0*/  LEA R58, P0, R79, R6, 0x1 ;  /* 0x000000064f3a7211 */ /* 0x000fe200078008ff */
[----:B------:R-:W-:Y:S01]  /*82e0*/  UIADD3.64 UR16, UR4, 0x300, URZ ;  /* 0x0000030004107897 */ /* 0x000fe2000fffe03f */
[----:B------:R-:W-:Y:S01]  /*82f0*/  LEA R39, R8, R37, 0x1 ;  /* 0x0000002508277211 */ /* 0x000fe200078e08ff */
[----:B------:R3:W-:Y:S01]  /*8300*/  STL.64 [R1+0x568], R46 ;  /* 0x0005682e01007387 */ /* 0x0007e20000100a00 */
[----:B------:R-:W-:-:S02]  /*8310*/  LEA.HI.X.SX32 R57, R81, R0, 0x1, P1 ;  /* 0x0000000051397211 */ /* 0x000fc400008f0eff */
[----:B------:R-:W-:Y:S02]  /*8320*/  CS2R R80, SRZ ;  /* 0x0000000000507805 */ /* 0x000fe4000001ff00 */
[----:B------:R-:W-:Y:S01]  /*8330*/  LEA.HI.X.SX32 R59, R79, R0, 0x1, P0 ;  /* 0x000000004f3b7211 */ /* 0x000fe200000f0eff */
[C---:B-1----:R-:W-:Y:S01]  /*8340*/  IMAD R41, R8.reuse, 0x2, R39 ;  /* 0x0000000208297824 */ /* 0x042fe200078e0227 */
[-C--:B0-----:R-:W-:Y:S02]  /*8350*/  LEA R14, P2, R65, R6.reuse, 0x1 ;  /* 0x00000006410e7211 */ /* 0x081fe400078408ff */
[----:B------:R-:W-:Y:S02]  /*8360*/  CS2R R78, SRZ ;  /* 0x00000000004e7805 */ /* 0x000fe4000001ff00 */
[----:B------:R-:W-:Y:S01]  /*8370*/  LEA R60, P1, R87, R6, 0x1 ;  /* 0x00000006573c7211 */ /* 0x000fe200078208ff */
[----:B------:R-:W-:Y:S01]  /*8380*/  UIADD3.64 UR20, UR4, 0x380, URZ ;  /* 0x0000038004147897 */ /* 0x000fe2000fffe03f */
[----:B------:R-:W-:Y:S01]  /*8390*/  LEA.HI.X.SX32 R15, R65, R0, 0x1, P2 ;  /* 0x00000000410f7211 */ /* 0x000fe200010f0eff */
[----:B------:R-:W-:Y:S01]  /*83a0*/  UIADD3.64 UR24, UR4, 0x400, URZ ;  /* 0x0000040004187897 */ /* 0x000fe2000fffe03f */
[----:B------:R-:W-:Y:S01]  /*83b0*/  LEA R62, P0, R85, R6, 0x1 ;  /* 0x00000006553e7211 */ /* 0x000fe200078008ff */
[----:B------:R-:W-:Y:S01]  /*83c0*/  UIADD3.64 UR28, UR4, 0x480, URZ ;  /* 0x00000480041c7897 */ /* 0x000fe2000fffe03f */
[----:B------:R-:W-:Y:S01]  /*83d0*/  LEA R43, R8, R41, 0x1 ;  /* 0x00000029082b7211 */ /* 0x000fe200078e08ff */
[----:B------:R0:W-:Y:S01]  /*83e0*/  STL.64 [R1+0x558], R14 ;  /* 0x0005580e01007387 */ /* 0x0001e20000100a00 */
[----:B------:R-:W-:-:S02]  /*83f0*/  LEA.HI.X.SX32 R61, R87, R0, 0x1, P1 ;  /* 0x00000000573d7211 */ /* 0x000fc400008f0eff */
[----:B------:R-:W-:Y:S02]  /*8400*/  CS2R R86, SRZ ;  /* 0x0000000000567805 */ /* 0x000fe4000001ff00 */
[----:B------:R-:W-:Y:S01]  /*8410*/  LEA.HI.X.SX32 R63, R85, R0, 0x1, P0 ;  /* 0x00000000553f7211 */ /* 0x000fe200000f0eff */
[----:B------:R1:W-:Y:S01]  /*8420*/  STL.64 [R1+0x548], R48 ;  /* 0x0005483001007387 */ /* 0x0003e20000100a00 */
[C---:B--2---:R-:W-:Y:S02]  /*8430*/  LEA R45, R8.reuse, R43, 0x1 ;  /* 0x0000002b082d7211 */ /* 0x044fe400078e08ff */
[----:B------:R-:W-:Y:S02]  /*8440*/  CS2R R84, SRZ ;  /* 0x0000000000547805 */ /* 0x000fe4000001ff00 */
[-C--:B------:R-:W-:Y:S01]  /*8450*/  LEA R64, P1, R93, R6.reuse, 0x1 ;  /* 0x000000065d407211 */ /* 0x080fe200078208ff */
[----:B------:R2:W-:Y:S01]  /*8460*/  STL.64 [R1+0x550], R50 ;  /* 0x0005503201007387 */ /* 0x0005e20000100a00 */
[C---:B---3--:R-:W-:Y:S01]  /*8470*/  LEA R47, R8.reuse, R45, 0x1 ;  /* 0x0000002d082f7211 */ /* 0x048fe200078e08ff */
[----:B------:R-:W-:Y:S01]  /*8480*/  UIADD3.64 UR32, UR4, 0x500, URZ ;  /* 0x0000050004207897 */ /* 0x000fe2000fffe03f */
[-C--:B------:R-:W-:Y:S01]  /*8490*/  LEA R66, P0, R91, R6.reuse, 0x1 ;  /* 0x000000065b427211 */ /* 0x080fe200078008ff */
[----:B------:R-:W-:Y:S01]  /*84a0*/  UIADD3.64 UR36, UR4, 0x580, URZ ;  /* 0x0000058004247897 */ /* 0x000fe2000fffe03f */
[----:B0-----:R-:W-:Y:S01]  /*84b0*/  LEA R14, P2, R71, R6, 0x1 ;  /* 0x00000006470e7211 */ /* 0x001fe200078408ff */
[----:B------:R-:W-:Y:S01]  /*84c0*/  UIADD3.64 UR40, UR4, 0x600, URZ ;  /* 0x0000060004287897 */ /* 0x000fe2000fffe03f */
[-C--:B------:R-:W-:Y:S01]  /*84d0*/  LEA.HI.X.SX32 R65, R93, R0.reuse, 0x1, P1 ;  /* 0x000000005d417211 */ /* 0x080fe200008f0eff */
[----:B-1----:R-:W-:Y:S01]  /*84e0*/  IMAD R49, R8, 0x2, R47 ;  /* 0x0000000208317824 */ /* 0x002fe200078e022f */
[----:B------:R-:W-:-:S02]  /*84f0*/  LEA.HI.X.SX32 R15, R71, R0, 0x1, P2 ;  /* 0x00000000470f7211 */ /* 0x000fc400010f0eff */
[----:B------:R-:W-:Y:S02]  /*8500*/  CS2R R92, SRZ ;  /* 0x00000000005c7805 */ /* 0x000fe4000001ff00 */
[----:B------:R-:W-:Y:S02]  /*8510*/  LEA.HI.X.SX32 R67, R91, R0, 0x1, P0 ;  /* 0x000000005b437211 */ /* 0x000fe400000f0eff */
[----:B------:R-:W-:Y:S02]  /*8520*/  CS2R R90, SRZ ;  /* 0x00000000005a7805 */ /* 0x000fe4000001ff00 */
[-C--:B------:R-:W-:Y:S01]  /*8530*/  LEA R70, P0, R97, R6.reuse, 0x1 ;  /* 0x0000000661467211 */ /* 0x080fe200078008ff */
[----:B------:R0:W-:Y:S01]  /*8540*/  STL.64 [R1+0x540], R14 ;  /* 0x0005400e01007387 */ /* 0x0001e20000100a00 */
[----:B--2---:R-:W-:Y:S01]  /*8550*/  LEA R51, R8, R49, 0x1 ;  /* 0x0000003108337211 */ /* 0x004fe200078e08ff */
[----:B------:R-:W-:Y:S01]  /*8560*/  UIADD3.64 UR44, UR4, 0x680, URZ ;  /* 0x00000680042c7897 */ /* 0x000fe2000fffe03f */
[----:B------:R-:W-:Y:S01]  /*8570*/  LEA R68, P1, R5, R6, 0x1 ;  /* 0x0000000605447211 */ /* 0x000fe200078208ff */
[----:B------:R1:W-:Y:S01]  /*8580*/  STL.64 [R1+0x530], R52 ;  /* 0x0005303401007387 */ /* 0x0003e20000100a00 */
[----:B------:R-:W-:-:S02]  /*8590*/  LEA.HI.X.SX32 R71, R97, R0, 0x1, P0 ;  /* 0x0000000061477211 */ /* 0x000fc400000f0eff */
[----:B------:R-:W-:Y:S02]  /*85a0*/  CS2R R96, SRZ ;  /* 0x0000000000607805 */ /* 0x000fe4000001ff00 */
[----:B------:R-:W-:Y:S01]  /*85b0*/  LEA.HI.X.SX32 R69, R5, R0, 0x1, P1 ;  /* 0x0000000005457211 */ /* 0x000fe200008f0eff */
[----:B------:R2:W-:Y:S01]  /*85c0*/  STL.64 [R1+0x538], R54 ;  /* 0x0005383601007387 */ /* 0x0005e20000100a00 */
[-C--:B------:R-:W-:Y:S01]  /*85d0*/  LEA R72, P0, R9, R6.reuse, 0x1 ;  /* 0x0000000609487211 */ /* 0x080fe200078008ff */
[----:B------:R-:W-:Y:S01]  /*85e0*/  UIADD3.64 UR48, UR4, 0x700, URZ ;  /* 0x0000070004307897 */ /* 0x000fe2000fffe03f */
[----:B0-----:R-:W-:Y:S01]  /*85f0*/  LEA R14, P2, R77, R6, 0x1 ;  /* 0x000000064d0e7211 */ /* 0x001fe200078408ff */
[----:B------:R-:W-:Y:S01]  /*8600*/  UIADD3.64 UR56, UR4, 0xf00, URZ ;  /* 0x00000f0004387897 */ /* 0x000fe2000fffe03f */
[-C--:B------:R-:W-:Y:S01]  /*8610*/  LEA.HI.X.SX32 R73, R9, R0.reuse, 0x1, P0 ;  /* 0x0000000009497211 */ /* 0x080fe200000f0eff */
[----:B------:R-:W-:Y:S01]  /*8620*/  UIADD3.64 UR10, UR6, 0x2, URZ ;  /* 0x00000002060a7897 */ /* 0x000fe2000fffe03f */
[----:B------:R-:W-:-:S02]  /*8630*/  LEA.HI.X.SX32 R15, R77, R0, 0x1, P2 ;  /* 0x000000004d0f7211 */ /* 0x000fc400010f0eff */
[----:B------:R-:W-:Y:S02]  /*8640*/  CS2R R76, SRZ ;  /* 0x00000000004c7805 */ /* 0x000fe4000001ff00 */
[C---:B-1----:R-:W-:Y:S01]  /*8650*/  LEA R53, R8.reuse, R51, 0x1 ;  /* 0x0000003308357211 */ /* 0x042fe200078e08ff */
[----:B------:R-:W-:Y:S01]  /*8660*/  UIADD3.64 UR14, UR6, 0x4, URZ ;  /* 0x00000004060e7897 */ /* 0x000fe2000fffe03f */
[----:B------:R0:W-:Y:S02]  /*8670*/  STL.64 [R1+0x528], R14 ;  /* 0x0005280e01007387 */ /* 0x0001e40000100a00 */
[----:B--2---:R-:W-:Y:S01]  /*8680*/  LEA R55, R8, R53, 0x1 ;  /* 0x0000003508377211 */ /* 0x004fe200078e08ff */
[----:B------:R-:W-:Y:S01]  /*8690*/  UIADD3.64 UR18, UR6, 0x204, URZ ;  /* 0x0000020406127897 */ /* 0x000fe2000fffe03f */
[----:B------:R1:W-:Y:S01]  /*86a0*/  STL.64 [R1+0x518], R56 ;  /* 0x0005183801007387 */ /* 0x0003e20000100a00 */
[----:B------:R-:W-:Y:S02]  /*86b0*/  UIADD3.64 UR22, UR6, 0x3fe, URZ ;  /* 0x000003fe06167897 */ /* 0x000fe4000fffe03f */
[----:B------:R-:W-:Y:S01]  /*86c0*/  UIADD3.64 UR26, UR6, 0x400, URZ ;  /* 0x00000400061a7897 */ /* 0x000fe2000fffe03f */
[----:B------:R2:W-:Y:S01]  /*86d0*/  STL.64 [R1+0x520], R58 ;  /* 0x0005203a01007387 */ /* 0x0005e20000100a00 */
[----:B------:R-:W-:-:S02]  /*86e0*/  UIADD3.64 UR30, UR6, 0x402, URZ ;  /* 0x00000402061e7897 */ /* 0x000fc4000fffe03f */
[----:B------:R-:W-:Y:S01]  /*86f0*/  UIADD3.64 UR34, UR6, 0x404, URZ ;  /* 0x0000040406227897 */ /* 0x000fe2000fffe03f */
[C---:B0-----:R-:W-:Y:S01]  /*8700*/  LEA R14, P2, R83.reuse, R6, 0x1 ;  /* 0x00000006530e7211 */ /* 0x041fe200078408ff */
[----:B------:R-:W-:Y:S02]  /*8710*/  UIADD3.64 UR38, UR6, 0x5fe, URZ ;  /* 0x000005fe06267897 */ /* 0x000fe4000fffe03f */
[----:B------:R-:W-:Y:S01]  /*8720*/  UIADD3.64 UR42, UR6, 0x600, URZ ;  /* 0x00000600062a7897 */ /* 0x000fe2000fffe03f */
[----:B------:R-:W-:Y:S01]  /*8730*/  LEA.HI.X.SX32 R15, R83, R0, 0x1, P2 ;  /* 0x00000000530f7211 */ /* 0x000fe200010f0eff */
[C---:B-1----:R-:W-:Y:S01]  /*8740*/  IMAD R57, R8.reuse, 0x2, R55 ;  /* 0x0000000208397824 */ /* 0x042fe200078e0237 */
[----:B------:R-:W-:Y:S01]  /*8750*/  CS2R R82, SRZ ;  /* 0x0000000000527805 */ /* 0x000fe2000001ff00 */
[----:B------:R-:W-:Y:S02]  /*8760*/  UIADD3.64 UR46, UR6, 0x602, URZ ;  /* 0x00000602062e7897 */ /* 0x000fe4000fffe03f */
[----:B------:R0:W-:Y:S01]  /*8770*/  STL.64 [R1+0x510], R14 ;  /* 0x0005100e01007387 */ /* 0x0001e20000100a00 */
[----:B--2---:R-:W-:Y:S01]  /*8780*/  LEA R59, R8, R57, 0x1 ;  /* 0x00000039083b7211 */ /* 0x004fe200078e08ff */
[----:B------:R-:W-:-:S02]  /*8790*/  UIADD3.64 UR50, UR6, 0x604, URZ ;  /* 0x0000060406327897 */ /* 0x000fc4000fffe03f */
[----:B------:R1:W-:Y:S04]  /*87a0*/  STL.64 [R1+0x500], R60 ;  /* 0x0005003c01007387 */ /* 0x0003e80000100a00 */
[----:B------:R2:W-:Y:S01]  /*87b0*/  STL.64 [R1+0x508], R62 ;  /* 0x0005083e01007387 */ /* 0x0005e20000100a00 */
[----:B0-----:R-:W-:-:S04]  /*87c0*/  LEA R14, P2, R89, R6, 0x1 ;  /* 0x00000006590e7211 */ /* 0x001fc800078408ff */
[----:B------:R-:W-:Y:S02]  /*87d0*/  LEA.HI.X.SX32 R15, R89, R0, 0x1, P2 ;  /* 0x00000000590f7211 */ /* 0x000fe400010f0eff */
[----:B------:R-:W-:Y:S02]  /*87e0*/  CS2R R88, SRZ ;  /* 0x0000000000587805 */ /* 0x000fe4000001ff00 */
[C---:B-1----:R-:W-:Y:S01]  /*87f0*/  LEA R61, R8.reuse, R59, 0x1 ;  /* 0x0000003b083d7211 */ /* 0x042fe200078e08ff */
[----:B------:R0:W-:Y:S03]  /*8800*/  STL.64 [R1+0x4f8], R14 ;  /* 0x0004f80e01007387 */ /* 0x0001e60000100a00 */
[----:B--2---:R-:W-:Y:S01]  /*8810*/  LEA R63, R8, R61, 0x1 ;  /* 0x0000003d083f7211 */ /* 0x004fe200078e08ff */
[----:B------:R1:W-:Y:S04]  /*8820*/  STL.64 [R1+0x4e8], R64 ;  /* 0x0004e84001007387 */ /* 0x0003e80000100a00 */
[----:B------:R2:W-:Y:S01]  /*8830*/  STL.64 [R1+0x4f0], R66 ;  /* 0x0004f04201007387 */ /* 0x0005e20000100a00 */
[----:B0-----:R-:W-:-:S04]  /*8840*/  LEA R14, P2, R95, R6, 0x1 ;  /* 0x000000065f0e7211 */ /* 0x001fc800078408ff */
[----:B------:R-:W-:Y:S01]  /*8850*/  LEA.HI.X.SX32 R15, R95, R0, 0x1, P2 ;  /* 0x000000005f0f7211 */ /* 0x000fe200010f0eff */
[----:B-1----:R-:W-:Y:S01]  /*8860*/  IMAD R65, R8, 0x2, R63 ;  /* 0x0000000208417824 */ /* 0x002fe200078e023f */
[----:B------:R-:W-:-:S03]  /*8870*/  CS2R R94, SRZ ;  /* 0x00000000005e7805 */ /* 0x000fc6000001ff00 */
[----:B------:R0:W-:Y:S01]  /*8880*/  STL.64 [R1+0x4e0], R14 ;  /* 0x0004e00e01007387 */ /* 0x0001e20000100a00 */
[----:B--2---:R-:W-:-:S03]  /*8890*/  LEA R67, R8, R65, 0x1 ;  /* 0x0000004108437211 */ /* 0x004fc600078e08ff */
[----:B------:R1:W-:Y:S01]  /*88a0*/  STL.64 [R1+0x4d8], R70 ;  /* 0x0004d84601007387 */ /* 0x0003e20000100a00 */
[----:B------:R-:W-:-:S03]  /*88b0*/  LEA R5, R8, R67, 0x1 ;  /* 0x0000004308057211 */ /* 0x000fc600078e08ff */
[----:B------:R2:W-:Y:S01]  /*88c0*/  STL.64 [R1+0x4d0], R68 ;  /* 0x0004d04401007387 */ /* 0x0005e20000100a00 */
[----:B0-----:R-:W-:-:S04]  /*88d0*/  LEA R14, P2, R99, R6, 0x1 ;  /* 0x00000006630e7211 */ /* 0x001fc800078408ff */
[----:B------:R-:W-:Y:S02]  /*88e0*/  LEA.HI.X.SX32 R15, R99, R0, 0x1, P2 ;  /* 0x00000000630f7211 */ /* 0x000fe400010f0eff */
[----:B------:R-:W-:Y:S02]  /*88f0*/  CS2R R98, SRZ ;  /* 0x0000000000627805 */ /* 0x000fe4000001ff00 */
[C---:B-1----:R-:W-:Y:S02]  /*8900*/  LEA R70, P1, R11.reuse, R6, 0x1 ;  /* 0x000000060b467211 */ /* 0x042fe400078208ff */
[----:B--2---:R-:W-:Y:S01]  /*8910*/  LEA R69, R8, R5, 0x1 ;  /* 0x0000000508457211 */ /* 0x004fe200078e08ff */
[----:B------:R0:W-:Y:S01]  /*8920*/  STL.64 [R1+0x4c8], R14 ;  /* 0x0004c80e01007387 */ /* 0x0001e20000100a00 */
[----:B------:R-:W-:-:S03]  /*8930*/  LEA.HI.X.SX32 R71, R11, R0, 0x1, P1 ;  /* 0x000000000b477211 */ /* 0x000fc600008f0eff */
[----:B------:R1:W-:Y:S01]  /*8940*/  STL.64 [R1+0x4c0], R72 ;  /* 0x0004c04801007387 */ /* 0x0003e20000100a00 */
[----:B------:R-:W-:-:S03]  /*8950*/  IMAD R9, R8, 0x2, R69 ;  /* 0x0000000208097824 */ /* 0x000fc600078e0245 */
[----:B------:R2:W-:Y:S02]  /*8960*/  STL.64 [R1+0x4b8], R70 ;  /* 0x0004b84601007387 */ /* 0x0005e40000100a00 */
[----:B------:R-:W-:Y:S02]  /*8970*/  LEA R11, R8, R9, 0x1 ;  /* 0x00000009080b7211 */ /* 0x000fe400078e08ff */
[----:B0-----:R-:W-:-:S04]  /*8980*/  LEA R14, P2, R13, R6, 0x1 ;  /* 0x000000060d0e7211 */ /* 0x001fc800078408ff */
[----:B------:R-:W-:Y:S02]  /*8990*/  LEA.HI.X.SX32 R15, R13, R0, 0x1, P2 ;  /* 0x000000000d0f7211 */ /* 0x000fe400010f0eff */
[-C--:B-1----:R-:W-:Y:S02]  /*89a0*/  LEA R72, P0, R17, R6.reuse, 0x1 ;  /* 0x0000000611487211 */ /* 0x082fe400078008ff */
[----:B--2---:R-:W-:Y:S01]  /*89b0*/  LEA R70, P1, R19, R6, 0x1 ;  /* 0x0000000613467211 */ /* 0x004fe200078208ff */
[----:B------:R0:W-:Y:S01]  /*89c0*/  STL.64 [R1+0x4b0], R14 ;  /* 0x0004b00e01007387 */ /* 0x0001e20000100a00 */
[-C--:B------:R-:W-:Y:S02]  /*89d0*/  LEA.HI.X.SX32 R73, R17, R0.reuse, 0x1, P0 ;  /* 0x0000000011497211 */ /* 0x080fe400000f0eff */
[----:B------:R-:W-:Y:S02]  /*89e0*/  LEA.HI.X.SX32 R71, R19, R0, 0x1, P1 ;  /* 0x0000000013477211 */ /* 0x000fe400008f0eff */
[----:B------:R-:W-:Y:S01]  /*89f0*/  LEA R18, P1, R25, R6, 0x1 ;  /* 0x0000000619127211 */ /* 0x000fe200078208ff */
[----:B------:R1:W-:Y:S01]  /*8a00*/  STL.64 [R1+0x4a8], R72 ;  /* 0x0004a84801007387 */ /* 0x0003e20000100a00 */
[----:B------:R-:W-:-:S02]  /*8a10*/  LEA R13, R8, R11, 0x1 ;  /* 0x0000000b080d7211 */ /* 0x000fc400078e08ff */
[----:B------:R-:W-:Y:S01]  /*8a20*/  LEA.HI.X.SX32 R19, R25, R0, 0x1, P1 ;  /* 0x0000000019137211 */ /* 0x000fe200008f0eff */
[----:B------:R2:W-:Y:S01]  /*8a30*/  STL.64 [R1+0x4a0], R70 ;  /* 0x0004a04601007387 */ /* 0x0005e20000100a00 */
[-C--:B------:R-:W-:Y:S02]  /*8a40*/  LEA R24, P1, R31, R6.reuse, 0x1 ;  /* 0x000000061f187211 */ /* 0x080fe400078208ff */
[----:B0-----:R-:W-:Y:S02]  /*8a50*/  LEA R14, P2, R21, R6, 0x1 ;  /* 0x00000006150e7211 */ /* 0x001fe400078408ff */
[-C--:B------:R-:W-:Y:S02]  /*8a60*/  LEA.HI.X.SX32 R25, R31, R0.reuse, 0x1, P1 ;  /* 0x000000001f197211 */ /* 0x080fe400008f0eff */
[----:B------:R-:W-:Y:S02]  /*8a70*/  LEA.HI.X.SX32 R15, R21, R0, 0x1, P2 ;  /* 0x00000000150f7211 */ /* 0x000fe400010f0eff */
[----:B-1----:R-:W-:-:S02]  /*8a80*/  CS2R R72, SRZ ;  /* 0x0000000000487805 */ /* 0x002fc4000001ff00 */
[-C--:B------:R-:W-:Y:S02]  /*8a90*/  LEA R26, P1, R37, R6.reuse, 0x1 ;  /* 0x00000006251a7211 */ /* 0x080fe400078208ff */
[----:B------:R-:W-:Y:S01]  /*8aa0*/  LEA R17, R8, R13, 0x1 ;  /* 0x0000000d08117211 */ /* 0x000fe200078e08ff */
[----:B------:R0:W-:Y:S01]  /*8ab0*/  STL.64 [R1+0x498], R14 ;  /* 0x0004980e01007387 */ /* 0x0001e20000100a00 */
[----:B--2---:R-:W-:-:S03]  /*8ac0*/  LEA R70, P0, R23, R6, 0x1 ;  /* 0x0000000617467211 */ /* 0x004fc600078008ff */
[----:B------:R1:W-:Y:S01]  /*8ad0*/  STL.64 [R1+0x488], R18 ;  /* 0x0004881201007387 */ /* 0x0003e20000100a00 */
[----:B------:R-:W-:-:S05]  /*8ae0*/  LEA.HI.X.SX32 R71, R23, R0, 0x1, P0 ;  /* 0x0000000017477211 */ /* 0x000fca00000f0eff */
[----:B------:R2:W-:Y:S01]  /*8af0*/  STL.64 [R1+0x490], R70 ;  /* 0x0004904601007387 */ /* 0x0005e20000100a00 */
[----:B0-----:R-:W-:-:S04]  /*8b00*/  LEA R14, P2, R27, R6, 0x1 ;  /* 0x000000061b0e7211 */ /* 0x001fc800078408ff */
[-C--:B------:R-:W-:Y:S01]  /*8b10*/  LEA.HI.X.SX32 R15, R27, R0.reuse, 0x1, P2 ;  /* 0x000000001b0f7211 */ /* 0x080fe200010f0eff */
[----:B-1----:R-:W-:Y:S01]  /*8b20*/  IMAD R19, R8, 0x2, R17 ;  /* 0x0000000208137824 */ /* 0x002fe200078e0211 */
[----:B------:R-:W-:-:S03]  /*8b30*/  LEA.HI.X.SX32 R27, R37, R0, 0x1, P1 ;  /* 0x00000000251b7211 */ /* 0x000fc600008f0eff */
[----:B------:R0:W-:Y:S01]  /*8b40*/  STL.64 [R1+0x480], R14 ;  /* 0x0004800e01007387 */ /* 0x0001e20000100a00 */
[C---:B--2---:R-:W-:Y:S02]  /*8b50*/  LEA R70, P0, R29.reuse, R6, 0x1 ;  /* 0x000000061d467211 */ /* 0x044fe400078008ff */
[C---:B------:R-:W-:Y:S02]  /*8b60*/  LEA R21, R8.reuse, R19, 0x1 ;  /* 0x0000001308157211 */ /* 0x040fe400078e08ff */
[----:B------:R-:W-:Y:S02]  /*8b70*/  LEA.HI.X.SX32 R71, R29, R0, 0x1, P0 ;  /* 0x000000001d477211 */ /* 0x000fe400000f0eff */
[C---:B------:R-:W-:Y:S02]  /*8b80*/  LEA R28, P0, R35.reuse, R6, 0x1 ;  /* 0x00000006231c7211 */ /* 0x040fe400078008ff */
[----:B------:R-:W-:Y:S01]  /*8b90*/  LEA R23, R8, R21, 0x1 ;  /* 0x0000001508177211 */ /* 0x000fe200078e08ff */
[----:B------:R1:W-:Y:S01]  /*8ba0*/  STL.64 [R1+0x478], R70 ;  /* 0x0004784601007387 */ /* 0x0003e20000100a00 */
[----:B------:R-:W-:-:S02]  /*8bb0*/  LEA.HI.X.SX32 R29, R35, R0, 0x1, P0 ;  /* 0x00000000231d7211 */ /* 0x000fc400000f0eff */
[-C--:B0-----:R-:W-:Y:S01]  /*8bc0*/  LEA R14, P2, R33, R6.reuse, 0x1 ;  /* 0x00000006210e7211 */ /* 0x081fe200078408ff */
[----:B------:R0:W-:Y:S01]  /*8bd0*/  STL.64 [R1+0x470], R24 ;  /* 0x0004701801007387 */ /* 0x0001e20000100a00 */
[----:B------:R-:W-:Y:S02]  /*8be0*/  LEA R32, P0, R41, R6, 0x1 ;  /* 0x0000000629207211 */ /* 0x000fe400078008ff */
[-C--:B------:R-:W-:Y:S02]  /*8bf0*/  LEA.HI.X.SX32 R15, R33, R0.reuse, 0x1, P2 ;  /* 0x00000000210f7211 */ /* 0x080fe400010f0eff */
[----:B------:R-:W-:Y:S02]  /*8c00*/  LEA.HI.X.SX32 R33, R41, R0, 0x1, P0 ;  /* 0x0000000029217211 */ /* 0x000fe400000f0eff */
[----:B------:R-:W-:Y:S01]  /*8c10*/  LEA R36, P0, R47, R6, 0x1 ;  /* 0x000000062f247211 */ /* 0x000fe200078008ff */
[----:B------:R2:W-:Y:S01]  /*8c20*/  STL.64 [R1+0x468], R14 ;  /* 0x0004680e01007387 */ /* 0x0005e20000100a00 */
[----:B-1----:R-:W-:-:S02]  /*8c30*/  CS2R R70, SRZ ;  /* 0x0000000000467805 */ /* 0x002fc4000001ff00 */
[----:B------:R-:W-:Y:S01]  /*8c40*/  LEA.HI.X.SX32 R37, R47, R0, 0x1, P0 ;  /* 0x000000002f257211 */ /* 0x000fe200000f0eff */
[----:B------:R1:W-:Y:S01]  /*8c50*/  STL.64 [R1+0x460], R28 ;  /* 0x0004601c01007387 */ /* 0x0003e20000100a00 */
[C---:B------:R-:W-:Y:S02]  /*8c60*/  LEA R40, P0, R53.reuse, R6, 0x1 ;  /* 0x0000000635287211 */ /* 0x040fe400078008ff */
[C---:B0-----:R-:W-:Y:S01]  /*8c70*/  LEA R25, R8.reuse, R23, 0x1 ;  /* 0x0000001708197211 */ /* 0x041fe200078e08ff */
[----:B------:R0:W-:Y:S01]  /*8c80*/  STL.64 [R1+0x458], R26 ;  /* 0x0004581a01007387 */ /* 0x0001e20000100a00 */
[----:B------:R-:W-:Y:S02]  /*8c90*/  LEA.HI.X.SX32 R41, R53, R0, 0x1, P0 ;  /* 0x0000000035297211 */ /* 0x000fe400000f0eff */
[-C--:B------:R-:W-:Y:S02]  /*8ca0*/  LEA R44, P0, R59, R6.reuse, 0x1 ;  /* 0x000000063b2c7211 */ /* 0x080fe400078008ff */
[----:B--2---:R-:W-:Y:S01]  /*8cb0*/  LEA R14, P2, R39, R6, 0x1 ;  /* 0x00000006270e7211 */ /* 0x004fe200078408ff */
[----:B-1----:R-:W-:-:S03]  /*8cc0*/  IMAD R29, R8, 0x2, R25 ;  /* 0x00000002081d7824 */ /* 0x002fc600078e0219 */
[----:B------:R-:W-:Y:S02]  /*8cd0*/  LEA.HI.X.SX32 R15, R39, R0, 0x1, P2 ;  /* 0x00000000270f7211 */ /* 0x000fe400010f0eff */
[----:B0-----:R-:W-:-:S03]  /*8ce0*/  LEA R26, P1, R43, R6, 0x1 ;  /* 0x000000062b1a7211 */ /* 0x001fc600078208ff */
[----:B------:R0:W-:Y:S01]  /*8cf0*/  STL.64 [R1+0x450], R14 ;  /* 0x0004500e01007387 */ /* 0x0001e20000100a00 */
[----:B------:R-:W-:Y:S02]  /*8d00*/  LEA R31, R8, R29, 0x1 ;  /* 0x0000001d081f7211 */ /* 0x000fe400078e08ff */
[----:B------:R-:W-:Y:S01]  /*8d10*/  LEA.HI.X.SX32 R27, R43, R0, 0x1, P1 ;  /* 0x000000002b1b7211 */ /* 0x000fe200008f0eff */
[----:B------:R-:W-:Y:S04]  /*8d20*/  STL.64 [R1+0x448], R32 ;  /* 0x0004482001007387 */ /* 0x000fe80000100a00 */
[----:B------:R1:W-:Y:S01]  /*8d30*/  STL.64 [R1+0x440], R26 ;  /* 0x0004401a01007387 */ /* 0x0003e20000100a00 */
[----:B0-----:R-:W-:-:S04]  /*8d40*/  LEA R14, P2, R45, R6, 0x1 ;  /* 0x000000062d0e7211 */ /* 0x001fc800078408ff */
[-C--:B------:R-:W-:Y:S02]  /*8d50*/  LEA.HI.X.SX32 R15, R45, R0.reuse, 0x1, P2 ;  /* 0x000000002d0f7211 */ /* 0x080fe400010f0eff */
[----:B------:R-:W-:Y:S02]  /*8d60*/  LEA.HI.X.SX32 R45, R59, R0, 0x1, P0 ;  /* 0x000000003b2d7211 */ /* 0x000fe400000f0eff */
[----:B------:R-:W-:Y:S02]  /*8d70*/  CS2R R58, SRZ ;  /* 0x00000000003a7805 */ /* 0x000fe4000001ff00 */
[C---:B-1----:R-:W-:Y:S01]  /*8d80*/  LEA R26, P1, R49.reuse, R6, 0x1 ;  /* 0x00000006311a7211 */ /* 0x042fe200078208ff */
[----:B------:R0:W-:Y:S01]  /*8d90*/  STL.64 [R1+0x438], R14 ;  /* 0x0004380e01007387 */ /* 0x0001e20000100a00 */
[C---:B------:R-:W-:Y:S02]  /*8da0*/  LEA R33, R8.reuse, R31, 0x1 ;  /* 0x0000001f08217211 */ /* 0x040fe400078e08ff */
[----:B------:R-:W-:Y:S01]  /*8db0*/  LEA.HI.X.SX32 R27, R49, R0, 0x1, P1 ;  /* 0x00000000311b7211 */ /* 0x000fe200008f0eff */
[----:B------:R1:W-:Y:S01]  /*8dc0*/  STL.64 [R1+0x430], R36 ;  /* 0x0004302401007387 */ /* 0x0003e20000100a00 */
[----:B------:R-:W-:-:S02]  /*8dd0*/  LEA R35, R8, R33, 0x1 ;  /* 0x0000002108237211 */ /* 0x000fc400078e08ff */
[C---:B------:R-:W-:Y:S01]  /*8de0*/  LEA R48, P0, R65.reuse, R6, 0x1 ;  /* 0x0000000641307211 */ /* 0x040fe200078008ff */
[----:B------:R2:W-:Y:S03]  /*8df0*/  STL.64 [R1+0x428], R26 ;  /* 0x0004281a01007387 */ /* 0x0005e60000100a00 */
[----:B------:R-:W-:Y:S02]  /*8e00*/  LEA.HI.X.SX32 R49, R65, R0, 0x1, P0 ;  /* 0x0000000041317211 */ /* 0x000fe400000f0eff */
[----:B------:R-:W-:Y:S02]  /*8e10*/  CS2R R64, SRZ ;  /* 0x0000000000407805 */ /* 0x000fe4000001ff00 */
[-C--:B0-----:R-:W-:Y:S02]  /*8e20*/  LEA R14, P2, R51, R6.reuse, 0x1 ;  /* 0x00000006330e7211 */ /* 0x081fe400078408ff */
[----:B------:R-:W-:Y:S01]  /*8e30*/  LEA R50, P0, R69, R6, 0x1 ;  /* 0x0000000645327211 */ /* 0x000fe200078008ff */
[----:B-1----:R-:W-:Y:S01]  /*8e40*/  IMAD R37, R8, 0x2, R35 ;  /* 0x0000000208257824 */ /* 0x002fe200078e0223 */
[----:B------:R-:W-:-:S02]  /*8e50*/  LEA.HI.X.SX32 R15, R51, R0, 0x1, P2 ;  /* 0x00000000330f7211 */ /* 0x000fc400010f0eff */
[----:B------:R-:W-:Y:S02]  /*8e60*/  LEA.HI.X.SX32 R51, R69, R0, 0x1, P0 ;  /* 0x0000000045337211 */ /* 0x000fe400000f0eff */
[----:B------:R-:W-:Y:S02]  /*8e70*/  CS2R R68, SRZ ;  /* 0x0000000000447805 */ /* 0x000fe4000001ff00 */
[C---:B--2---:R-:W-:Y:S01]  /*8e80*/  LEA R26, P1, R55.reuse, R6, 0x1 ;  /* 0x00000006371a7211 */ /* 0x044fe200078208ff */
[----:B------:R0:W-:Y:S01]  /*8e90*/  STL.64 [R1+0x420], R14 ;  /* 0x0004200e01007387 */ /* 0x0001e20000100a00 */
[----:B------:R-:W-:Y:S02]  /*8ea0*/  LEA R39, R8, R37, 0x1 ;  /* 0x0000002508277211 */ /* 0x000fe400078e08ff */
[----:B------:R-:W-:Y:S01]  /*8eb0*/  LEA.HI.X.SX32 R27, R55, R0, 0x1, P1 ;  /* 0x00000000371b7211 */ /* 0x000fe200008f0eff */
[----:B------:R1:W-:Y:S01]  /*8ec0*/  STL.64 [R1+0x418], R40 ;  /* 0x0004182801007387 */ /* 0x0003e20000100a00 */
[----:B------:R-:W-:-:S03]  /*8ed0*/  LEA R52, P0, R13, R6, 0x1 ;  /* 0x000000060d347211 */ /* 0x000fc600078008ff */
[----:B------:R2:W-:Y:S01]  /*8ee0*/  STL.64 [R1+0x410], R26 ;  /* 0x0004101a01007387 */ /* 0x0005e20000100a00 */
[----:B------:R-:W-:Y:S02]  /*8ef0*/  LEA.HI.X.SX32 R53, R13, R0, 0x1, P0 ;  /* 0x000000000d357211 */ /* 0x000fe400000f0eff */
[----:B0-----:R-:W-:-:S04]  /*8f00*/  LEA R14, P2, R57, R6, 0x1 ;  /* 0x00000006390e7211 */ /* 0x001fc800078408ff */
[----:B------:R-:W-:Y:S02]  /*8f10*/  LEA.HI.X.SX32 R15, R57, R0, 0x1, P2 ;  /* 0x00000000390f7211 */ /* 0x000fe400010f0eff */
[----:B------:R-:W-:Y:S02]  /*8f20*/  CS2R R56, SRZ ;  /* 0x0000000000387805 */ /* 0x000fe4000001ff00 */
[C---:B-1----:R-:W-:Y:S02]  /*8f30*/  LEA R41, R8.reuse, R39, 0x1 ;  /* 0x0000002708297211 */ /* 0x042fe400078e08ff */
[C---:B--2---:R-:W-:Y:S01]  /*8f40*/  LEA R26, P1, R61.reuse, R6, 0x1 ;  /* 0x000000063d1a7211 */ /* 0x044fe200078208ff */
[----:B------:R0:W-:Y:S01]  /*8f50*/  STL.64 [R1+0x408], R14 ;  /* 0x0004080e01007387 */ /* 0x0001e20000100a00 */
[----:B------:R-:W-:Y:S02]  /*8f60*/  LEA R43, R8, R41, 0x1 ;  /* 0x00000029082b7211 */ /* 0x000fe400078e08ff */
[----:B------:R-:W-:Y:S01]  /*8f70*/  LEA.HI.X.SX32 R27, R61, R0, 0x1, P1 ;  /* 0x000000003d1b7211 */ /* 0x000fe200008f0eff */
[----:B------:R1:W-:Y:S01]  /*8f80*/  STL.64 [R1+0x400], R44 ;  /* 0x0004002c01007387 */ /* 0x0003e20000100a00 */
[----:B------:R-:W-:-:S03]  /*8f90*/  CS2R R60, SRZ ;  /* 0x00000000003c7805 */ /* 0x000fc6000001ff00 */
[----:B------:R2:W-:Y:S01]  /*8fa0*/  STL.64 [R1+0x3f8], R26 ;  /* 0x0003f81a01007387 */ /* 0x0005e20000100a00 */
[----:B0-----:R-:W-:-:S04]  /*8fb0*/  LEA R14, P2, R63, R6, 0x1 ;  /* 0x000000063f0e7211 */ /* 0x001fc800078408ff */
[----:B------:R-:W-:Y:S01]  /*8fc0*/  LEA.HI.X.SX32 R15, R63, R0, 0x1, P2 ;  /* 0x000000003f0f7211 */ /* 0x000fe200010f0eff */
[C---:B-1----:R-:W-:Y:S01]  /*8fd0*/  IMAD R45, R8.reuse, 0x2, R43 ;  /* 0x00000002082d7824 */ /* 0x042fe200078e022b */
[----:B------:R-:W-:Y:S02]  /*8fe0*/  CS2R R62, SRZ ;  /* 0x00000000003e7805 */ /* 0x000fe4000001ff00 */
[C---:B--2---:R-:W-:Y:S01]  /*8ff0*/  LEA R26, P1, R67.reuse, R6, 0x1 ;  /* 0x00000006431a7211 */ /* 0x044fe200078208ff */
[----:B------:R0:W-:Y:S01]  /*9000*/  STL.64 [R1+0x3f0], R14 ;  /* 0x0003f00e01007387 */ /* 0x0001e20000100a00 */
[----:B------:R-:W-:Y:S02]  /*9010*/  LEA R47, R8, R45, 0x1 ;  /* 0x0000002d082f7211 */ /* 0x000fe400078e08ff */
[----:B------:R-:W-:Y:S01]  /*9020*/  LEA.HI.X.SX32 R27, R67, R0, 0x1, P1 ;  /* 0x00000000431b7211 */ /* 0x000fe200008f0eff */
[----:B------:R-:W-:Y:S01]  /*9030*/  STL.64 [R1+0x3e8], R48 ;  /* 0x0003e83001007387 */ /* 0x000fe20000100a00 */
[----:B------:R-:W-:-:S03]  /*9040*/  CS2R R66, SRZ ;  /* 0x0000000000427805 */ /* 0x000fc6000001ff00 */
[----:B------:R1:W-:Y:S01]  /*9050*/  STL.64 [R1+0x3e0], R26 ;  /* 0x0003e01a01007387 */ /* 0x0003e20000100a00 */
[----:B0-----:R-:W-:-:S04]  /*9060*/  LEA R14, P2, R5, R6, 0x1 ;  /* 0x00000006050e7211 */ /* 0x001fc800078408ff */
[----:B------:R-:W-:Y:S02]  /*9070*/  LEA.HI.X.SX32 R15, R5, R0, 0x1, P2 ;  /* 0x00000000050f7211 */ /* 0x000fe400010f0eff */
[C---:B------:R-:W-:Y:S02]  /*9080*/  LEA R5, R8.reuse, R47, 0x1 ;  /* 0x0000002f08057211 */ /* 0x040fe400078e08ff */
[C---:B-1----:R-:W-:Y:S01]  /*9090*/  LEA R26, P1, R9.reuse, R6, 0x1 ;  /* 0x00000006091a7211 */ /* 0x042fe200078208ff */
[----:B------:R0:W-:Y:S01]  /*90a0*/  STL.64 [R1+0x3d8], R14 ;  /* 0x0003d80e01007387 */ /* 0x0001e20000100a00 */
[C---:B------:R-:W-:Y:S02]  /*90b0*/  LEA R49, R8.reuse, R5, 0x1 ;  /* 0x0000000508317211 */ /* 0x040fe400078e08ff */
[----:B------:R-:W-:Y:S01]  /*90c0*/  LEA.HI.X.SX32 R27, R9, R0, 0x1, P1 ;  /* 0x00000000091b7211 */ /* 0x000fe200008f0eff */
[----:B------:R1:W-:Y:S02]  /*90d0*/  STL.64 [R1+0x3d0], R50 ;  /* 0x0003d03201007387 */ /* 0x0003e40000100a00 */
[----:B------:R-:W-:-:S02]  /*90e0*/  IMAD R9, R8, 0x2, R49 ;  /* 0x0000000208097824 */ /* 0x000fc400078e0231 */
[----:B------:R2:W-:Y:S01]  /*90f0*/  STL.64 [R1+0x3c8], R26 ;  /* 0x0003c81a01007387 */ /* 0x0005e20000100a00 */
[----:B0-----:R-:W-:-:S04]  /*9100*/  LEA R14, P2, R11, R6, 0x1 ;  /* 0x000000060b0e7211 */ /* 0x001fc800078408ff */
[----:B------:R-:W-:Y:S02]  /*9110*/  LEA.HI.X.SX32 R15, R11, R0, 0x1, P2 ;  /* 0x000000000b0f7211 */ /* 0x000fe400010f0eff */
[----:B-1----:R-:W-:Y:S02]  /*9120*/  LEA R51, R8, R9, 0x1 ;  /* 0x0000000908337211 */ /* 0x002fe400078e08ff */
[C---:B--2---:R-:W-:Y:S01]  /*9130*/  LEA R26, P1, R17.reuse, R6, 0x1 ;  /* 0x00000006111a7211 */ /* 0x044fe200078208ff */
[----:B------:R0:W-:Y:S03]  /*9140*/  STL.64 [R1+0x3c0], R14 ;  /* 0x0003c00e01007387 */ /* 0x0001e60000100a00 */
[----:B------:R-:W-:Y:S01]  /*9150*/  LEA.HI.X.SX32 R27, R17, R0, 0x1, P1 ;  /* 0x00000000111b7211 */ /* 0x000fe200008f0eff */
[----:B------:R-:W-:Y:S01]  /*9160*/  STL.64 [R1+0x3b8], R52 ;  /* 0x0003b83401007387 */ /* 0x000fe20000100a00 */
[----:B------:R-:W-:-:S04]  /*9170*/  LEA R12, P1, R23, R6, 0x1 ;  /* 0x00000006170c7211 */ /* 0x000fc800078208ff */
[----:B------:R-:W-:Y:S02]  /*9180*/  LEA.HI.X.SX32 R13, R23, R0, 0x1, P1 ;  /* 0x00000000170d7211 */ /* 0x000fe400008f0eff */
[----:B0-----:R-:W-:-:S04]  /*9190*/  LEA R14, P2, R19, R6, 0x1 ;  /* 0x00000006130e7211 */ /* 0x001fc800078408ff */
[----:B------:R-:W-:Y:S02]  /*91a0*/  LEA.HI.X.SX32 R15, R19, R0, 0x1, P2 ;  /* 0x00000000130f7211 */ /* 0x000fe400010f0eff */
[C---:B------:R-:W-:Y:S02]  /*91b0*/  LEA R10, P2, R25.reuse, R6, 0x1 ;  /* 0x00000006190a7211 */ /* 0x040fe400078408ff */
[----:B------:R-:W-:Y:S01]  /*91c0*/  LEA R19, R8, R51, 0x1 ;  /* 0x0000003308137211 */ /* 0x000fe200078e08ff */
[----:B------:R0:W-:Y:S01]  /*91d0*/  STL.64 [R1+0x3a8], R14 ;  /* 0x0003a80e01007387 */ /* 0x0001e20000100a00 */
[----:B------:R-:W-:-:S03]  /*91e0*/  LEA.HI.X.SX32 R11, R25, R0, 0x1, P2 ;  /* 0x00000000190b7211 */ /* 0x000fc600010f0eff */
[----:B------:R1:W-:Y:S01]  /*91f0*/  STL.64 [R1+0x3b0], R26 ;  /* 0x0003b01a01007387 */ /* 0x0003e20000100a00 */
[----:B0-----:R-:W-:-:S04]  /*9200*/  LEA R14, P0, R21, R6, 0x1 ;  /* 0x00000006150e7211 */ /* 0x001fc800078008ff */
[----:B------:R-:W-:Y:S02]  /*9210*/  LEA.HI.X.SX32 R15, R21, R0, 0x1, P0 ;  /* 0x00000000150f7211 */ /* 0x000fe400000f0eff */
[----:B-1----:R-:W-:-:S03]  /*9220*/  LEA R27, R8, R19, 0x1 ;  /* 0x00000013081b7211 */ /* 0x002fc600078e08ff */
[----:B------:R0:W-:Y:S02]  /*9230*/  STL.64 [R1+0x3a0], R14 ;  /* 0x0003a00e01007387 */ /* 0x0001e40000100a00 */
[C---:B------:R-:W-:Y:S02]  /*9240*/  IMAD R53, R8.reuse, 0x2, R27 ;  /* 0x0000000208357824 */ /* 0x040fe400078e021b */
[----:B------:R1:W-:Y:S03]  /*9250*/  STL.64 [R1+0x398], R12 ;  /* 0x0003980c01007387 */ /* 0x0003e60000100a00 */
[----:B------:R-:W-:Y:S01]  /*9260*/  LEA R55, R8, R53, 0x1 ;  /* 0x0000003508377211 */ /* 0x000fe200078e08ff */
[----:B------:R2:W-:Y:S01]  /*9270*/  STL.64 [R1+0x390], R10 ;  /* 0x0003900a01007387 */ /* 0x0005e20000100a00 */
[----:B0-----:R-:W-:-:S04]  /*9280*/  LEA R14, P0, R29, R6, 0x1 ;  /* 0x000000061d0e7211 */ /* 0x001fc800078008ff */
[----:B------:R-:W-:Y:S02]  /*9290*/  LEA.HI.X.SX32 R15, R29, R0, 0x1, P0 ;  /* 0x000000001d0f7211 */ /* 0x000fe400000f0eff */
[-C--:B-1----:R-:W-:Y:S02]  /*92a0*/  LEA R12, P1, R31, R6.reuse, 0x1 ;  /* 0x000000061f0c7211 */ /* 0x082fe400078208ff */
[----:B--2---:R-:W-:Y:S02]  /*92b0*/  LEA R10, P2, R33, R6, 0x1 ;  /* 0x00000006210a7211 */ /* 0x004fe400078408ff */
[-C--:B------:R-:W-:Y:S02]  /*92c0*/  LEA.HI.X.SX32 R13, R31, R0.reuse, 0x1, P1 ;  /* 0x000000001f0d7211 */ /* 0x080fe400008f0eff */
[----:B------:R-:W-:Y:S02]  /*92d0*/  LEA.HI.X.SX32 R11, R33, R0, 0x1, P2 ;  /* 0x00000000210b7211 */ /* 0x000fe400010f0eff */
[----:B------:R-:W-:-:S03]  /*92e0*/  LEA R16, P0, R35, R6, 0x1 ;  /* 0x0000000623107211 */ /* 0x000fc600078008ff */
[----:B------:R0:W-:Y:S01]  /*92f0*/  STL.64 [R1+0x378], R10 ;  /* 0x0003780a01007387 */ /* 0x0001e20000100a00 */
[----:B------:R-:W-:Y:S02]  /*9300*/  LEA.HI.X.SX32 R17, R35, R0, 0x1, P0 ;  /* 0x0000000023117211 */ /* 0x000fe400000f0eff */
[----:B------:R-:W-:Y:S02]  /*9310*/  CS2R R34, SRZ ;  /* 0x0000000000227805 */ /* 0x000fe4000001ff00 */
[C---:B------:R-:W-:Y:S01]  /*9320*/  LEA R20, P0, R41.reuse, R6, 0x1 ;  /* 0x0000000629147211 */ /* 0x040fe200078008ff */
[----:B------:R1:W-:Y:S03]  /*9330*/  STL.64 [R1+0x388], R14 ;  /* 0x0003880e01007387 */ /* 0x0003e60000100a00 */
[----:B------:R-:W-:Y:S01]  /*9340*/  LEA.HI.X.SX32 R21, R41, R0, 0x1, P0 ;  /* 0x0000000029157211 */ /* 0x000fe200000f0eff */
[----:B------:R2:W-:Y:S01]  /*9350*/  STL.64 [R1+0x380], R12 ;  /* 0x0003800c01007387 */ /* 0x0005e20000100a00 */
[----:B------:R-:W-:-:S02]  /*9360*/  LEA R30, P0, R47, R6, 0x1 ;  /* 0x000000062f1e7211 */ /* 0x000fc400078008ff */
[----:B------:R-:W-:Y:S01]  /*9370*/  CS2R R40, SRZ ;  /* 0x0000000000287805 */ /* 0x000fe2000001ff00 */
[----:B------:R3:W-:Y:S01]  /*9380*/  STL.64 [R1+0x370], R16 ;  /* 0x0003701001007387 */ /* 0x0007e20000100a00 */
[C---:B0-----:R-:W-:Y:S02]  /*9390*/  LEA R11, R8.reuse, R55, 0x1 ;  /* 0x00000037080b7211 */ /* 0x041fe400078e08ff */
[----:B------:R-:W-:Y:S02]  /*93a0*/  LEA.HI.X.SX32 R31, R47, R0, 0x1, P0 ;  /* 0x000000002f1f7211 */ /* 0x000fe400000f0eff */
[----:B------:R-:W-:Y:S02]  /*93b0*/  CS2R R46, SRZ ;  /* 0x00000000002e7805 */ /* 0x000fe4000001ff00 */
[----:B-1----:R-:W-:Y:S02]  /*93c0*/  LEA R14, P1, R37, R6, 0x1 ;  /* 0x00000006250e7211 */ /* 0x002fe400078208ff */
[----:B------:R-:W-:-:S02]  /*93d0*/  LEA R25, R8, R11, 0x1 ;  /* 0x0000000b08197211 */ /* 0x000fc400078e08ff */
[----:B------:R-:W-:Y:S02]  /*93e0*/  LEA.HI.X.SX32 R15, R37, R0, 0x1, P1 ;  /* 0x00000000250f7211 */ /* 0x000fe400008f0eff */
[----:B------:R-:W-:Y:S02]  /*93f0*/  CS2R R36, SRZ ;  /* 0x0000000000247805 */ /* 0x000fe4000001ff00 */
[-C--:B--2---:R-:W-:Y:S01]  /*9400*/  LEA R12, P2, R39, R6.reuse, 0x1 ;  /* 0x00000006270c7211 */ /* 0x084fe200078408ff */
[----:B------:R-:W-:Y:S01]  /*9410*/  IMAD R29, R8, 0x2, R25 ;  /* 0x00000002081d7824 */ /* 0x000fe200078e0219 */
[----:B---3--:R-:W-:Y:S01]  /*9420*/  LEA R16, P1, R43, R6, 0x1 ;  /* 0x000000062b107211 */ /* 0x008fe200078208ff */
[----:B------:R0:W-:Y:S01]  /*9430*/  STL.64 [R1+0x368], R14 ;  /* 0x0003680e01007387 */ /* 0x0001e20000100a00 */
[----:B------:R-:W-:Y:S02]  /*9440*/  LEA.HI.X.SX32 R13, R39, R0, 0x1, P2 ;  /* 0x00000000270d7211 */ /* 0x000fe400010f0eff */
[----:B------:R-:W-:-:S02]  /*9450*/  CS2R R38, SRZ ;  /* 0x0000000000267805 */ /* 0x000fc4000001ff00 */
[----:B------:R-:W-:Y:S02]  /*9460*/  LEA.HI.X.SX32 R17, R43, R0, 0x1, P1 ;  /* 0x000000002b117211 */ /* 0x000fe400008f0eff */
[----:B------:R-:W-:Y:S02]  /*9470*/  CS2R R42, SRZ ;  /* 0x00000000002a7805 */ /* 0x000fe4000001ff00 */
[C---:B------:R-:W-:Y:S01]  /*9480*/  LEA R32, P0, R9.reuse, R6, 0x1 ;  /* 0x0000000609207211 */ /* 0x040fe200078008ff */
[----:B------:R1:W-:Y:S03]  /*9490*/  STL.64 [R1+0x360], R12 ;  /* 0x0003600c01007387 */ /* 0x0003e60000100a00 */
[----:B------:R-:W-:Y:S01]  /*94a0*/  LEA.HI.X.SX32 R33, R9, R0, 0x1, P0 ;  /* 0x0000000009217211 */ /* 0x000fe200000f0eff */
[----:B------:R2:W-:Y:S01]  /*94b0*/  STL.64 [R1+0x358], R20 ;  /* 0x0003581401007387 */ /* 0x0005e20000100a00 */
[----:B0-----:R-:W-:-:S03]  /*94c0*/  LEA R14, P2, R45, R6, 0x1 ;  /* 0x000000062d0e7211 */ /* 0x001fc600078408ff */
[----:B------:R0:W-:Y:S01]  /*94d0*/  STL.64 [R1+0x350], R16 ;  /* 0x0003501001007387 */ /* 0x0001e20000100a00 */
[----:B------:R-:W-:Y:S02]  /*94e0*/  LEA.HI.X.SX32 R15, R45, R0, 0x1, P2 ;  /* 0x000000002d0f7211 */ /* 0x000fe400010f0eff */
[----:B------:R-:W-:Y:S02]  /*94f0*/  CS2R R44, SRZ ;  /* 0x00000000002c7805 */ /* 0x000fe4000001ff00 */
[C---:B-1----:R-:W-:Y:S01]  /*9500*/  LEA R13, R8.reuse, R29, 0x1 ;  /* 0x0000001d080d7211 */ /* 0x042fe200078e08ff */
[----:B------:R1:W-:Y:S03]  /*9510*/  STL.64 [R1+0x348], R14 ;  /* 0x0003480e01007387 */ /* 0x0003e60000100a00 */
[----:B--2---:R-:W-:Y:S01]  /*9520*/  LEA R21, R8, R13, 0x1 ;  /* 0x0000000d08157211 */ /* 0x004fe200078e08ff */
[----:B------:R2:W-:Y:S01]  /*9530*/  STL.64 [R1+0x340], R30 ;  /* 0x0003401e01007387 */ /* 0x0005e20000100a00 */
[----:B0-----:R-:W-:-:S02]  /*9540*/  LEA R16, P1, R5, R6, 0x1 ;  /* 0x0000000605107211 */ /* 0x001fc400078208ff */
[C---:B------:R-:W-:Y:S02]  /*9550*/  LEA R23, R8.reuse, R21, 0x1 ;  /* 0x0000001508177211 */ /* 0x040fe400078e08ff */
[----:B------:R-:W-:Y:S02]  /*9560*/  LEA.HI.X.SX32 R17, R5, R0, 0x1, P1 ;  /* 0x0000000005117211 */ /* 0x000fe400008f0eff */
[C---:B-1----:R-:W-:Y:S01]  /*9570*/  LEA R14, P2, R49.reuse, R6, 0x1 ;  /* 0x00000006310e7211 */ /* 0x042fe200078408ff */
[----:B------:R-:W-:Y:S02]  /*9580*/  IMAD R5, R8, 0x2, R23 ;  /* 0x0000000208057824 */ /* 0x000fe400078e0217 */
[----:B------:R0:W-:Y:S01]  /*9590*/  STL.64 [R1+0x338], R16 ;  /* 0x0003381001007387 */ /* 0x0001e20000100a00 */
[----:B------:R-:W-:Y:S02]  /*95a0*/  LEA.HI.X.SX32 R15, R49, R0, 0x1, P2 ;  /* 0x00000000310f7211 */ /* 0x000fe400010f0eff */
[----:B------:R-:W-:-:S02]  /*95b0*/  CS2R R48, SRZ ;  /* 0x0000000000307805 */ /* 0x000fc4000001ff00 */
[C---:B--2---:R-:W-:Y:S01]  /*95c0*/  LEA R30, P1, R51.reuse, R6, 0x1 ;  /* 0x00000006331e7211 */ /* 0x044fe200078208ff */
[----:B------:R1:W-:Y:S03]  /*95d0*/  STL.64 [R1+0x330], R14 ;  /* 0x0003300e01007387 */ /* 0x0003e60000100a00 */
[----:B------:R-:W-:Y:S02]  /*95e0*/  LEA.HI.X.SX32 R31, R51, R0, 0x1, P1 ;  /* 0x00000000331f7211 */ /* 0x000fe400008f0eff */
[----:B------:R-:W-:Y:S01]  /*95f0*/  CS2R R50, SRZ ;  /* 0x0000000000327805 */ /* 0x000fe2000001ff00 */
[----:B------:R2:W-:Y:S01]  /*9600*/  STL.64 [R1+0x328], R32 ;  /* 0x0003282001007387 */ /* 0x0005e20000100a00 */
[----:B0-----:R-:W-:-:S03]  /*9610*/  LEA R17, R8, R5, 0x1 ;  /* 0x0000000508117211 */ /* 0x001fc600078e08ff */
[----:B------:R0:W-:Y:S01]  /*9620*/  STL.64 [R1+0x320], R30 ;  /* 0x0003201e01007387 */ /* 0x0001e20000100a00 */
[-C--:B-1----:R-:W-:Y:S02]  /*9630*/  LEA R14, P2, R19, R6.reuse, 0x1 ;  /* 0x00000006130e7211 */ /* 0x082fe400078408ff */
[----:B--2---:R-:W-:Y:S02]  /*9640*/  LEA R32, P0, R27, R6, 0x1 ;  /* 0x000000061b207211 */ /* 0x004fe400078008ff */
[----:B------:R-:W-:Y:S02]  /*9650*/  LEA.HI.X.SX32 R15, R19, R0, 0x1, P2 ;  /* 0x00000000130f7211 */ /* 0x000fe400010f0eff */
[----:B0-----:R-:W-:Y:S02]  /*9660*/  LEA R30, P1, R53, R6, 0x1 ;  /* 0x00000006351e7211 */ /* 0x001fe400078208ff */
[-C--:B------:R-:W-:Y:S01]  /*9670*/  LEA.HI.X.SX32 R33, R27, R0.reuse, 0x1, P0 ;  /* 0x000000001b217211 */ /* 0x080fe200000f0eff */
[----:B------:R0:W-:Y:S01]  /*9680*/  STL.64 [R1+0x318], R14 ;  /* 0x0003180e01007387 */ /* 0x0001e20000100a00 */
[----:B------:R-:W-:-:S02]  /*9690*/  LEA.HI.X.SX32 R31, R53, R0, 0x1, P1 ;  /* 0x00000000351f7211 */ /* 0x000fc400008f0eff */
[----:B------:R-:W-:Y:S02]  /*96a0*/  CS2R R52, SRZ ;  /* 0x0000000000347805 */ /* 0x000fe4000001ff00 */
[C---:B------:R-:W-:Y:S01]  /*96b0*/  LEA R19, R8.reuse, R17, 0x1 ;  /* 0x0000001108137211 */ /* 0x040fe200078e08ff */
[----:B------:R1:W-:Y:S03]  /*96c0*/  STL.64 [R1+0x310], R32 ;  /* 0x0003102001007387 */ /* 0x0003e60000100a00 */
[----:B------:R-:W-:Y:S01]  /*96d0*/  LEA R9, R8, R19, 0x1 ;  /* 0x0000001308097211 */ /* 0x000fe200078e08ff */
[----:B------:R2:W-:Y:S01]  /*96e0*/  STL.64 [R1+0x308], R30 ;  /* 0x0003081e01007387 */ /* 0x0005e20000100a00 */
[----:B0-----:R-:W-:-:S03]  /*96f0*/  LEA R14, P2, R55, R6, 0x1 ;  /* 0x00000006370e7211 */ /* 0x001fc600078408ff */
[----:B------:R-:W-:Y:S01]  /*9700*/  IMAD R10, R8, 0x2, R9 ;  /* 0x00000002080a7824 */ /* 0x000fe200078e0209 */
[----:B-1----:R-:W-:Y:S02]  /*9710*/  LEA R32, P0, R11, R6, 0x1 ;  /* 0x000000060b207211 */ /* 0x002fe400078008ff */
[----:B------:R-:W-:Y:S02]  /*9720*/  LEA.HI.X.SX32 R15, R55, R0, 0x1, P2 ;  /* 0x00000000370f7211 */ /* 0x000fe400010f0eff */
[----:B------:R-:W-:Y:S02]  /*9730*/  CS2R R54, SRZ ;  /* 0x0000000000367805 */ /* 0x000fe4000001ff00 */
[-C--:B--2---:R-:W-:Y:S02]  /*9740*/  LEA R30, P1, R25, R6.reuse, 0x1 ;  /* 0x00000006191e7211 */ /* 0x084fe400078208ff */
[----:B------:R-:W-:Y:S01]  /*9750*/  LEA R26, P2, R29, R6, 0x1 ;  /* 0x000000061d1a7211 */ /* 0x000fe200078408ff */
[----:B------:R0:W-:Y:S01]  /*9760*/  STL.64 [R1+0x300], R14 ;  /* 0x0003000e01007387 */ /* 0x0001e20000100a00 */
[----:B------:R-:W-:-:S02]  /*9770*/  LEA.HI.X.SX32 R33, R11, R0, 0x1, P0 ;  /* 0x000000000b217211 */ /* 0x000fc400000f0eff */
[-C--:B------:R-:W-:Y:S02]  /*9780*/  LEA.HI.X.SX32 R31, R25, R0.reuse, 0x1, P1 ;  /* 0x00000000191f7211 */ /* 0x080fe400008f0eff */
[----:B------:R-:W-:Y:S01]  /*9790*/  LEA.HI.X.SX32 R27, R29, R0, 0x1, P2 ;  /* 0x000000001d1b7211 */ /* 0x000fe200010f0eff */
[----:B------:R1:W-:Y:S01]  /*97a0*/  STL.64 [R1+0x2f8], R32 ;  /* 0x0002f82001007387 */ /* 0x0003e20000100a00 */
[C---:B------:R-:W-:Y:S02]  /*97b0*/  LEA R24, P2, R23.reuse, R6, 0x1 ;  /* 0x0000000617187211 */ /* 0x040fe400078408ff */
[----:B------:R-:W-:Y:S01]  /*97c0*/  CS2R R28, SRZ ;  /* 0x00000000001c7805 */ /* 0x000fe2000001ff00 */
[----:B------:R2:W-:Y:S01]  /*97d0*/  STL.64 [R1+0x2f0], R30 ;  /* 0x0002f01e01007387 */ /* 0x0005e20000100a00 */
[----:B------:R-:W-:Y:S02]  /*97e0*/  LEA.HI.X.SX32 R25, R23, R0, 0x1, P2 ;  /* 0x0000000017197211 */ /* 0x000fe400010f0eff */
[----:B0-----:R-:W-:Y:S01]  /*97f0*/  LEA R14, R8, R10, 0x1 ;  /* 0x0000000a080e7211 */ /* 0x001fe200078e08ff */
[----:B------:R0:W-:Y:S01]  /*9800*/  STL.64 [R1+0x2e8], R26 ;  /* 0x0002e81a01007387 */ /* 0x0001e20000100a00 */
[----:B------:R-:W-:-:S02]  /*9810*/  LEA R20, P2, R19, R6, 0x1 ;  /* 0x0000000613147211 */ /* 0x000fc400078408ff */
[C---:B------:R-:W-:Y:S02]  /*9820*/  LEA R2, R8.reuse, R14, 0x1 ;  /* 0x0000000e08027211 */ /* 0x040fe400078e08ff */
[----:B-1----:R-:W-:Y:S02]  /*9830*/  CS2R R32, SRZ ;  /* 0x0000000000207805 */ /* 0x002fe4000001ff00 */
[----:B------:R-:W-:Y:S02]  /*9840*/  SHF.L.U32 R23, R3, 0x3, RZ ;  /* 0x0000000303177819 */ /* 0x000fe400000006ff */
[----:B------:R-:W-:Y:S02]  /*9850*/  LEA R11, R8, R2, 0x1 ;  /* 0x00000002080b7211 */ /* 0x000fe400078e08ff */
[-C--:B--2---:R-:W-:Y:S02]  /*9860*/  LEA R30, P0, R13, R6.reuse, 0x1 ;  /* 0x000000060d1e7211 */ /* 0x084fe400078008ff */
[----:B0-----:R-:W-:-:S02]  /*9870*/  LEA R26, P1, R21, R6, 0x1 ;  /* 0x00000006151a7211 */ /* 0x001fc400078208ff */
[-C--:B------:R-:W-:Y:S01]  /*9880*/  LEA.HI.X.SX32 R31, R13, R0.reuse, 0x1, P0 ;  /* 0x000000000d1f7211 */ /* 0x080fe200000f0eff */
[----:B------:R-:W-:Y:S01]  /*9890*/  IMAD R13, R8, 0x2, R11 ;  /* 0x00000002080d7824 */ /* 0x000fe200078e020b */
[-C--:B------:R-:W-:Y:S02]  /*98a0*/  LEA.HI.X.SX32 R27, R21, R0.reuse, 0x1, P1 ;  /* 0x00000000151b7211 */ /* 0x080fe400008f0eff */
[----:B------:R-:W-:Y:S01]  /*98b0*/  LEA.HI.X.SX32 R21, R19, R0, 0x1, P2 ;  /* 0x0000000013157211 */ /* 0x000fe200010f0eff */
[----:B------:R0:W-:Y:S01]  /*98c0*/  STL.64 [R1+0x2e0], R30 ;  /* 0x0002e01e01007387 */ /* 0x0001e20000100a00 */
[----:B------:R-:W-:Y:S02]  /*98d0*/  LEA R16, P2, R14, R6, 0x1 ;  /* 0x000000060e107211 */ /* 0x000fe400078408ff */
[----:B------:R-:W-:Y:S01]  /*98e0*/  LEA R4, R8, R13, 0x1 ;  /* 0x0000000d08047211 */ /* 0x000fe200078e08ff */
[----:B------:R1:W-:Y:S04]  /*98f0*/  STL.64 [R1+0x2d8], R26 ;  /* 0x0002d81a01007387 */ /* 0x0003e80000100a00 */
[----:B------:R2:W-:Y:S01]  /*9900*/  STL.64 [R1+0x2d0], R24 ;  /* 0x0002d01801007387 */ /* 0x0005e20000100a00 */
[----:B0-----:R-:W-:-:S02]  /*9910*/  CS2R R30, SRZ ;  /* 0x00000000001e7805 */ /* 0x001fc4000001ff00 */
[-C--:B-1----:R-:W-:Y:S02]  /*9920*/  LEA R26, P0, R5, R6.reuse, 0x1 ;  /* 0x00000006051a7211 */ /* 0x082fe400078008ff */
[----:B--2---:R-:W-:Y:S02]  /*9930*/  LEA R24, P1, R17, R6, 0x1 ;  /* 0x0000000611187211 */ /* 0x004fe400078208ff */
[-C--:B------:R-:W-:Y:S02]  /*9940*/  LEA.HI.X.SX32 R27, R5, R0.reuse, 0x1, P0 ;  /* 0x00000000051b7211 */ /* 0x080fe400000f0eff */
[-C--:B------:R-:W-:Y:S02]  /*9950*/  LEA.HI.X.SX32 R25, R17, R0.reuse, 0x1, P1 ;  /* 0x0000000011197211 */ /* 0x080fe400008f0eff */
[----:B------:R-:W-:Y:S01]  /*9960*/  LEA.HI.X.SX32 R17, R14, R0, 0x1, P2 ;  /* 0x000000000e117211 */ /* 0x000fe200010f0eff */
[----:B------:R0:W-:Y:S01]  /*9970*/  STL.64 [R1+0x2c8], R26 ;  /* 0x0002c81a01007387 */ /* 0x0001e20000100a00 */
[----:B------:R-:W-:-:S03]  /*9980*/  LEA R5, R8, R4, 0x1 ;  /* 0x0000000408057211 */ /* 0x000fc600078e08ff */
[----:B------:R1:W-:Y:S01]  /*9990*/  STL.64 [R1+0x2c0], R24 ;  /* 0x0002c01801007387 */ /* 0x0003e20000100a00 */
[----:B------:R-:W-:-:S03]  /*99a0*/  LEA R12, R8, R5, 0x1 ;  /* 0x00000005080c7211 */ /* 0x000fc600078e08ff */
[----:B------:R2:W-:Y:S01]  /*99b0*/  STL.64 [R1+0x2b8], R20 ;  /* 0x0002b81401007387 */ /* 0x0005e20000100a00 */
[----:B0-----:R-:W-:Y:S02]  /*99c0*/  CS2R R26, SRZ ;  /* 0x00000000001a7805 */ /* 0x001fe4000001ff00 */
[CC--:B-1----:R-:W-:Y:S02]  /*99d0*/  LEA R24, P0, R9.reuse, R6.reuse, 0x1 ;  /* 0x0000000609187211 */ /* 0x0c2fe400078008ff */
[----:B--2---:R-:W-:Y:S02]  /*99e0*/  LEA R20, P1, R10, R6, 0x1 ;  /* 0x000000060a147211 */ /* 0x004fe400078208ff */
[-C--:B------:R-:W-:Y:S01]  /*99f0*/  LEA.HI.X.SX32 R25, R9, R0.reuse, 0x1, P0 ;  /* 0x0000000009197211 */ /* 0x080fe200000f0eff */
[----:B------:R-:W-:Y:S01]  /*9a00*/  IMAD R9, R8, 0x2, R12 ;  /* 0x0000000208097824 */ /* 0x000fe200078e020c */
[----:B------:R-:W-:Y:S02]  /*9a10*/  LEA.HI.X.SX32 R21, R10, R0, 0x1, P1 ;  /* 0x000000000a157211 */ /* 0x000fe400008f0eff */
[----:B------:R-:W-:Y:S01]  /*9a20*/  LEA R18, P1, R11, R6, 0x1 ;  /* 0x000000060b127211 */ /* 0x000fe200078208ff */
[----:B------:R0:W-:Y:S01]  /*9a30*/  STL.64 [R1+0x2b0], R24 ;  /* 0x0002b01801007387 */ /* 0x0001e20000100a00 */
[----:B------:R-:W-:-:S02]  /*9a40*/  LEA R10, R8, R9, 0x1 ;  /* 0x00000009080a7211 */ /* 0x000fc400078e08ff */
[----:B------:R-:W-:Y:S01]  /*9a50*/  LEA.HI.X.SX32 R19, R11, R0, 0x1, P1 ;  /* 0x000000000b137211 */ /* 0x000fe200008f0eff */
[----:B------:R1:W-:Y:S01]  /*9a60*/  STL.64 [R1+0x2a8], R20 ;  /* 0x0002a81401007387 */ /* 0x0003e20000100a00 */
[----:B------:R-:W-:-:S03]  /*9a70*/  LEA R11, R8, R10, 0x1 ;  /* 0x0000000a080b7211 */ /* 0x000fc600078e08ff */
[----:B------:R2:W-:Y:S01]  /*9a80*/  STL.64 [R1+0x2a0], R16 ;  /* 0x0002a01001007387 */ /* 0x0005e20000100a00 */
[----:B0-----:R-:W-:Y:S02]  /*9a90*/  CS2R R24, SRZ ;  /* 0x0000000000187805 */ /* 0x001fe4000001ff00 */
[CC--:B-1----:R-:W-:Y:S02]  /*9aa0*/  LEA R20, P0, R2.reuse, R6.reuse, 0x1 ;  /* 0x0000000602147211 */ /* 0x0c2fe400078008ff */
[C---:B--2---:R-:W-:Y:S02]  /*9ab0*/  LEA R16, P2, R13.reuse, R6, 0x1 ;  /* 0x000000060d107211 */ /* 0x044fe400078408ff */
[-C--:B------:R-:W-:Y:S02]  /*9ac0*/  LEA.HI.X.SX32 R21, R2, R0.reuse, 0x1, P0 ;  /* 0x0000000002157211 */ /* 0x080fe400000f0eff */
[----:B------:R-:W-:Y:S02]  /*9ad0*/  LEA.HI.X.SX32 R17, R13, R0, 0x1, P2 ;  /* 0x000000000d117211 */ /* 0x000fe400010f0eff */
[----:B------:R-:W-:Y:S01]  /*9ae0*/  LEA R14, P2, R12, R6, 0x1 ;  /* 0x000000060c0e7211 */ /* 0x000fe200078408ff */
[----:B------:R0:W-:Y:S01]  /*9af0*/  STL.64 [R1+0x298], R20 ;  /* 0x0002981401007387 */ /* 0x0001e20000100a00 */
[----:B------:R-:W-:-:S02]  /*9b00*/  LEA R2, R8, R11, 0x1 ;  /* 0x0000000b08027211 */ /* 0x000fc400078e08ff */
[----:B------:R-:W-:Y:S01]  /*9b10*/  LEA.HI.X.SX32 R15, R12, R0, 0x1, P2 ;  /* 0x000000000c0f7211 */ /* 0x000fe200010f0eff */
[----:B------:R1:W-:Y:S04]  /*9b20*/  STL.64 [R1+0x290], R18 ;  /* 0x0002901201007387 */ /* 0x0003e80000100a00 */
[----:B------:R2:W-:Y:S01]  /*9b30*/  STL.64 [R1+0x288], R16 ;  /* 0x0002881001007387 */ /* 0x0005e20000100a00 */
[----:B0-----:R-:W-:Y:S02]  /*9b40*/  LOP3.LUT R20, R207, 0x10, RZ, 0x3c, !PT ;  /* 0x00000010cf147812 */ /* 0x001fe400078e3cff */
[----:B------:R-:W-:Y:S02]  /*9b50*/  IADD3 R21, R240, R207, RZ ;  /* 0x000000cff0157210 */ /* 0x000fe40007ffe0ff */
[----:B-1----:R-:W-:-:S02]  /*9b60*/  LEA R18, P0, R4, R6, 0x1 ;  /* 0x0000000604127211 */ /* 0x002fc400078008ff */
[----:B------:R-:W-:Y:S02]  /*9b70*/  IADD3 R20, R240, R20, RZ ;  /* 0x00000014f0147210 */ /* 0x000fe40007ffe0ff */
[C---:B--2---:R-:W-:Y:S02]  /*9b80*/  LEA R16, P1, R5.reuse, R6, 0x1 ;  /* 0x0000000605107211 */ /* 0x044fe400078208ff */
[-C--:B------:R-:W-:Y:S01]  /*9b90*/  LEA.HI.X.SX32 R19, R4, R0.reuse, 0x1, P0 ;  /* 0x0000000004137211 */ /* 0x080fe200000f0eff */
[----:B------:R-:W-:Y:S01]  /*9ba0*/  IMAD R4, R8, 0x2, R2 ;  /* 0x0000000208047824 */ /* 0x000fe200078e0202 */
[----:B------:R-:W-:-:S03]  /*9bb0*/  LEA.HI.X.SX32 R17, R5, R0, 0x1, P1 ;  /* 0x0000000005117211 */ /* 0x000fc600008f0eff */
[----:B------:R0:W-:Y:S01]  /*9bc0*/  STL.64 [R1+0x280], R18 ;  /* 0x0002801201007387 */ /* 0x0001e20000100a00 */
[----:B------:R-:W-:-:S03]  /*9bd0*/  LEA R5, R8, R4, 0x1 ;  /* 0x0000000408057211 */ /* 0x000fc600078e08ff */
[----:B------:R1:W-:Y:S01]  /*9be0*/  STL.64 [R1+0x278], R16 ;  /* 0x0002781001007387 */ /* 0x0003e20000100a00 */
[----:B------:R-:W-:-:S03]  /*9bf0*/  LEA R8, R8, R5, 0x1 ;  /* 0x0000000508087211 */ /* 0x000fc600078e08ff */
[----:B------:R2:W-:Y:S01]  /*9c00*/  STL.64 [R1+0x270], R14 ;  /* 0x0002700e01007387 */ /* 0x0005e20000100a00 */
[CC--:B------:R-:W-:Y:S02]  /*9c10*/  LEA R12, P3, R8.reuse, R6.reuse, 0x1 ;  /* 0x00000006080c7211 */ /* 0x0c0fe400078608ff */
[C---:B0-----:R-:W-:Y:S02]  /*9c20*/  LEA R18, P0, R9.reuse, R6, 0x1 ;  /* 0x0000000609127211 */ /* 0x041fe400078008ff */
[----:B------:R-:W-:Y:S02]  /*9c30*/  LEA.HI.X.SX32 R13, R8, R0, 0x1, P3 ;  /* 0x00000000080d7211 */ /* 0x000fe400018f0eff */
[----:B-1----:R-:W-:Y:S02]  /*9c40*/  LEA R16, P1, R10, R6, 0x1 ;  /* 0x000000060a107211 */ /* 0x002fe400078208ff */
[----:B------:R-:W-:Y:S01]  /*9c50*/  LEA.HI.X.SX32 R19, R9, R0, 0x1, P0 ;  /* 0x0000000009137211 */ /* 0x000fe200000f0eff */
[----:B------:R-:W-:Y:S01]  /*9c60*/  IMAD R9, R3, 0x3, RZ ;  /* 0x0000000303097824 */ /* 0x000fe200078e02ff */
[----:B--2---:R-:W-:-:S02]  /*9c70*/  LEA R14, P2, R11, R6, 0x1 ;  /* 0x000000060b0e7211 */ /* 0x004fc400078408ff */
[-C--:B------:R-:W-:Y:S01]  /*9c80*/  LEA.HI.X.SX32 R17, R10, R0.reuse, 0x1, P1 ;  /* 0x000000000a117211 */ /* 0x080fe200008f0eff */
[----:B------:R0:W-:Y:S01]  /*9c90*/  STL.64 [R1+0x268], R18 ;  /* 0x0002681201007387 */ /* 0x0001e20000100a00 */
[----:B------:R-:W-:Y:S01]  /*9ca0*/  LEA.HI.X.SX32 R15, R11, R0, 0x1, P2 ;  /* 0x000000000b0f7211 */ /* 0x000fe200010f0eff */
[C---:B------:R-:W-:Y:S01]  /*9cb0*/  IMAD.SHL.U32 R10, R3.reuse, 0x4, RZ ;  /* 0x00000004030a7824 */ /* 0x040fe200078e00ff */
[C---:B------:R-:W-:Y:S01]  /*9cc0*/  SHF.L.U32 R8, R3.reuse, 0x1, RZ ;  /* 0x0000000103087819 */ /* 0x040fe200000006ff */
[----:B------:R1:W-:Y:S01]  /*9cd0*/  STL.64 [R1+0x260], R16 ;  /* 0x0002601001007387 */ /* 0x0003e20000100a00 */
[----:B------:R-:W-:Y:S02]  /*9ce0*/  IMAD R11, R3, 0x5, RZ ;  /* 0x00000005030b7824 */ /* 0x000fe400078e02ff */
[--C-:B------:R-:W-:Y:S01]  /*9cf0*/  IMAD.WIDE R212, R9, 0x2, R238.reuse ;  /* 0x0000000209d47825 */ /* 0x100fe200078e02ee */
[----:B------:R2:W-:Y:S03]  /*9d00*/  STL.64 [R1+0x258], R14 ;  /* 0x0002580e01007387 */ /* 0x0005e60000100a00 */
[----:B------:R-:W-:Y:S01]  /*9d10*/  IMAD.WIDE R210, R8, 0x2, R238 ;  /* 0x0000000208d27825 */ /* 0x000fe200078e02ee */
[----:B0-----:R-:W-:-:S03]  /*9d20*/  LEA R18, P0, R2, R6, 0x1 ;  /* 0x0000000602127211 */ /* 0x001fc600078008ff */
[--C-:B------:R-:W-:Y:S01]  /*9d30*/  IMAD.WIDE R208, R8, 0x2, R236.reuse ;  /* 0x0000000208d07825 */ /* 0x100fe200078e02ec */
[----:B-1----:R-:W-:Y:S02]  /*9d40*/  LEA R16, P1, R4, R6, 0x1 ;  /* 0x0000000604107211 */ /* 0x002fe400078208ff */
[----:B------:R-:W-:Y:S01]  /*9d50*/  LEA.HI.X.SX32 R19, R2, R0, 0x1, P0 ;  /* 0x0000000002137211 */ /* 0x000fe200000f0eff */
[----:B------:R-:W-:Y:S01]  /*9d60*/  IMAD.MOV.U32 R2, RZ, RZ, -0x800000 ;  /* 0xff800000ff027424 */ /* 0x000fe200078e00ff */
[C---:B--2---:R-:W-:Y:S02]  /*9d70*/  LEA R14, P2, R5.reuse, R6, 0x1 ;  /* 0x00000006050e7211 */ /* 0x044fe400078408ff */
[-C--:B------:R-:W-:Y:S01]  /*9d80*/  LEA.HI.X.SX32 R17, R4, R0.reuse, 0x1, P1 ;  /* 0x0000000004117211 */ /* 0x080fe200008f0eff */
[----:B------:R0:W-:Y:S01]  /*9d90*/  STL.64 [R1+0x250], R18 ;  /* 0x0002501201007387 */ /* 0x0001e20000100a00 */
[----:B------:R-:W-:Y:S01]  /*9da0*/  LEA.HI.X.SX32 R15, R5, R0, 0x1, P2 ;  /* 0x00000000050f7211 */ /* 0x000fe200010f0eff */
[----:B------:R-:W-:Y:S01]  /*9db0*/  IMAD.WIDE R4, R3, 0x2, R236 ;  /* 0x0000000203047825 */ /* 0x000fe200078e02ec */
[----:B------:R-:W-:Y:S01]  /*9dc0*/  MOV R0, 0x3f800000 ;  /* 0x3f80000000007802 */ /* 0x000fe20000000f00 */
[----:B------:R1:W-:Y:S01]  /*9dd0*/  STL.64 [R1+0x248], R16 ;  /* 0x0002481001007387 */ /* 0x0003e20000100a00 */
[----:B------:R-:W-:-:S03]  /*9de0*/  IADD3 R6, R240, R22, RZ ;  /* 0x00000016f0067210 */ /* 0x000fc60007ffe0ff */
[----:B------:R2:W-:Y:S04]  /*9df0*/  STL.64 [R1+0x240], R14 ;  /* 0x0002400e01007387 */ /* 0x0005e80000100a00 */
[----:B------:R3:W-:Y:S01]  /*9e00*/  STL.64 [R1+0x238], R12 ;  /* 0x0002380c01007387 */ /* 0x0007e20000100a00 */
[C---:B0-----:R-:W-:Y:S02]  /*9e10*/  LOP3.LUT R19, R207.reuse, 0x20, RZ, 0x3c, !PT ;  /* 0x00000020cf137812 */ /* 0x041fe400078e3cff */
[C---:B------:R-:W-:Y:S02]  /*9e20*/  LOP3.LUT R18, R207.reuse, 0x30, RZ, 0x3c, !PT ;  /* 0x00000030cf127812 */ /* 0x040fe400078e3cff */
[C---:B-1----:R-:W-:Y:S01]  /*9e30*/  LOP3.LUT R17, R207.reuse, 0x40, RZ, 0x3c, !PT ;  /* 0x00000040cf117812 */ /* 0x042fe200078e3cff */
[C---:B------:R-:W-:Y:S01]  /*9e40*/  IMAD.IADD R19, R240.reuse, 0x1, R19 ;  /* 0x00000001f0137824 */ /* 0x040fe200078e0213 */
[----:B------:R-:W-:Y:S01]  /*9e50*/  LOP3.LUT R16, R207, 0x50, RZ, 0x3c, !PT ;  /* 0x00000050cf107812 */ /* 0x000fe200078e3cff */
[----:B--2---:R-:W-:Y:S01]  /*9e60*/  IMAD.WIDE R14, R3, 0x2, R238 ;  /* 0x00000002030e7825 */ /* 0x004fe200078e02ee */
[----:B------:R-:W-:-:S02]  /*9e70*/  IADD3 R18, R240, R18, RZ ;  /* 0x00000012f0127210 */ /* 0x000fc40007ffe0ff */
[C---:B------:R-:W-:Y:S01]  /*9e80*/  IADD3 R17, R240.reuse, R17, RZ ;  /* 0x00000011f0117210 */ /* 0x040fe20007ffe0ff */
[C---:B---3--:R-:W-:Y:S01]  /*9e90*/  IMAD R12, R3.reuse, 0x6, RZ ;  /* 0x00000006030c7824 */ /* 0x048fe200078e02ff */
[----:B------:R0:W-:Y:S01]  /*9ea0*/  STL.64 [R1+0xa20], R14 ;  /* 0x000a200e01007387 */ /* 0x0001e20000100a00 */
[----:B------:R-:W-:Y:S01]  /*9eb0*/  IMAD R13, R3, 0x7, RZ ;  /* 0x00000007030d7824 */ /* 0x000fe200078e02ff */
[----:B------:R-:W-:Y:S02]  /*9ec0*/  MOV R3, 0x3f800000 ;  /* 0x3f80000000037802 */ /* 0x000fe40000000f00 */
[----:B------:R1:W-:Y:S01]  /*9ed0*/  STL.64 [R1+0xa18], R4 ;  /* 0x000a180401007387 */ /* 0x0003e20000100a00 */
[----:B------:R-:W-:-:S03]  /*9ee0*/  IADD3 R16, R240, R16, RZ ;  /* 0x00000010f0107210 */ /* 0x000fc60007ffe0ff */
[----:B------:R2:W-:Y:S04]  /*9ef0*/  STL [R1+0x218], R2 ;  /* 0x0002180201007387 */ /* 0x0005e80000100800 */
[----:B------:R-:W-:Y:S01]  /*9f00*/  STL [R1+0x210], RZ ;  /* 0x000210ff01007387 */ /* 0x000fe20000100800 */
[C---:B0-----:R-:W-:Y:S02]  /*9f10*/  LOP3.LUT R15, R207.reuse, 0x60, RZ, 0x3c, !PT ;  /* 0x00000060cf0f7812 */ /* 0x041fe400078e3cff */
[----:B------:R-:W-:Y:S01]  /*9f20*/  LOP3.LUT R14, R207, 0x70, RZ, 0x3c, !PT ;  /* 0x00000070cf0e7812 */ /* 0x000fe200078e3cff */
[----:B-1----:R-:W-:Y:S01]  /*9f30*/  IMAD.MOV.U32 R5, RZ, RZ, 0x3f800000 ;  /* 0x3f800000ff057424 */ /* 0x002fe200078e00ff */
[----:B------:R-:W-:Y:S01]  /*9f40*/  MOV R4, 0x3f800000 ;  /* 0x3f80000000047802 */ /* 0x000fe20000000f00 */
[----:B------:R0:W-:Y:S01]  /*9f50*/  STL [R1+0x228], R0 ;  /* 0x0002280001007387 */ /* 0x0001e20000100800 */
[----:B--2---:R-:W-:Y:S01]  /*9f60*/  MOV R2, RZ ;  /* 0x000000ff00027202 */ /* 0x004fe20000000f00 */
[C---:B------:R-:W-:Y:S01]  /*9f70*/  IMAD.IADD R15, R240.reuse, 0x1, R15 ;  /* 0x00000001f00f7824 */ /* 0x040fe200078e020f */
[----:B------:R-:W-:Y:S01]  /*9f80*/  IADD3 R14, R240, R14, RZ ;  /* 0x0000000ef00e7210 */ /* 0x000fe20007ffe0ff */
[----:B------:R-:W-:Y:S01]  /*9f90*/  STL [R1+0x214], RZ ;  /* 0x000214ff01007387 */ /* 0x000fe20000100800 */
[----:B------:R-:W-:-:S03]  /*9fa0*/  LOP3.LUT R207, R7, 0x40, RZ, 0xfc, !PT ;  /* 0x0000004007cf7812 */ /* 0x000fc600078efcff */
[----:B------:R1:W-:Y:S01]  /*9fb0*/  STL [R1+0x22c], R5 ;  /* 0x00022c0501007387 */ /* 0x0003e20000100800 */
[----:B0-----:R-:W-:-:S03]  /*9fc0*/  MOV R0, RZ ;  /* 0x000000ff00007202 */ /* 0x001fc60000000f00 */
[----:B------:R0:W-:Y:S04]  /*9fd0*/  STL [R1+0x234], R4 ;  /* 0x0002340401007387 */ /* 0x0001e80000100800 */
[----:B------:R2:W-:Y:S01]  /*9fe0*/  STL [R1+0x230], R3 ;  /* 0x0002300301007387 */ /* 0x0005e20000100800 */
[----:B-1----:R-:W-:Y:S01]  /*9ff0*/  MOV R5, 0xff800000 ;  /* 0xff80000000057802 */ /* 0x002fe20000000f00 */
[----:B0-----:R-:W-:-:S04]  /*a000*/  IMAD.MOV.U32 R4, RZ, RZ, -0x800000 ;  /* 0xff800000ff047424 */ /* 0x001fc800078e00ff */
[----:B------:R0:W-:Y:S01]  /*a010*/  STL [R1+0x21c], R5 ;  /* 0x00021c0501007387 */ /* 0x0001e20000100800 */
[----:B--2---:R-:W-:-:S03]  /*a020*/  MOV R3, 0xff800000 ;  /* 0xff80000000037802 */ /* 0x004fc60000000f00 */
[----:B------:R1:W-:Y:S04]  /*a030*/  STL [R1+0x220], R4 ;  /* 0x0002200401007387 */ /* 0x0003e80000100800 */
[----:B------:R-:W-:Y:S01]  /*a040*/  STL [R1], RZ ;  /* 0x000000ff01007387 */ /* 0x000fe20000100800 */
[----:B0-----:R-:W-:-:S03]  /*a050*/  LOP3.LUT R5, R22, 0x20, RZ, 0x3c, !PT ;  /* 0x0000002016057812 */ /* 0x001fc600078e3cff */
[----:B------:R0:W-:Y:S01]  /*a060*/  STL [R1+0x224], R3 ;  /* 0x0002240301007387 */ /* 0x0001e20000100800 */
[----:B-1----:R-:W-:-:S03]  /*a070*/  LOP3.LUT R4, R22, 0x40, RZ, 0x3c, !PT ;  /* 0x0000004016047812 */ /* 0x002fc600078e3cff */
[----:B------:R-:W-:Y:S01]  /*a080*/  STL [R1+0x4], RZ ;  /* 0x000004ff01007387 */ /* 0x000fe20000100800 */
[C---:B------:R-:W-:Y:S01]  /*a090*/  IADD3 R5, R240.reuse, R5, RZ ;  /* 0x00000005f0057210 */ /* 0x040fe20007ffe0ff */
[----:B------:R-:W-:Y:S02]  /*a0a0*/  IMAD.IADD R4, R240, 0x1, R4 ;  /* 0x00000001f0047824 */ /* 0x000fe400078e0204 */
[----:B------:R-:W-:Y:S01]  /*a0b0*/  STL [R1+0x8], RZ ;  /* 0x000008ff01007387 */ /* 0x000fe20000100800 */
[----:B0-----:R-:W-:-:S03]  /*a0c0*/  LOP3.LUT R3, R22, 0x60, RZ, 0x3c, !PT ;  /* 0x0000006016037812 */ /* 0x001fc600078e3cff */
[----:B------:R-:W-:Y:S01]  /*a0d0*/  STL [R1+0xc], RZ ;  /* 0x00000cff01007387 */ /* 0x000fe20000100800 */
[----:B------:R-:W-:Y:S02]  /*a0e0*/  LOP3.LUT R22, R7, 0x8, RZ, 0xfc, !PT ;  /* 0x0000000807167812 */ /* 0x000fe400078efcff */
[----:B------:R-:W-:Y:S01]  /*a0f0*/  IADD3 R3, R240, R3, RZ ;  /* 0x00000003f0037210 */ /* 0x000fe20007ffe0ff */
        /* <DEDUP_REMOVED lines=124> */
[----:B------:R0:W-:Y:S04]  /*a8c0*/  STL.64 [R1+0xa10], R210 ;  /* 0x000a10d201007387 */ /* 0x0001e80000100a00 */
[----:B------:R1:W-:Y:S04]  /*a8d0*/  STL.64 [R1+0xa08], R208 ;  /* 0x000a08d001007387 */ /* 0x0003e80000100a00 */
[----:B------:R-:W-:Y:S01]  /*a8e0*/  STL.64 [R1+0xa00], R212 ;  /* 0x000a00d401007387 */ /* 0x000fe20000100a00 */
[----:B0-----:R-:W-:-:S04]  /*a8f0*/  IMAD.WIDE R210, R9, 0x2, R236 ;  /* 0x0000000209d27825 */ /* 0x001fc800078e02ec */
[C---:B-1----:R-:W-:Y:S01]  /*a900*/  IMAD.WIDE R208, R10.reuse, 0x2, R238 ;  /* 0x000000020ad07825 */ /* 0x042fe200078e02ee */
[----:B------:R0:W-:Y:S03]  /*a910*/  STL.64 [R1+0x9f8], R210 ;  /* 0x0009f8d201007387 */ /* 0x0001e60000100a00 */
[----:B------:R-:W-:Y:S01]  /*a920*/  IMAD.WIDE R8, R10, 0x2, R236 ;  /* 0x000000020a087825 */ /* 0x000fe200078e02ec */
[----:B------:R1:W-:Y:S04]  /*a930*/  STL.64 [R1+0x9f0], R208 ;  /* 0x0009f0d001007387 */ /* 0x0003e80000100a00 */
[----:B------:R2:W-:Y:S01]  /*a940*/  STL.64 [R1+0x9e8], R8 ;  /* 0x0009e80801007387 */ /* 0x0005e20000100a00 */
[----:B0-----:R-:W-:-:S04]  /*a950*/  IMAD.WIDE R210, R11, 0x2, R238 ;  /* 0x000000020bd27825 */ /* 0x001fc800078e02ee */
[----:B-1----:R-:W-:Y:S01]  /*a960*/  IMAD.WIDE R208, R11, 0x2, R236 ;  /* 0x000000020bd07825 */ /* 0x002fe200078e02ec */
[----:B------:R-:W-:Y:S03]  /*a970*/  STL.64 [R1+0x9e0], R210 ;  /* 0x0009e0d201007387 */ /* 0x000fe60000100a00 */
[C---:B--2---:R-:W-:Y:S01]  /*a980*/  IMAD.WIDE R8, R12.reuse, 0x2, R238 ;  /* 0x000000020c087825 */ /* 0x044fe200078e02ee */
        /* <DEDUP_REMOVED lines=14> */
[----:B------:R0:W-:Y:S03]  /*aa70*/  STL.64 [R1+0x9a0], R8 ;  /* 0x0009a00801007387 */ /* 0x0001e60000100a00 */
[C---:B--2---:R-:W-:Y:S01]  /*aa80*/  IMAD.WIDE R12, R153.reuse, 0x2, R238 ;  /* 0x00000002990c7825 */ /* 0x044fe200078e02ee */
[----:B------:R1:W-:Y:S04]  /*aa90*/  STL.64 [R1+0x998], R10 ;  /* 0x0009980a01007387 */ /* 0x0003e80000100a00 */
[----:B------:R2:W-:Y:S01]  /*aaa0*/  STL.64 [R1+0x990], R12 ;  /* 0x0009900c01007387 */ /* 0x0005e20000100a00 */
[----:B0-----:R-:W-:-:S04]  /*aab0*/  IMAD.WIDE R8, R153, 0x2, R236 ;  /* 0x0000000299087825 */ /* 0x001fc800078e02ec */
[C---:B-1----:R-:W-:Y:S01]  /*aac0*/  IMAD.WIDE R10, R154.reuse, 0x2, R238 ;  /* 0x000000029a0a7825 */ /* 0x042fe200078e02ee */
[----:B------:R0:W-:Y:S03]  /*aad0*/  STL.64 [R1+0x988], R8 ;  /* 0x0009880801007387 */ /* 0x0001e60000100a00 */
[----:B--2---:R-:W-:Y:S01]  /*aae0*/  IMAD.WIDE R12, R154, 0x2, R236 ;  /* 0x000000029a0c7825 */ /* 0x004fe200078e02ec */
        /* <DEDUP_REMOVED lines=101> */
[--C-:B--2---:R-:W-:Y:S01]  /*b140*/  IMAD.WIDE R12, R192, 0x2, R238.reuse ;  /* 0x00000002c00c7825 */ /* 0x104fe200078e02ee */
[----:B------:R1:W-:Y:S03]  /*b150*/  STL.64 [R1+0x7e8], R10 ;  /* 0x0007e80a01007387 */ /* 0x0003e60000100a00 */
[----:B0-----:R-:W-:-:S04]  /*b160*/  IMAD.WIDE R8, R180, 0x2, R238 ;  /* 0x00000002b4087825 */ /* 0x001fc800078e02ee */
[----:B-1----:R-:W-:Y:S01]  /*b170*/  IMAD.WIDE R10, R180, 0x2, R236 ;  /* 0x00000002b40a7825 */ /* 0x002fe200078e02ec */
[----:B------:R0:W-:Y:S04]  /*b180*/  STL.64 [R1+0x7e0], R8 ;  /* 0x0007e00801007387 */ /* 0x0001e80000100a00 */
[----:B------:R1:W-:Y:S01]  /*b190*/  STL.64 [R1+0x7d8], R10 ;  /* 0x0007d80a01007387 */ /* 0x0003e20000100a00 */
        /* <DEDUP_REMOVED lines=41> */
[--C-:B-1----:R-:W-:Y:S01]  /*b430*/  IMAD.WIDE R10, R192, 0x2, R236.reuse ;  /* 0x00000002c00a7825 */ /* 0x102fe200078e02ec */
[----:B------:R0:W-:Y:S03]  /*b440*/  STL.64 [R1+0x730], R8 ;  /* 0x0007300801007387 */ /* 0x0001e60000100a00 */
[----:B0-----:R-:W-:-:S05]  /*b450*/  IMAD.WIDE R8, R191, 0x2, R236 ;  /* 0x00000002bf087825 */ /* 0x001fca00078e02ec */
[----:B------:R0:W-:Y:S04]  /*b460*/  STL.64 [R1+0x728], R8 ;  /* 0x0007280801007387 */ /* 0x0001e80000100a00 */
        /* <DEDUP_REMOVED lines=56> */
[----:B0-----:R-:W-:-:S05]  /*b7f0*/  IMAD.WIDE R8, R206, 0x2, R236 ;  /* 0x00000002ce087825 */ /* 0x001fca00078e02ec */
[----:B------:R1:W-:Y:S02]  /*b800*/  STL.64 [R1+0x638], R8 ;  /* 0x0006380801007387 */ /* 0x0003e40000100a00 */
.L_x_1:
[----:B-12---:R-:W2:Y:S04]  /*b810*/  LDL.64 R8, [R1+0xa20] ;  /* 0x000a200001087983 */ /* 0x006ea80000100a00 */
[----:B------:R-:W3:Y:S04]  /*b820*/  LDL.64 R152, [R1+0xa18] ;  /* 0x000a180001987983 */ /* 0x000ee80000100a00 */
[----:B------:R-:W4:Y:S04]  /*b830*/  LDL.64 R22, [R1+0xa10] ;  /* 0x000a100001167983 */ /* 0x000f280000100a00 */
[----:B------:R-:W3:Y:S04]  /*b840*/  LDL.64 R168, [R1+0xa08] ;  /* 0x000a080001a87983 */ /* 0x000ee80000100a00 */
[----:B------:R-:W3:Y:S04]  /*b850*/  LDL.64 R166, [R1+0xa00] ;  /* 0x000a000001a67983 */ /* 0x000ee80000100a00 */
[----:B------:R-:W3:Y:S04]  /*b860*/  LDL.64 R164, [R1+0x9f8] ;  /* 0x0009f80001a47983 */ /* 0x000ee80000100a00 */
[----:B------:R-:W3:Y:S04]  /*b870*/  LDL.64 R156, [R1+0x9f0] ;  /* 0x0009f000019c7983 */ /* 0x000ee80000100a00 */
[----:B------:R-:W3:Y:S04]  /*b880*/  LDL.64 R162, [R1+0x9e8] ;  /* 0x0009e80001a27983 */ /* 0x000ee80000100a00 */
[----:B------:R-:W3:Y:S04]  /*b890*/  LDL.64 R160, [R1+0x9e0] ;  /* 0x0009e00001a07983 */ /* 0x000ee80000100a00 */
[----:B------:R-:W3:Y:S04]  /*b8a0*/  LDL.64 R154, [R1+0x9d8] ;  /* 0x0009d800019a7983 */ /* 0x000ee80000100a00 */
[----:B------:R-:W3:Y:S01]  /*b8b0*/  LDL.64 R158, [R1+0x9d0] ;  /* 0x0009d000019e7983 */ /* 0x000ee20000100a00 */
[----:B-----5:R-:W-:-:S03]  /*b8c0*/  IMAD.WIDE R12, R2, 0x2, R238 ;  /* 0x00000002020c7825 */ /* 0x020fc600078e02ee */
[----:B------:R0:W-:Y:S01]  /*b8d0*/  STL [R1+0xdbc], R66 ;  /* 0x000dbc4201007387 */ /* 0x0001e20000100800 */
[----:B------:R-:W-:-:S03]  /*b8e0*/  IMAD.WIDE R10, R2, 0x2, R236 ;  /* 0x00000002020a7825 */ /* 0x000fc600078e02ec */
[----:B------:R1:W-:Y:S04]  /*b8f0*/  STL [R1+0xdb8], R67 ;  /* 0x000db84301007387 */ /* 0x0003e80000100800 */
[----:B------:R1:W-:Y:S01]  /*b900*/  STL [R1+0xdb4], R64 ;  /* 0x000db44001007387 */ /* 0x0003e20000100800 */
[----:B------:R-:W-:Y:S01]  /*b910*/  UMOV UR53, 0x40000040 ;  /* 0x4000004000357882 */ /* 0x000fe20000000000 */
[----:B0-----:R-:W-:Y:S02]  /*b920*/  MOV R66, UR56 ;  /* 0x0000003800427c02 */ /* 0x001fe40008000f00 */
[----:B------:R0:W-:Y:S01]  /*b930*/  STL [R1+0xdb0], R65 ;  /* 0x000db04101007387 */ /* 0x0001e20000100800 */
[----:B------:R-:W-:Y:S01]  /*b940*/  UIADD3.64 UR58, UR6, 0x200, URZ ;  /* 0x00000200063a7897 */ /* 0x000fe2000fffe03f */
[----:B-1----:R-:W-:-:S02]  /*b950*/  MOV R67, UR57 ;  /* 0x0000003900437c02 */ /* 0x002fc40008000f00 */
[----:B------:R1:W-:Y:S01]  /*b960*/  STL [R1+0xdac], R62 ;  /* 0x000dac3e01007387 */ /* 0x0003e20000100800 */
[----:B------:R-:W-:-:S03]  /*b970*/  MOV R64, UR48 ;  /* 0x0000003000407c02 */ /* 0x000fc60008000f00 */
[----:B------:R1:W-:Y:S01]  /*b980*/  STL [R1+0xda8], R63 ;  /* 0x000da83f01007387 */ /* 0x0003e20000100800 */
[----:B0-----:R-:W-:-:S03]  /*b990*/  MOV R65, UR49 ;  /* 0x0000003100417c02 */ /* 0x001fc60008000f00 */
[----:B------:R-:W-:Y:S01]  /*b9a0*/  STL [R1+0xda4], R60 ;  /* 0x000da43c01007387 */ /* 0x000fe20000100800 */
[----:B-1----:R-:W-:-:S03]  /*b9b0*/  MOV R62, UR50 ;  /* 0x00000032003e7c02 */ /* 0x002fc60008000f00 */
[----:B------:R-:W-:Y:S01]  /*b9c0*/  STL [R1+0xda0], R61 ;  /* 0x000da03d01007387 */ /* 0x000fe20000100800 */
[----:B------:R-:W-:-:S03]  /*b9d0*/  MOV R63, UR51 ;  /* 0x00000033003f7c02 */ /* 0x000fc60008000f00 */
[----:B------:R-:W-:Y:S04]  /*b9e0*/  STL [R1+0xd9c], R58 ;  /* 0x000d9c3a01007387 */ /* 0x000fe80000100800 */
[----:B------:R-:W-:Y:S04]  /*b9f0*/  STL [R1+0xd98], R59 ;  /* 0x000d983b01007387 */ /* 0x000fe80000100800 */
[----:B------:R-:W-:Y:S04]  /*ba00*/  STL [R1+0xd94], R56 ;  /* 0x000d943801007387 */ /* 0x000fe80000100800 */
[----:B------:R-:W-:Y:S04]  /*ba10*/  STL [R1+0xd90], R57 ;  /* 0x000d903901007387 */ /* 0x000fe80000100800 */
[----:B------:R-:W-:Y:S04]  /*ba20*/  STL [R1+0xd8c], R54 ;  /* 0x000d8c3601007387 */ /* 0x000fe80000100800 */
[----:B------:R0:W-:Y:S04]  /*ba30*/  STL [R1+0xd88], R55 ;  /* 0x000d883701007387 */ /* 0x0001e80000100800 */
[----:B------:R-:W-:Y:S04]  /*ba40*/  STL [R1+0xd84], R52 ;  /* 0x000d843401007387 */ /* 0x000fe80000100800 */
[----:B------:R1:W-:Y:S04]  /*ba50*/  STL [R1+0xd80], R53 ;  /* 0x000d803501007387 */ /* 0x0003e80000100800 */
[----:B------:R-:W-:Y:S04]  /*ba60*/  STL [R1+0xd7c], R50 ;  /* 0x000d7c3201007387 */ /* 0x000fe80000100800 */
        /* <DEDUP_REMOVED lines=34> */
[----:B------:R1:W-:Y:S04]  /*bc90*/  STL [R1+0xa4c], R151 ;  /* 0x000a4c9701007387 */ /* 0x0003e80000100800 */
[----:B------:R-:W-:Y:S04]  /*bca0*/  STL [R1+0xa48], R238 ;  /* 0x000a48ee01007387 */ /* 0x000fe80000100800 */
[----:B------:R-:W-:Y:S04]  /*bcb0*/  STL [R1+0xa44], R239 ;  /* 0x000a44ef01007387 */ /* 0x000fe80000100800 */
[----:B------:R-:W-:Y:S04]  /*bcc0*/  STL [R1+0xc6c], R236 ;  /* 0x000c6cec01007387 */ /* 0x000fe80000100800 */
[----:B------:R-:W-:Y:S04]  /*bcd0*/  STL [R1+0xc68], R237 ;  /* 0x000c68ed01007387 */ /* 0x000fe80000100800 */
[----:B0-----:R-:W3:Y:S04]  /*bce0*/  LDL.64 R54, [R1+0x9c0] ;  /* 0x0009c00001367983 */ /* 0x001ee80000100a00 */
[----:B-1----:R-:W3:Y:S04]  /*bcf0*/  LDL.64 R52, [R1+0x9b8] ;  /* 0x0009b80001347983 */ /* 0x002ee80000100a00 */
[----:B------:R-:W3:Y:S04]  /*bd00*/  LDL.64 R150, [R1+0x9c8] ;  /* 0x0009c80001967983 */ /* 0x000ee80000100a00 */
[----:B------:R3:W3:Y:S04]  /*bd10*/  LDG.E.U16 R50, desc[UR60][R12.64] ;  /* 0x0000003c0c327981 */ /* 0x0006e8000c1e1500 */
[----:B------:R-:W3:Y:S04]  /*bd20*/  LDL.64 R24, [R1+0x9a8] ;  /* 0x0009a80001187983 */ /* 0x000ee80000100a00 */
[----:B------:R-:W3:Y:S04]  /*bd30*/  LDL.64 R146, [R1+0x9b0] ;  /* 0x0009b00001927983 */ /* 0x000ee80000100a00 */
[----:B------:R-:W3:Y:S04]  /*bd40*/  LDL.64 R142, [R1+0x9a0] ;  /* 0x0009a000018e7983 */ /* 0x000ee80000100a00 */
[----:B------:R-:W3:Y:S04]  /*bd50*/  LDL.64 R60, [R1+0x990] ;  /* 0x00099000013c7983 */ /* 0x000ee80000100a00 */
[----:B------:R-:W3:Y:S01]  /*bd60*/  LDL.64 R58, [R1+0x988] ;  /* 0x00098800013a7983 */ /* 0x000ee20000100a00 */
[----:B--2---:R-:W-:-:S03]  /*bd70*/  IMAD.WIDE R8, R2, 0x2, R8 ;  /* 0x0000000202087825 */ /* 0x004fc600078e0208 */
[----:B------:R-:W2:Y:S01]  /*bd80*/  LDL.64 R56, [R1+0x978] ;  /* 0x0009780001387983 */ /* 0x000ea20000100a00 */
[----:B----4-:R-:W-:-:S03]  /*bd90*/  IMAD.WIDE R22, R2, 0x2, R22 ;  /* 0x0000000202167825 */ /* 0x010fc600078e0216 */
[----:B------:R0:W4:Y:S01]  /*bda0*/  LDG.E.U16 R46, desc[UR60][R8.64] ;  /* 0x0000003c082e7981 */ /* 0x000122000c1e1500 */
[----:B---3--:R-:W-:-:S03]  /*bdb0*/  IMAD.WIDE R12, R2, 0x2, R168 ;  /* 0x00000002020c7825 */ /* 0x008fc600078e02a8 */
[----:B------:R1:W3:Y:S04]  /*bdc0*/  LDG.E.U16 R42, desc[UR60][R22.64] ;  /* 0x0000003c162a7981 */ /* 0x0002e8000c1e1500 */
[----:B------:R1:W3:Y:S01]  /*bdd0*/  LDG.E.U16 R41, desc[UR60][R12.64] ;  /* 0x0000003c0c297981 */ /* 0x0002e2000c1e1500 */
[----:B------:R-:W-:-:S03]  /*bde0*/  IMAD.WIDE R152, R2, 0x2, R152 ;  /* 0x0000000202987825 */ /* 0x000fc600078e0298 */
[----:B------:R1:W4:Y:S01]  /*bdf0*/  LDG.E.U16 R49, desc[UR60][R10.64] ;  /* 0x0000003c0a317981 */ /* 0x000322000c1e1500 */
[----:B0-----:R-:W-:-:S03]  /*be00*/  IMAD.WIDE R8, R2, 0x2, R164 ;  /* 0x0000000202087825 */ /* 0x001fc600078e02a4 */
[----:B------:R0:W3:Y:S01]  /*be10*/  LDG.E.U16 R45, desc[UR60][R152.64] ;  /* 0x0000003c982d7981 */ /* 0x0000e2000c1e1500 */
[----:B-1----:R-:W-:-:S03]  /*be20*/  IMAD.WIDE R22, R2, 0x2, R162 ;  /* 0x0000000202167825 */ /* 0x002fc600078e02a2 */
[----:B------:R1:W3:Y:S01]  /*be30*/  LDG.E.U16 R37, desc[UR60][R8.64] ;  /* 0x0000003c08257981 */ /* 0x0002e2000c1e1500 */
[----:B------:R-:W-:-:S03]  /*be40*/  IMAD.WIDE R12, R2, 0x2, R160 ;  /* 0x00000002020c7825 */ /* 0x000fc600078e02a0 */
[----:B------:R1:W3:Y:S04]  /*be50*/  LDG.E.U16 R33, desc[UR60][R22.64] ;  /* 0x0000003c16217981 */ /* 0x0002e8000c1e1500 */
[----:B------:R1:W3:Y:S01]  /*be60*/  LDG.E.U16 R30, desc[UR60][R12.64] ;  /* 0x0000003c0c1e7981 */ /* 0x0002e2000c1e1500 */
[----:B------:R-:W-:-:S03]  /*be70*/  IMAD.WIDE R10, R2, 0x2, R166 ;  /* 0x00000002020a7825 */ /* 0x000fc600078e02a6 */
[----:B------:R-:W4:Y:S01]  /*be80*/  LDL.64 R160, [R1+0x900] ;  /* 0x0009000001a07983 */ /* 0x000f220000100a00 */
[----:B0-----:R-:W-:-:S03]  /*be90*/  IMAD.WIDE R152, R2, 0x2, R156 ;  /* 0x0000000202987825 */ /* 0x001fc600078e029c */
[----:B------:R-:W3:Y:S01]  /*bea0*/  LDL.64 R156, [R1+0x998] ;  /* 0x00099800019c7983 */ /* 0x000ee20000100a00 */
[----:B-1----:R-:W-:-:S03]  /*beb0*/  IMAD.WIDE R8, R2, 0x2, R158 ;  /* 0x0000000202087825 */ /* 0x002fc600078e029e */
[----:B------:R0:W4:Y:S04]  /*bec0*/  LDG.E.U16 R38, desc[UR60][R10.64] ;  /* 0x0000003c0a267981 */ /* 0x000128000c1e1500 */
[----:B------:R1:W4:Y:S04]  /*bed0*/  LDG.E.U16 R34, desc[UR60][R152.64] ;  /* 0x0000003c98227981 */ /* 0x000328000c1e1500 */
[----:B------:R1:W4:Y:S04]  /*bee0*/  LDG.E.U16 R26, desc[UR60][R8.64] ;  /* 0x0000003c081a7981 */ /* 0x000328000c1e1500 */
[----:B------:R-:W4:Y:S01]  /*bef0*/  LDL.64 R162, [R1+0x780] ;  /* 0x0007800001a27983 */ /* 0x000f220000100a00 */
[----:B------:R-:W-:-:S03]  /*bf00*/  IMAD.WIDE R22, R2, 0x2, R54 ;  /* 0x0000000202167825 */ /* 0x000fc600078e0236 */
[----:B------:R-:W4:Y:S01]  /*bf10*/  LDL.64 R158, [R1+0x958] ;  /* 0x00095800019e7983 */ /* 0x000f220000100a00 */
[----:B------:R-:W-:-:S03]  /*bf20*/  IMAD.WIDE R12, R2, 0x2, R52 ;  /* 0x00000002020c7825 */ /* 0x000fc600078e0234 */
[----:B------:R-:W3:Y:S04]  /*bf30*/  LDL.64 R54, [R1+0x968] ;  /* 0x0009680001367983 */ /* 0x000ee80000100a00 */
[----:B------:R-:W4:Y:S01]  /*bf40*/  LDL.64 R52, [R1+0x960] ;  /* 0x0009600001347983 */ /* 0x000f220000100a00 */
[----:B0-----:R-:W-:-:S03]  /*bf50*/  IMAD.WIDE R10, R2, 0x2, R154 ;  /* 0x00000002020a7825 */ /* 0x001fc600078e029a */
[----:B------:R-:W4:Y:S01]  /*bf60*/  LDL.64 R154, [R1+0x980] ;  /* 0x00098000019a7983 */ /* 0x000f220000100a00 */
[----:B-1----:R-:W-:-:S03]  /*bf70*/  IMAD.WIDE R152, R2, 0x2, R150 ;  /* 0x0000000202987825 */ /* 0x002fc600078e0296 */
[----:B------:R-:W4:Y:S01]  /*bf80*/  LDL.64 R150, [R1+0x970] ;  /* 0x0009700001967983 */ /* 0x000f220000100a00 */
[----:B------:R-:W-:-:S03]  /*bf90*/  IMAD.WIDE R8, R2, 0x2, R24 ;  /* 0x0000000202087825 */ /* 0x000fc600078e0218 */
[----:B------:R0:W4:Y:S04]  /*bfa0*/  LDG.E.U16 R29, desc[UR60][R10.64] ;  /* 0x0000003c0a1d7981 */ /* 0x000128000c1e1500 */
[----:B------:R1:W4:Y:S04]  /*bfb0*/  LDG.E.U16 R25, desc[UR60][R152.64] ;  /* 0x0000003c98197981 */ /* 0x000328000c1e1500 */
[----:B------:R2:W4:Y:S01]  /*bfc0*/  LDG.E.U16 R3, desc[UR60][R12.64] ;  /* 0x0000003c0c037981 */ /* 0x000522000c1e1500 */
[----:B0-----:R-:W-:-:S03]  /*bfd0*/  IMAD.WIDE R10, R2, 0x2, R146 ;  /* 0x00000002020a7825 */ /* 0x001fc600078e0292 */
[----:B------:R-:W4:Y:S01]  /*bfe0*/  LDL.64 R146, [R1+0x950] ;  /* 0x0009500001927983 */ /* 0x000f220000100a00 */
[----:B-1----:R-:W-:-:S03]  /*bff0*/  IMAD.WIDE R152, R2, 0x2, R142 ;  /* 0x0000000202987825 */ /* 0x002fc600078e028e */
[----:B------:R-:W4:Y:S01]  /*c000*/  LDL.64 R142, [R1+0x948] ;  /* 0x00094800018e7983 */ /* 0x000f220000100a00 */
[----:B--2---:R-:W-:-:S03]  /*c010*/  IMAD.WIDE R12, R2, 0x2, R60 ;  /* 0x00000002020c7825 */ /* 0x004fc600078e023c */
[----:B------:R0:W2:Y:S04]  /*c020*/  LDG.E.U16 R48, desc[UR60][R10.64] ;  /* 0x0000003c0a307981 */ /* 0x0000a8000c1e1500 */
[----:B------:R1:W2:Y:S04]  /*c030*/  LDG.E.U16 R44, desc[UR60][R152.64] ;  /* 0x0000003c982c7981 */ /* 0x0002a8000c1e1500 */
[----:B------:R-:W2:Y:S01]  /*c040*/  LDL.64 R60, [R1+0x938] ;  /* 0x00093800013c7983 */ /* 0x000ea20000100a00 */
[----:B0-----:R-:W-:-:S03]  /*c050*/  IMAD.WIDE R10, R2, 0x2, R58 ;  /* 0x00000002020a7825 */ /* 0x001fc600078e023a */
[----:B------:R-:W2:Y:S01]  /*c060*/  LDL.64 R58, [R1+0x930] ;  /* 0x00093000013a7983 */ /* 0x000ea20000100a00 */
[----:B-1----:R-:W-:-:S03]  /*c070*/  IMAD.WIDE R152, R2, 0x2, R56 ;  /* 0x0000000202987825 */ /* 0x002fc600078e0238 */
[----:B------:R-:W2:Y:S04]  /*c080*/  LDL.64 R56, [R1+0x920] ;  /* 0x0009200001387983 */ /* 0x000ea80000100a00 */
[----:B------:R3:W2:Y:S04]  /*c090*/  LDG.E.U16 R40, desc[UR60][R12.64] ;  /* 0x0000003c0c287981 */ /* 0x0006a8000c1e1500 */
[----:B------:R4:W2:Y:S04]  /*c0a0*/  LDG.E.U16 R39, desc[UR60][R10.64] ;  /* 0x0000003c0a277981 */ /* 0x0008a8000c1e1500 */
[----:B------:R0:W2:Y:S04]  /*c0b0*/  LDG.E.U16 R24, desc[UR60][R22.64] ;  /* 0x0000003c16187981 */ /* 0x0000a8000c1e1500 */
[----:B------:R1:W2:Y:S04]  /*c0c0*/  LDG.E.U16 R47, desc[UR60][R8.64] ;  /* 0x0000003c082f7981 */ /* 0x0002a8000c1e1500 */
[----:B------:R-:W2:Y:S01]  /*c0d0*/  LDG.E.U16 R35, desc[UR60][R152.64] ;  /* 0x0000003c98237981 */ /* 0x000ea2000c1e1500 */
[----:B---3--:R-:W-:-:S03]  /*c0e0*/  IMAD.WIDE R12, R2, 0x2, R54 ;  /* 0x00000002020c7825 */ /* 0x008fc600078e0236 */
[----:B------:R-:W3:Y:S01]  /*c0f0*/  LDL.64 R54, [R1+0x910] ;  /* 0x0009100001367983 */ /* 0x000ee20000100a00 */
[----:B----4-:R-:W-:-:S03]  /*c100*/  IMAD.WIDE R10, R2, 0x2, R52 ;  /* 0x00000002020a7825 */ /* 0x010fc600078e0234 */
[----:B------:R-:W4:Y:S01]  /*c110*/  LDL.64 R52, [R1+0x908] ;  /* 0x0009080001347983 */ /* 0x000f220000100a00 */
[----:B0-----:R-:W-:-:S03]  /*c120*/  IMAD.WIDE R22, R2, 0x2, R156 ;  /* 0x0000000202167825 */ /* 0x001fc600078e029c */
[----:B------:R-:W4:Y:S01]  /*c130*/  LDL.64 R156, [R1+0x940] ;  /* 0x00094000019c7983 */ /* 0x000f220000100a00 */
[----:B-1----:R-:W-:-:S03]  /*c140*/  IMAD.WIDE R8, R2, 0x2, R154 ;  /* 0x0000000202087825 */ /* 0x002fc600078e029a */
[----:B------:R0:W4:Y:S04]  /*c150*/  LDG.E.U16 R43, desc[UR60][R22.64] ;  /* 0x0000003c162b7981 */ /* 0x000128000c1e1500 */
[----:B------:R-:W4:Y:S04]  /*c160*/  LDL.64 R154, [R1+0x928] ;  /* 0x00092800019a7983 */ /* 0x000f280000100a00 */
[----:B------:R1:W4:Y:S01]  /*c170*/  LDG.E.U16 R36, desc[UR60][R8.64] ;  /* 0x0000003c08247981 */ /* 0x000322000c1e1500 */
[----:B0-----:R-:W-:-:S03]  /*c180*/  IMAD.WIDE R22, R2, 0x2, R150 ;  /* 0x0000000202167825 */ /* 0x001fc600078e0296 */
[----:B------:R-:W4:Y:S01]  /*c190*/  LDL.64 R150, [R1+0x918] ;  /* 0x0009180001967983 */ /* 0x000f220000100a00 */
[----:B------:R-:W-:-:S03]  /*c1a0*/  IMAD.WIDE R152, R2, 0x2, R146 ;  /* 0x0000000202987825 */ /* 0x000fc600078e0292 */
[----:B------:R0:W4:Y:S01]  /*c1b0*/  LDG.E.U16 R32, desc[UR60][R22.64] ;  /* 0x0000003c16207981 */ /* 0x000122000c1e1500 */
[----:B-1----:R-:W-:-:S03]  /*c1c0*/  IMAD.WIDE R8, R2, 0x2, R158 ;  /* 0x0000000202087825 */ /* 0x002fc600078e029e */
[----:B------:R-:W4:Y:S04]  /*c1d0*/  LDL.64 R146, [R1+0x8f8] ;  /* 0x0008f80001927983 */ /* 0x000f280000100a00 */
[----:B------:R2:W4:Y:S01]  /*c1e0*/  LDG.E.U16 R28, desc[UR60][R10.64] ;  /* 0x0000003c0a1c7981 */ /* 0x000522000c1e1500 */
[----:B0-----:R-:W-:-:S03]  /*c1f0*/  IMAD.WIDE R22, R2, 0x2, R142 ;  /* 0x0000000202167825 */ /* 0x001fc600078e028e */
[----:B------:R-:W4:Y:S04]  /*c200*/  LDL.64 R142, [R1+0x8f0] ;  /* 0x0008f000018e7983 */ /* 0x000f280000100a00 */
[----:B------:R0:W4:Y:S01]  /*c210*/  LDG.E.U16 R27, desc[UR60][R8.64] ;  /* 0x0000003c081b7981 */ /* 0x000122000c1e1500 */
[----:B--2---:R-:W-:-:S03]  /*c220*/  IMAD.WIDE R10, R2, 0x2, R60 ;  /* 0x00000002020a7825 */ /* 0x004fc600078e023c */
[----:B------:R1:W2:Y:S04]  /*c230*/  LDG.E.U16 R251, desc[UR60][R22.64] ;  /* 0x0000003c16fb7981 */ /* 0x0002a8000c1e1500 */
[----:B------:R-:W2:Y:S01]  /*c240*/  LDL.64 R158, [R1+0x8e8] ;  /* 0x0008e800019e7983 */ /* 0x000ea20000100a00 */
[----:B0-----:R-:W-:-:S03]  /*c250*/  IMAD.WIDE R8, R2, 0x2, R58 ;  /* 0x0000000202087825 */ /* 0x001fc600078e023a */
[----:B------:R-:W2:Y:S01]  /*c260*/  LDL.64 R60, [R1+0x8e0] ;  /* 0x0008e000013c7983 */ /* 0x000ea20000100a00 */
[----:B-1----:R-:W-:-:S03]  /*c270*/  IMAD.WIDE R22, R2, 0x2, R56 ;  /* 0x0000000202167825 */ /* 0x002fc600078e0238 */
[----:B------:R-:W2:Y:S04]  /*c280*/  LDL.64 R58, [R1+0x8d0] ;  /* 0x0008d000013a7983 */ /* 0x000ea80000100a00 */
        /* <DEDUP_REMOVED lines=11> */
[----:B------:R-:W4:Y:S04]  /*c340*/  LDL.64 R156, [R1+0x8d8] ;  /* 0x0008d800019c7983 */ /* 0x000f280000100a00 */
[----:B------:R0:W4:Y:S01]  /*c350*/  LDG.E.U16 R250, desc[UR60][R12.64] ;  /* 0x0000003c0cfa7981 */ /* 0x000122000c1e1500 */
[----:B-1----:R-:W-:-:S03]  /*c360*/  IMAD.WIDE R152, R2, 0x2, R154 ;  /* 0x0000000202987825 */ /* 0x002fc600078e029a */
[----:B------:R-:W4:Y:S04]  /*c370*/  LDL.64 R154, [R1+0x8c0] ;  /* 0x0008c000019a7983 */ /* 0x000f280000100a00 */
[----:B------:R-:W4:Y:S01]  /*c380*/  LDG.E.U16 R244, desc[UR60][R10.64] ;  /* 0x0000003c0af47981 */ /* 0x000f22000c1e1500 */
[----:B0-----:R-:W-:-:S03]  /*c390*/  IMAD.WIDE R12, R2, 0x2, R150 ;  /* 0x00000002020c7825 */ /* 0x001fc600078e0296 */
[----:B------:R-:W4:Y:S04]  /*c3a0*/  LDL.64 R150, [R1+0x8b0] ;  /* 0x0008b00001967983 */ /* 0x000f280000100a00 */
[----:B------:R0:W4:Y:S01]  /*c3b0*/  LDG.E.U16 R245, desc[UR60][R12.64] ;  /* 0x0000003c0cf57981 */ /* 0x000122000c1e1500 */
[----:B------:R-:W-:-:S03]  /*c3c0*/  IMAD.WIDE R22, R2, 0x2, R146 ;  /* 0x0000000202167825 */ /* 0x000fc600078e0292 */
[----:B------:R-:W4:Y:S04]  /*c3d0*/  LDL.64 R146, [R1+0x8a0] ;  /* 0x0008a00001927983 */ /* 0x000f280000100a00 */
[----:B------:R1:W4:Y:S01]  /*c3e0*/  LDG.E.U16 R243, desc[UR60][R8.64] ;  /* 0x0000003c08f37981 */ /* 0x000322000c1e1500 */
[----:B0-----:R-:W-:-:S03]  /*c3f0*/  IMAD.WIDE R12, R2, 0x2, R142 ;  /* 0x00000002020c7825 */ /* 0x001fc600078e028e */
[----:B------:R-:W4:Y:S04]  /*c400*/  LDL.64 R142, [R1+0x898] ;  /* 0x00089800018e7983 */ /* 0x000f280000100a00 */
[----:B------:R0:W4:Y:S04]  /*c410*/  LDG.E.U16 R241, desc[UR60][R22.64] ;  /* 0x0000003c16f17981 */ /* 0x000128000c1e1500 */
[----:B------:R0:W4:Y:S01]  /*c420*/  LDG.E.U16 R240, desc[UR60][R12.64] ;  /* 0x0000003c0cf07981 */ /* 0x000122000c1e1500 */
[----:B--2---:R-:W-:-:S03]  /*c430*/  IMAD.WIDE R10, R2, 0x2, R158 ;  /* 0x00000002020a7825 */ /* 0x004fc600078e029e */
[----:B------:R-:W2:Y:S01]  /*c440*/  LDL.64 R158, [R1+0x890] ;  /* 0x00089000019e7983 */ /* 0x000ea20000100a00 */
[----:B-1----:R-:W-:-:S03]  /*c450*/  IMAD.WIDE R8, R2, 0x2, R60 ;  /* 0x0000000202087825 */ /* 0x002fc600078e023c */
[----:B------:R-:W2:Y:S01]  /*c460*/  LDL.64 R60, [R1+0x888] ;  /* 0x00088800013c7983 */ /* 0x000ea20000100a00 */
[----:B0-----:R-:W-:-:S03]  /*c470*/  IMAD.WIDE R22, R2, 0x2, R58 ;  /* 0x0000000202167825 */ /* 0x001fc600078e023a */
[----:B------:R-:W2:Y:S01]  /*c480*/  LDL.64 R58, [R1+0x878] ;  /* 0x00087800013a7983 */ /* 0x000ea20000100a00 */
[----:B------:R-:W-:-:S03]  /*c490*/  IMAD.WIDE R12, R2, 0x2, R56 ;  /* 0x00000002020c7825 */ /* 0x000fc600078e0238 */
        /* <DEDUP_REMOVED lines=11> */
[----:B------:R-:W4:Y:S04]  /*c550*/  LDG.E.U16 R229, desc[UR60][R8.64] ;  /* 0x0000003c08e57981 */ /* 0x000f28000c1e1500 */
        /* <DEDUP_REMOVED lines=9> */
[----:B------:R-:W4:Y:S01]  /*c5f0*/  LDG.E.U16 R226, desc[UR60][R12.64] ;  /* 0x0000003c0ce27981 */ /* 0x000f22000c1e1500 */
[----:B0-----:R-:W-:-:S03]  /*c600*/  IMAD.WIDE R152, R2, 0x2, R150 ;  /* 0x0000000202987825 */ /* 0x001fc600078e0296 */
[----:B------:R-:W4:Y:S01]  /*c610*/  LDL.64 R150, [R1+0x858] ;  /* 0x0008580001967983 */ /* 0x000f220000100a00 */
[----:B------:R-:W-:-:S03]  /*c620*/  IMAD.WIDE R10, R2, 0x2, R142 ;  /* 0x00000002020a7825 */ /* 0x000fc600078e028e */
[----:B------:R-:W4:Y:S04]  /*c630*/  LDL.64 R142, [R1+0x830] ;  /* 0x00083000018e7983 */ /* 0x000f280000100a00 */
[----:B------:R0:W4:Y:S01]  /*c640*/  LDG.E.U16 R228, desc[UR60][R152.64] ;  /* 0x0000003c98e47981 */ /* 0x000122000c1e1500 */
[----:B--2---:R-:W-:-:S03]  /*c650*/  IMAD.WIDE R8, R2, 0x2, R158 ;  /* 0x0000000202087825 */ /* 0x004fc600078e029e */
[----:B------:R1:W2:Y:S04]  /*c660*/  LDG.E.U16 R225, desc[UR60][R10.64] ;  /* 0x0000003c0ae17981 */ /* 0x0002a8000c1e1500 */
[----:B------:R-:W2:Y:S01]  /*c670*/  LDL.64 R160, [R1+0x828] ;  /* 0x0008280001a07983 */ /* 0x000ea20000100a00 */
[----:B0-----:R-:W-:-:S03]  /*c680*/  IMAD.WIDE R152, R2, 0x2, R60 ;  /* 0x0000000202987825 */ /* 0x001fc600078e023c */
[----:B------:R-:W2:Y:S01]  /*c690*/  LDL.64 R158, [R1+0x820] ;  /* 0x00082000019e7983 */ /* 0x000ea20000100a00 */
[----:B------:R-:W-:-:S03]  /*c6a0*/  IMAD.WIDE R12, R2, 0x2, R58 ;  /* 0x00000002020c7825 */ /* 0x000fc600078e023a */
[----:B------:R-:W2:Y:S01]  /*c6b0*/  LDL.64 R60, [R1+0x7b0] ;  /* 0x0007b000013c7983 */ /* 0x000ea20000100a00 */
[----:B-1----:R-:W-:-:S03]  /*c6c0*/  IMAD.WIDE R10, R2, 0x2, R56 ;  /* 0x00000002020a7825 */ /* 0x002fc600078e0238 */
[----:B------:R-:W2:Y:S04]  /*c6d0*/  LDL.64 R58, [R1+0x7a8] ;  /* 0x0007a800013a7983 */ /* 0x000ea80000100a00 */
[----:B------:R-:W2:Y:S04]  /*c6e0*/  LDL.64 R56, [R1+0x730] ;  /* 0x0007300001387983 */ /* 0x000ea80000100a00 */
[----:B------:R3:W2:Y:S04]  /*c6f0*/  LDG.E.U16 R223, desc[UR60][R152.64] ;  /* 0x0000003c98df7981 */ /* 0x0006a8000c1e1500 */
[----:B------:R4:W2:Y:S04]  /*c700*/  LDG.E.U16 R221, desc[UR60][R12.64] ;  /* 0x0000003c0cdd7981 */ /* 0x0008a8000c1e1500 */
[----:B------:R-:W2:Y:S04]  /*c710*/  LDG.E.U16 R227, desc[UR60][R22.64] ;  /* 0x0000003c16e37981 */ /* 0x000ea8000c1e1500 */
[----:B------:R0:W2:Y:S04]  /*c720*/  LDG.E.U16 R224, desc[UR60][R8.64] ;  /* 0x0000003c08e07981 */ /* 0x0000a8000c1e1500 */
[----:B------:R1:W2:Y:S01]  /*c730*/  LDG.E.U16 R220, desc[UR60][R10.64] ;  /* 0x0000003c0adc7981 */ /* 0x0002a2000c1e1500 */
[----:B---3--:R-:W-:-:S03]  /*c740*/  IMAD.WIDE R152, R2, 0x2, R54 ;  /* 0x0000000202987825 */ /* 0x008fc600078e0236 */
[----:B------:R-:W3:Y:S01]  /*c750*/  LDL.64 R54, [R1+0x6a8] ;  /* 0x0006a80001367983 */ /* 0x000ee20000100a00 */
[----:B----4-:R-:W-:-:S03]  /*c760*/  IMAD.WIDE R12, R2, 0x2, R52 ;  /* 0x00000002020c7825 */ /* 0x010fc600078e0234 */
[----:B------:R-:W4:Y:S04]  /*c770*/  LDL.64 R52, [R1+0x818] ;  /* 0x0008180001347983 */ /* 0x000f280000100a00 */
[----:B------:R-:W4:Y:S04]  /*c780*/  LDG.E.U16 R218, desc[UR60][R152.64] ;  /* 0x0000003c98da7981 */ /* 0x000f28000c1e1500 */
[----:B------:R-:W4:Y:S01]  /*c790*/  LDG.E.U16 R216, desc[UR60][R12.64] ;  /* 0x0000003c0cd87981 */ /* 0x000f22000c1e1500 */
[----:B0-----:R-:W-:-:S03]  /*c7a0*/  IMAD.WIDE R8, R2, 0x2, R154 ;  /* 0x0000000202087825 */ /* 0x001fc600078e029a */
[----:B------:R-:W4:Y:S04]  /*c7b0*/  LDL.64 R154, [R1+0x6b0] ;  /* 0x0006b000019a7983 */ /* 0x000f280000100a00 */
[----:B------:R-:W4:Y:S01]  /*c7c0*/  LDG.E.U16 R219, desc[UR60][R8.64] ;  /* 0x0000003c08db7981 */ /* 0x000f22000c1e1500 */
[----:B------:R-:W-:-:S03]  /*c7d0*/  IMAD.WIDE R22, R2, 0x2, R156 ;  /* 0x0000000202167825 */ /* 0x000fc600078e029c */
[----:B------:R-:W4:Y:S04]  /*c7e0*/  LDL.64 R156, [R1+0x728] ;  /* 0x00072800019c7983 */ /* 0x000f280000100a00 */
[----:B------:R0:W4:Y:S01]  /*c7f0*/  LDG.E.U16 R222, desc[UR60][R22.64] ;  /* 0x0000003c16de7981 */ /* 0x000122000c1e1500 */
[----:B-1----:R-:W-:-:S03]  /*c800*/  IMAD.WIDE R10, R2, 0x2, R146 ;  /* 0x00000002020a7825 */ /* 0x002fc600078e0292 */
[----:B------:R-:W4:Y:S04]  /*c810*/  LDL.64 R146, [R1+0x798] ;  /* 0x0007980001927983 */ /* 0x000f280000100a00 */
[----:B------:R-:W4:Y:S01]  /*c820*/  LDG.E.U16 R215, desc[UR60][R10.64] ;  /* 0x0000003c0ad77981 */ /* 0x000f22000c1e1500 */
[----:B0-----:R-:W-:-:S03]  /*c830*/  IMAD.WIDE R22, R2, 0x2, R150 ;  /* 0x0000000202167825 */ /* 0x001fc600078e0296 */
[----:B------:R-:W4:Y:S01]  /*c840*/  LDL.64 R150, [R1+0x7a0] ;  /* 0x0007a00001967983 */ /* 0x000f220000100a00 */
[----:B------:R-:W-:-:S03]  /*c850*/  IMAD.WIDE R8, R2, 0x2, R142 ;  /* 0x0000000202087825 */ /* 0x000fc600078e028e */
[----:B------:R-:W4:Y:S04]  /*c860*/  LDL.64 R142, [R1+0x720] ;  /* 0x00072000018e7983 */ /* 0x000f280000100a00 */
[----:B------:R0:W4:Y:S04]  /*c870*/  LDG.E.U16 R217, desc[UR60][R22.64] ;  /* 0x0000003c16d97981 */ /* 0x000128000c1e1500 */
[----:B------:R1:W4:Y:S01]  /*c880*/  LDG.E.U16 R214, desc[UR60][R8.64] ;  /* 0x0000003c08d67981 */ /* 0x000322000c1e1500 */
[----:B--2---:R-:W-:-:S03]  /*c890*/  IMAD.WIDE R152, R2, 0x2, R160 ;  /* 0x0000000202987825 */ /* 0x004fc600078e02a0 */
[----:B------:R-:W2:Y:S01]  /*c8a0*/  LDL.64 R160, [R1+0x718] ;  /* 0x0007180001a07983 */ /* 0x000ea20000100a00 */
[----:B0-----:R-:W-:-:S03]  /*c8b0*/  IMAD.WIDE R22, R2, 0x2, R158 ;  /* 0x0000000202167825 */ /* 0x001fc600078e029e */
[----:B------:R-:W2:Y:S01]  /*c8c0*/  LDL.64 R158, [R1+0x698] ;  /* 0x00069800019e7983 */ /* 0x000ea20000100a00 */
[----:B------:R-:W-:-:S03]  /*c8d0*/  IMAD.WIDE R12, R2, 0x2, R60 ;  /* 0x00000002020c7825 */ /* 0x000fc600078e023c */
[----:B------:R-:W2:Y:S01]  /*c8e0*/  LDL.64 R60, [R1+0x6a0] ;  /* 0x0006a000013c7983 */ /* 0x000ea20000100a00 */
[----:B------:R-:W-:-:S03]  /*c8f0*/  IMAD.WIDE R10, R2, 0x2, R58 ;  /* 0x00000002020a7825 */ /* 0x000fc600078e023a */
[----:B------:R-:W2:Y:S01]  /*c900*/  LDL.64 R58, [R1+0x810] ;  /* 0x00081000013a7983 */ /* 0x000ea20000100a00 */
[----:B-1----:R-:W-:-:S03]  /*c910*/  IMAD.WIDE R8, R2, 0x2, R56 ;  /* 0x0000000202087825 */ /* 0x002fc600078e0238 */
[----:B------:R-:W2:Y:S04]  /*c920*/  LDL.64 R56, [R1+0x808] ;  /* 0x0008080001387983 */ /* 0x000ea80000100a00 */
[----:B------:R-:W2:Y:S04]  /*c930*/  LDG.E.U16 R213, desc[UR60][R152.64] ;  /* 0x0000003c98d57981 */ /* 0x000ea8000c1e1500 */
[----:B------:R3:W2:Y:S04]  /*c940*/  LDG.E.U16 R209, desc[UR60][R8.64] ;  /* 0x0000003c08d17981 */ /* 0x0006a8000c1e1500 */
[----:B------:R-:W2:Y:S04]  /*c950*/  LDG.E.U16 R212, desc[UR60][R22.64] ;  /* 0x0000003c16d47981 */ /* 0x000ea8000c1e1500 */
[----:B------:R-:W2:Y:S04]  /*c960*/  LDG.E.U16 R211, desc[UR60][R12.64] ;  /* 0x0000003c0cd37981 */ /* 0x000ea8000c1e1500 */
[----:B------:R0:W2:Y:S01]  /*c970*/  LDG.E.U16 R210, desc[UR60][R10.64] ;  /* 0x0000003c0ad27981 */ /* 0x0000a2000c1e1500 */
[----:B---3--:R-:W-:-:S03]  /*c980*/  IMAD.WIDE R8, R2, 0x2, R54 ;  /* 0x0000000202087825 */ /* 0x008fc600078e0236 */
[----:B------:R-:W3:Y:S01]  /*c990*/  LDL.64 R54, [R1+0x7f8] ;  /* 0x0007f80001367983 */ /* 0x000ee20000100a00 */
[----:B----4-:R-:W-:-:S03]  /*c9a0*/  IMAD.WIDE R152, R2, 0x2, R52 ;  /* 0x0000000202987825 */ /* 0x010fc600078e0234 */
[----:B------:R-:W4:Y:S04]  /*c9b0*/  LDL.64 R52, [R1+0x790] ;  /* 0x0007900001347983 */ /* 0x000f280000100a00 */
[----:B------:R1:W4:Y:S04]  /*c9c0*/  LDG.E.U16 R205, desc[UR60][R152.64] ;  /* 0x0000003c98cd7981 */ /* 0x000328000c1e1500 */
[----:B------:R-:W4:Y:S01]  /*c9d0*/  LDG.E.U16 R206, desc[UR60][R8.64] ;  /* 0x0000003c08ce7981 */ /* 0x000f22000c1e1500 */
[----:B0-----:R-:W-:-:S03]  /*c9e0*/  IMAD.WIDE R10, R2, 0x2, R154 ;  /* 0x00000002020a7825 */ /* 0x001fc600078e029a */
[----:B------:R-:W4:Y:S04]  /*c9f0*/  LDL.64 R154, [R1+0x788] ;  /* 0x00078800019a7983 */ /* 0x000f280000100a00 */
[----:B------:R-:W4:Y:S01]  /*ca00*/  LDG.E.U16 R207, desc[UR60][R10.64] ;  /* 0x0000003c0acf7981 */ /* 0x000f22000c1e1500 */
[----:B------:R-:W-:-:S03]  /*ca10*/  IMAD.WIDE R12, R2, 0x2, R156 ;  /* 0x00000002020c7825 */ /* 0x000fc600078e029c */
[----:B------:R-:W4:Y:S04]  /*ca20*/  LDL.64 R156, [R1+0x800] ;  /* 0x00080000019c7983 */ /* 0x000f280000100a00 */
[----:B------:R-:W4:Y:S01]  /*ca30*/  LDG.E.U16 R208, desc[UR60][R12.64] ;  /* 0x0000003c0cd07981 */ /* 0x000f22000c1e1500 */
[----:B-1----:R-:W-:-:S03]  /*ca40*/  IMAD.WIDE R152, R2, 0x2, R146 ;  /* 0x0000000202987825 */ /* 0x002fc600078e0292 */
[----:B------:R-:W4:Y:S04]  /*ca50*/  LDL.64 R146, [R1+0x708] ;  /* 0x0007080001927983 */ /* 0x000f280000100a00 */
[----:B------:R-:W4:Y:S01]  /*ca60*/  LDG.E.U16 R203, desc[UR60][R152.64] ;  /* 0x0000003c98cb7981 */ /* 0x000f22000c1e1500 */
[----:B------:R-:W-:-:S03]  /*ca70*/  IMAD.WIDE R22, R2, 0x2, R150 ;  /* 0x0000000202167825 */ /* 0x000fc600078e0296 */
[----:B------:R-:W4:Y:S04]  /*ca80*/  LDL.64 R150, [R1+0x710] ;  /* 0x0007100001967983 */ /* 0x000f280000100a00 */
[----:B------:R0:W4:Y:S02]  /*ca90*/  LDG.E.U16 R204, desc[UR60][R22.64] ;  /* 0x0000003c16cc7981 */ /* 0x000124000c1e1500 */
[C---:B0-----:R-:W-:Y:S02]  /*caa0*/  IMAD.WIDE R22, R2.reuse, 0x2, R142 ;  /* 0x0000000202167825 */ /* 0x041fe400078e028e */
[----:B------:R-:W4:Y:S02]  /*cab0*/  LDL.64 R142, [R1+0x690] ;  /* 0x00069000018e7983 */ /* 0x000f240000100a00 */
[----:B--2---:R-:W-:-:S02]  /*cac0*/  IMAD.WIDE R12, R2, 0x2, R160 ;  /* 0x00000002020c7825 */ /* 0x004fc400078e02a0 */
[----:B------:R0:W2:Y:S02]  /*cad0*/  LDG.E.U16 R202, desc[UR60][R22.64] ;  /* 0x0000003c16ca7981 */ /* 0x0000a4000c1e1500 */
[C---:B------:R-:W-:Y:S02]  /*cae0*/  IMAD.WIDE R10, R2.reuse, 0x2, R60 ;  /* 0x00000002020a7825 */ /* 0x040fe400078e023c */
[----:B------:R-:W2:Y:S02]  /*caf0*/  LDL.64 R160, [R1+0x778] ;  /* 0x0007780001a07983 */ /* 0x000ea40000100a00 */
[C---:B------:R-:W-:Y:S02]  /*cb00*/  IMAD.WIDE R8, R2.reuse, 0x2, R158 ;  /* 0x0000000202087825 */ /* 0x040fe400078e029e */
[----:B------:R3:W2:Y:S02]  /*cb10*/  LDG.E.U16 R200, desc[UR60][R10.64] ;  /* 0x0000003c0ac87981 */ /* 0x0006a4000c1e1500 */
[----:B------:R-:W-:-:S02]  /*cb20*/  IMAD.WIDE R152, R2, 0x2, R58 ;  /* 0x0000000202987825 */ /* 0x000fc400078e023a */
[----:B------:R-:W2:Y:S02]  /*cb30*/  LDL.64 R58, [R1+0x700] ;  /* 0x00070000013a7983 */ /* 0x000ea40000100a00 */
[C---:B0-----:R-:W-:Y:S02]  /*cb40*/  IMAD.WIDE R22, R2.reuse, 0x2, R56 ;  /* 0x0000000202167825 */ /* 0x041fe400078e0238 */
[----:B------:R-:W2:Y:S04]  /*cb50*/  LDL.64 R56, [R1+0x6f8] ;  /* 0x0006f80001387983 */ /* 0x000ea80000100a00 */
[----:B------:R4:W2:Y:S04]  /*cb60*/  LDG.E.U16 R199, desc[UR60][R8.64] ;  /* 0x0000003c08c77981 */ /* 0x0008a8000c1e1500 */
[----:B------:R-:W2:Y:S04]  /*cb70*/  LDL.64 R60, [R1+0x688] ;  /* 0x00068800013c7983 */ /* 0x000ea80000100a00 */
[----:B------:R-:W2:Y:S04]  /*cb80*/  LDG.E.U16 R201, desc[UR60][R12.64] ;  /* 0x0000003c0cc97981 */ /* 0x000ea8000c1e1500 */
[----:B------:R-:W2:Y:S04]  /*cb90*/  LDL.64 R158, [R1+0x680] ;  /* 0x00068000019e7983 */ /* 0x000ea80000100a00 */
[----:B------:R0:W2:Y:S04]  /*cba0*/  LDG.E.U16 R198, desc[UR60][R152.64] ;  /* 0x0000003c98c67981 */ /* 0x0000a8000c1e1500 */
[----:B------:R-:W2:Y:S01]  /*cbb0*/  LDG.E.U16 R197, desc[UR60][R22.64] ;  /* 0x0000003c16c57981 */ /* 0x000ea2000c1e1500 */
        /* <DEDUP_REMOVED lines=14> */
[----:B------:R-:W4:Y:S01]  /*cca0*/  LDG.E.U16 R188, desc[UR60][R152.64] ;  /* 0x0000003c98bc7981 */ /* 0x000f22000c1e1500 */
[----:B------:R-:W-:-:S03]  /*ccb0*/  IMAD.WIDE R22, R2, 0x2, R150 ;  /* 0x0000000202167825 */ /* 0x000fc600078e0296 */
[----:B------:R-:W4:Y:S01]  /*ccc0*/  LDL.64 R150, [R1+0x770] ;  /* 0x0007700001967983 */ /* 0x000f220000100a00 */
[----:B-1----:R-:W-:-:S03]  /*ccd0*/  IMAD.WIDE R12, R2, 0x2, R146 ;  /* 0x00000002020c7825 */ /* 0x002fc600078e0292 */
[----:B------:R2:W4:Y:S04]  /*cce0*/  LDG.E.U16 R192, desc[UR60][R22.64] ;  /* 0x0000003c16c07981 */ /* 0x000528000c1e1500 */
[----:B------:R0:W4:Y:S04]  /*ccf0*/  LDG.E.U16 R191, desc[UR60][R12.64] ;  /* 0x0000003c0cbf7981 */ /* 0x000128000c1e1500 */
[----:B------:R-:W4:Y:S01]  /*cd00*/  LDL.64 R146, [R1+0x768] ;  /* 0x0007680001927983 */ /* 0x000f220000100a00 */
[----:B------:R-:W-:-:S03]  /*cd10*/  IMAD.WIDE R10, R2, 0x2, R142 ;  /* 0x00000002020a7825 */ /* 0x000fc600078e028e */
[----:B------:R-:W4:Y:S04]  /*cd20*/  LDL.64 R142, [R1+0x6f0] ;  /* 0x0006f000018e7983 */ /* 0x000f280000100a00 */
[----:B------:R1:W4:Y:S01]  /*cd30*/  LDG.E.U16 R190, desc[UR60][R10.64] ;  /* 0x0000003c0abe7981 */ /* 0x000322000c1e1500 */
[----:B--2---:R-:W-:-:S03]  /*cd40*/  IMAD.WIDE R22, R2, 0x2, R160 ;  /* 0x0000000202167825 */ /* 0x004fc600078e02a0 */
[----:B------:R-:W2:Y:S04]  /*cd50*/  LDL.64 R160, [R1+0x7d0] ;  /* 0x0007d00001a07983 */ /* 0x000ea80000100a00 */
[----:B------:R4:W2:Y:S01]  /*cd60*/  LDG.E.U16 R187, desc[UR60][R22.64] ;  /* 0x0000003c16bb7981 */ /* 0x0008a2000c1e1500 */
[----:B0-----:R-:W-:-:S03]  /*cd70*/  IMAD.WIDE R12, R2, 0x2, R58 ;  /* 0x00000002020c7825 */ /* 0x001fc600078e023a */
[----:B------:R-:W2:Y:S01]  /*cd80*/  LDL.64 R58, [R1+0x670] ;  /* 0x00067000013a7983 */ /* 0x000ea20000100a00 */
[----:B-1----:R-:W-:-:S03]  /*cd90*/  IMAD.WIDE R10, R2, 0x2, R56 ;  /* 0x00000002020a7825 */ /* 0x002fc600078e0238 */
[----:B------:R-:W2:Y:S04]  /*cda0*/  LDL.64 R56, [R1+0x668] ;  /* 0x0006680001387983 */ /* 0x000ea80000100a00 */
[----:B------:R-:W2:Y:S01]  /*cdb0*/  LDG.E.U16 R185, desc[UR60][R10.64] ;  /* 0x0000003c0ab97981 */ /* 0x000ea2000c1e1500 */
[----:B------:R-:W-:-:S03]  /*cdc0*/  IMAD.WIDE R8, R2, 0x2, R60 ;  /* 0x0000000202087825 */ /* 0x000fc600078e023c */
[----:B------:R-:W2:Y:S04]  /*cdd0*/  LDL.64 R60, [R1+0x6e8] ;  /* 0x0006e800013c7983 */ /* 0x000ea80000100a00 */
[----:B------:R0:W2:Y:S04]  /*cde0*/  LDG.E.U16 R189, desc[UR60][R8.64] ;  /* 0x0000003c08bd7981 */ /* 0x0000a8000c1e1500 */
[----:B------:R1:W2:Y:S01]  /*cdf0*/  LDG.E.U16 R186, desc[UR60][R12.64] ;  /* 0x0000003c0cba7981 */ /* 0x0002a2000c1e1500 */
        /* <DEDUP_REMOVED lines=8> */
[----:B------:R1:W4:Y:S04]  /*ce80*/  LDG.E.U16 R182, desc[UR60][R152.64] ;  /* 0x0000003c98b67981 */ /* 0x000328000c1e1500 */
[----:B------:R1:W4:Y:S01]  /*ce90*/  LDG.E.U16 R181, desc[UR60][R22.64] ;  /* 0x0000003c16b57981 */ /* 0x000322000c1e1500 */
[----:B0-----:R-:W-:-:S03]  /*cea0*/  IMAD.WIDE R8, R2, 0x2, R156 ;  /* 0x0000000202087825 */ /* 0x001fc600078e029c */
[----:B------:R-:W4:Y:S04]  /*ceb0*/  LDL.64 R156, [R1+0x6d8] ;  /* 0x0006d800019c7983 */ /* 0x000f280000100a00 */
[----:B------:R-:W4:Y:S04]  /*cec0*/  LDG.E.U16 R183, desc[UR60][R8.64] ;  /* 0x0000003c08b77981 */ /* 0x000f28000c1e1500 */
[----:B------:R-:W4:Y:S04]  /*ced0*/  LDL.64 R154, [R1+0x660] ;  /* 0x00066000019a7983 */ /* 0x000f280000100a00 */
[----:B------:R-:W4:Y:S01]  /*cee0*/  LDG.E.U16 R180, desc[UR60][R12.64] ;  /* 0x0000003c0cb47981 */ /* 0x000f22000c1e1500 */
[----:B------:R-:W-:-:S03]  /*cef0*/  IMAD.WIDE R10, R2, 0x2, R150 ;  /* 0x00000002020a7825 */ /* 0x000fc600078e0296 */
[----:B------:R-:W4:Y:S04]  /*cf00*/  LDL.64 R150, [R1+0x658] ;  /* 0x0006580001967983 */ /* 0x000f280000100a00 */
[----:B------:R2:W4:Y:S01]  /*cf10*/  LDG.E.U16 R179, desc[UR60][R10.64] ;  /* 0x0000003c0ab37981 */ /* 0x000522000c1e1500 */
[----:B-1----:R-:W-:-:S03]  /*cf20*/  IMAD.WIDE R152, R2, 0x2, R146 ;  /* 0x0000000202987825 */ /* 0x002fc600078e0292 */
[----:B------:R-:W4:Y:S01]  /*cf30*/  LDL.64 R146, [R1+0x7c8] ;  /* 0x0007c80001927983 */ /* 0x000f220000100a00 */
[----:B------:R-:W-:-:S03]  /*cf40*/  IMAD.WIDE R22, R2, 0x2, R142 ;  /* 0x0000000202167825 */ /* 0x000fc600078e028e */
[----:B------:R-:W4:Y:S04]  /*cf50*/  LDL.64 R142, [R1+0x750] ;  /* 0x00075000018e7983 */ /* 0x000f280000100a00 */
[----:B------:R0:W4:Y:S04]  /*cf60*/  LDG.E.U16 R178, desc[UR60][R152.64] ;  /* 0x0000003c98b27981 */ /* 0x000128000c1e1500 */
[----:B------:R1:W4:Y:S01]  /*cf70*/  LDG.E.U16 R177, desc[UR60][R22.64] ;  /* 0x0000003c16b17981 */ /* 0x000322000c1e1500 */
[----:B--2---:R-:W-:-:S03]  /*cf80*/  IMAD.WIDE R10, R2, 0x2, R58 ;  /* 0x00000002020a7825 */ /* 0x004fc600078e023a */
[----:B------:R-:W2:Y:S01]  /*cf90*/  LDL.64 R58, [R1+0x6d0] ;  /* 0x0006d000013a7983 */ /* 0x000ea20000100a00 */
[----:B------:R-:W-:-:S03]  /*cfa0*/  IMAD.WIDE R8, R2, 0x2, R56 ;  /* 0x0000000202087825 */ /* 0x000fc600078e0238 */
[----:B------:R3:W2:Y:S04]  /*cfb0*/  LDG.E.U16 R175, desc[UR60][R10.64] ;  /* 0x0000003c0aaf7981 */ /* 0x0006a8000c1e1500 */
[----:B------:R4:W2:Y:S01]  /*cfc0*/  LDG.E.U16 R174, desc[UR60][R8.64] ;  /* 0x0000003c08ae7981 */ /* 0x0008a2000c1e1500 */
[----:B------:R-:W-:-:S03]  /*cfd0*/  IMAD.WIDE R12, R2, 0x2, R60 ;  /* 0x00000002020c7825 */ /* 0x000fc600078e023c */
[----:B------:R-:W2:Y:S04]  /*cfe0*/  LDL.64 R60, [R1+0x748] ;  /* 0x00074800013c7983 */ /* 0x000ea80000100a00 */
[----:B------:R-:W2:Y:S01]  /*cff0*/  LDL.64 R56, [R1+0x6c8] ;  /* 0x0006c80001387983 */ /* 0x000ea20000100a00 */
[----:B0-----:R-:W-:-:S03]  /*d000*/  IMAD.WIDE R152, R2, 0x2, R162 ;  /* 0x0000000202987825 */ /* 0x001fc600078e02a2 */
[----:B------:R0:W2:Y:S01]  /*d010*/  LDG.E.U16 R176, desc[UR60][R12.64] ;  /* 0x0000003c0cb07981 */ /* 0x0000a2000c1e1500 */
[----:B-1----:R-:W-:-:S03]  /*d020*/  IMAD.WIDE R22, R2, 0x2, R160 ;  /* 0x0000000202167825 */ /* 0x002fc600078e02a0 */
[----:B------:R-:W2:Y:S04]  /*d030*/  LDG.E.U16 R173, desc[UR60][R152.64] ;  /* 0x0000003c98ad7981 */ /* 0x000ea8000c1e1500 */
[----:B------:R-:W2:Y:S01]  /*d040*/  LDG.E.U16 R172, desc[UR60][R22.64] ;  /* 0x0000003c16ac7981 */ /* 0x000ea2000c1e1500 */
[----:B---3--:R-:W-:-:S03]  /*d050*/  IMAD.WIDE R10, R2, 0x2, R54 ;  /* 0x00000002020a7825 */ /* 0x008fc600078e0236 */
[----:B------:R-:W3:Y:S01]  /*d060*/  LDL.64 R54, [R1+0x650] ;  /* 0x0006500001367983 */ /* 0x000ee20000100a00 */
[----:B----4-:R-:W-:-:S03]  /*d070*/  IMAD.WIDE R8, R2, 0x2, R52 ;  /* 0x0000000202087825 */ /* 0x010fc600078e0234 */
[----:B------:R-:W4:Y:S01]  /*d080*/  LDL.64 R52, [R1+0x648] ;  /* 0x0006480001347983 */ /* 0x000f220000100a00 */
[----:B0-----:R-:W-:-:S03]  /*d090*/  IMAD.WIDE R12, R2, 0x2, R158 ;  /* 0x00000002020c7825 */ /* 0x001fc600078e029e */
[----:B------:R-:W4:Y:S04]  /*d0a0*/  LDG.E.U16 R170, desc[UR60][R10.64] ;  /* 0x0000003c0aaa7981 */ /* 0x000f28000c1e1500 */
[----:B------:R0:W4:Y:S04]  /*d0b0*/  LDG.E.U16 R171, desc[UR60][R12.64] ;  /* 0x0000003c0cab7981 */ /* 0x000128000c1e1500 */
[----:B------:R1:W4:Y:S01]  /*d0c0*/  LDG.E.U16 R169, desc[UR60][R8.64] ;  /* 0x0000003c08a97981 */ /* 0x000322000c1e1500 */
        /* <DEDUP_REMOVED lines=10> */
[----:B------:R-:W4:Y:S01]  /*d170*/  LDL.64 R146, [R1+0x7b8] ;  /* 0x0007b80001927983 */ /* 0x000f220000100a00 */
[----:B------:R-:W-:-:S03]  /*d180*/  IMAD.WIDE R22, R2, 0x2, R142 ;  /* 0x0000000202167825 */ /* 0x000fc600078e028e */
[----:B------:R-:W4:Y:S04]  /*d190*/  LDL.64 R142, [R1+0x740] ;  /* 0x00074000018e7983 */ /* 0x000f280000100a00 */
[----:B------:R-:W4:Y:S04]  /*d1a0*/  LDG.E.U16 R165, desc[UR60][R152.64] ;  /* 0x0000003c98a57981 */ /* 0x000f28000c1e1500 */
[----:B------:R2:W4:Y:S02]  /*d1b0*/  LDG.E.U16 R164, desc[UR60][R22.64] ;  /* 0x0000003c16a47981 */ /* 0x000524000c1e1500 */
[----:B--2---:R-:W-:-:S02]  /*d1c0*/  IMAD.WIDE R22, R2, 0x2, R58 ;  /* 0x0000000202167825 */ /* 0x004fc400078e023a */
[----:B------:R-:W2:Y:S04]  /*d1d0*/  LDL.64 R58, [R1+0x6c0] ;  /* 0x0006c000013a7983 */ /* 0x000ea80000100a00 */
[----:B------:R-:W2:Y:S01]  /*d1e0*/  LDG.E.U16 R162, desc[UR60][R22.64] ;  /* 0x0000003c16a27981 */ /* 0x000ea2000c1e1500 */
[----:B------:R-:W-:-:S03]  /*d1f0*/  IMAD.WIDE R152, R2, 0x2, R60 ;  /* 0x0000000202987825 */ /* 0x000fc600078e023c */
[----:B------:R-:W2:Y:S01]  /*d200*/  LDL.64 R60, [R1+0x738] ;  /* 0x00073800013c7983 */ /* 0x000ea20000100a00 */
[----:B------:R-:W-:-:S03]  /*d210*/  IMAD.WIDE R12, R2, 0x2, R56 ;  /* 0x00000002020c7825 */ /* 0x000fc600078e0238 */
[----:B------:R-:W2:Y:S04]  /*d220*/  LDL.64 R56, [R1+0x6b8] ;  /* 0x0006b80001387983 */ /* 0x000ea80000100a00 */
[----:B------:R0:W2:Y:S04]  /*d230*/  LDG.E.U16 R163, desc[UR60][R152.64] ;  /* 0x0000003c98a37981 */ /* 0x0000a8000c1e1500 */
[----:B------:R1:W2:Y:S01]  /*d240*/  LDG.E.U16 R161, desc[UR60][R12.64] ;  /* 0x0000003c0ca17981 */ /* 0x0002a2000c1e1500 */
[----:B---3--:R-:W-:-:S03]  /*d250*/  IMAD.WIDE R10, R2, 0x2, R54 ;  /* 0x00000002020a7825 */ /* 0x008fc600078e0236 */
[----:B------:R-:W3:Y:S01]  /*d260*/  LDL.64 R54, [R1+0x640] ;  /* 0x0006400001367983 */ /* 0x000ee20000100a00 */
[----:B----4-:R-:W-:-:S03]  /*d270*/  IMAD.WIDE R8, R2, 0x2, R52 ;  /* 0x0000000202087825 */ /* 0x010fc600078e0234 */
[----:B------:R-:W4:Y:S04]  /*d280*/  LDL.64 R52, [R1+0x638] ;  /* 0x0006380001347983 */ /* 0x000f280000100a00 */
[----:B------:R1:W4:Y:S04]  /*d290*/  LDG.E.U16 R160, desc[UR60][R10.64] ;  /* 0x0000003c0aa07981 */ /* 0x000328000c1e1500 */
[----:B------:R1:W4:Y:S01]  /*d2a0*/  LDG.E.U16 R159, desc[UR60][R8.64] ;  /* 0x0000003c089f7981 */ /* 0x000322000c1e1500 */
[----:B0-----:R-:W-:-:S05]  /*d2b0*/  IMAD.WIDE R152, R2, 0x2, R156 ;  /* 0x0000000202987825 */ /* 0x001fca00078e029c */
[----:B------:R-:W4:Y:S01]  /*d2c0*/  LDG.E.U16 R158, desc[UR60][R152.64] ;  /* 0x0000003c989e7981 */ /* 0x000f22000c1e1500 */
[----:B------:R-:W-:-:S05]  /*d2d0*/  IMAD.WIDE R22, R2, 0x2, R154 ;  /* 0x0000000202167825 */ /* 0x000fca00078e029a */
[----:B------:R2:W4:Y:S01]  /*d2e0*/  LDG.E.U16 R157, desc[UR60][R22.64] ;  /* 0x0000003c169d7981 */ /* 0x000522000c1e1500 */
[----:B-1----:R-:W-:-:S05]  /*d2f0*/  IMAD.WIDE R12, R2, 0x2, R150 ;  /* 0x00000002020c7825 */ /* 0x002fca00078e0296 */
[----:B------:R0:W4:Y:S01]  /*d300*/  LDG.E.U16 R156, desc[UR60][R12.64] ;  /* 0x0000003c0c9c7981 */ /* 0x000122000c1e1500 */
[----:B------:R-:W-:-:S04]  /*d310*/  IMAD.WIDE R10, R2, 0x2, R146 ;  /* 0x00000002020a7825 */ /* 0x000fc800078e0292 */
[C---:B------:R-:W-:Y:S01]  /*d320*/  IMAD.WIDE R8, R2.reuse, 0x2, R142 ;  /* 0x0000000202087825 */ /* 0x040fe200078e028e */
[----:B------:R3:W4:Y:S04]  /*d330*/  LDG.E.U16 R155, desc[UR60][R10.64] ;  /* 0x0000003c0a9b7981 */ /* 0x000728000c1e1500 */
[----:B------:R4:W4:Y:S01]  /*d340*/  LDG.E.U16 R154, desc[UR60][R8.64] ;  /* 0x0000003c089a7981 */ /* 0x000922000c1e1500 */
[----:B--2---:R-:W-:-:S06]  /*d350*/  IMAD.WIDE R22, R2, 0x2, R58 ;  /* 0x0000000202167825 */ /* 0x004fcc00078e023a */
[----:B------:R-:W2:Y:S01]  /*d360*/  LDG.E.U16 R22, desc[UR60][R22.64] ;  /* 0x0000003c16167981 */ /* 0x000ea2000c1e1500 */
[----:B------:R-:W-:-:S04]  /*d370*/  IMAD.WIDE R152, R2, 0x2, R60 ;  /* 0x0000000202987825 */ /* 0x000fc800078e023c */
[C---:B0-----:R-:W-:Y:S02]  /*d380*/  IMAD.WIDE R12, R2.reuse, 0x2, R56 ;  /* 0x00000002020c7825 */ /* 0x041fe400078e0238 */
[----:B------:R-:W2:Y:S04]  /*d390*/  LDG.E.U16 R152, desc[UR60][R152.64] ;  /* 0x0000003c98987981 */ /* 0x000ea8000c1e1500 */
[----:B------:R-:W2:Y:S01]  /*d3a0*/  LDG.E.U16 R12, desc[UR60][R12.64] ;  /* 0x0000003c0c0c7981 */ /* 0x000ea2000c1e1500 */
[----:B---3--:R-:W-:-:S04]  /*d3b0*/  IMAD.WIDE R10, R2, 0x2, R54 ;  /* 0x00000002020a7825 */ /* 0x008fc800078e0236 */
[----:B----4-:R-:W-:Y:S02]  /*d3c0*/  IMAD.WIDE R8, R2, 0x2, R52 ;  /* 0x0000000202087825 */ /* 0x010fe400078e0234 */
[----:B------:R-:W3:Y:S04]  /*d3d0*/  LDG.E.U16 R10, desc[UR60][R10.64] ;  /* 0x0000003c0a0a7981 */ /* 0x000ee8000c1e1500 */
[----:B------:R-:W4:Y:S01]  /*d3e0*/  LDG.E.U16 R8, desc[UR60][R8.64] ;  /* 0x0000003c08087981 */ /* 0x000f22000c1e1500 */
[----:B------:R-:W-:Y:S06]  /*d3f0*/  BAR.SYNC.DEFER_BLOCKING 0x0 ;  /* 0x0000000000007b1d */ /* 0x000fec0000010000 */
        /* <DEDUP_REMOVED lines=115> */
[----:B0-----:R-:W0:Y:S03]  /*db30*/  S2R R3, SR_CgaCtaId ;  /* 0x0000000000037919 */ /* 0x001e260000008800 */
        /* <DEDUP_REMOVED lines=8> */
[----:B--2---:R-:W-:Y:S04]  /*dbc0*/  STS.U16 [R14+0x15780], R152 ;  /* 0x015780980e007388 */ /* 0x004fe80000000400 */
[----:B------:R-:W-:Y:S04]  /*dbd0*/  STS.U16 [R14+0x11b80], R22 ;  /* 0x011b80160e007388 */ /* 0x000fe80000000400 */
[----:B------:R-:W-:Y:S04]  /*dbe0*/  STS.U16 [R14+0x15b80], R12 ;  /* 0x015b800c0e007388 */ /* 0x000fe80000000400 */
[----:B---3--:R-:W-:Y:S04]  /*dbf0*/  STS.U16 [R14+0x11f80], R10 ;  /* 0x011f800a0e007388 */ /* 0x008fe80000000400 */
[----:B----4-:R-:W-:Y:S01]  /*dc00*/  STS.U16 [R14+0x15f80], R8 ;  /* 0x015f80080e007388 */ /* 0x010fe20000000400 */
[----:B------:R1:W-:Y:S06]  /*dc10*/  MEMBAR.ALL.CTA ;  /* 0x0000000000007992 */ /* 0x0003ec0000008000 */
[----:B-1----:R-:W1:Y:S04]  /*dc20*/  FENCE.VIEW.ASYNC.S ;  /* 0x00000000000073c6 */ /* 0x002e680000000000 */
[----:B------:R2:W-:Y:S02]  /*dc30*/  STL [R1+0xc70], R2 ;  /* 0x000c700201007387 */ /* 0x0005e40000100800 */
[----:B--2---:R-:W-:-:S04]  /*dc40*/  MOV R2, 0x400 ;  /* 0x0000040000027802 */ /* 0x004fc80000000f00 */
[----:B0-----:R-:W-:Y:S01]  /*dc50*/  LEA R2, R3, R2, 0x18 ;  /* 0x0000000203027211 */ /* 0x001fe200078ec0ff */
[----:B-1----:R-:W-:Y:S03]  /*dc60*/  BAR.SYNC.DEFER_BLOCKING 0x0 ;  /* 0x0000000000007b1d */ /* 0x002fe60000010000 */
[----:B------:R-:W-:-:S04]  /*dc70*/  SHF.R.U32.HI R2, RZ, 0x4, R2 ;  /* 0x00000004ff027819 */ /* 0x000fc80000011602 */
[----:B------:R-:W-:-:S04]  /*dc80*/  SGXT.U32 R2, R2, 0xe ;  /* 0x0000000e0202781a */ /* 0x000fc80000000000 */
[----:B------:R-:W-:Y:S01]  /*dc90*/  R2UR UR52, R2 ;  /* 0x00000000023472ca */ /* 0x000fe200000e0000 */
[----:B------:R-:W-:-:S12]  /*dca0*/  WARPGROUP.ARRIVE ;  /* 0x00000000000079c5 */ /* 0x000fd80000000000 */
[----:B------:R-:W-:Y:S03]  /*dcb0*/  HGMMA.64x64x16.F32.BF16 R184, gdesc[UR52].tnspA, RZ, !UPT, gsb0 ;  /* 0x20e0000034b879f0 */ /* 0x000fe6000c0018ff */
[----:B------:R-:W-:Y:S02]  /*dcc0*/  WARPGROUP.DEPBAR.LE gsb0, 0x0 ;  /* 0x00008000000079c5 */ /* 0x000fe40000010000 */
[----:B------:R-:W-:-:S06]  /*dcd0*/  WARPGROUP.ARRIVE ;  /* 0x00000000000079c5 */ /* 0x000fcc0000000000 */
[----:B------:R-:W-:Y:S03]  /*dce0*/  HGMMA.64x64x16.F32.BF16 R184, gdesc[UR4].tnspA, R184, gsb0 ;  /* 0x20e0000004b879f0 */ /* 0x000fe600080018b8 */
[----:B------:R-:W-:Y:S02]  /*dcf0*/  WARPGROUP.DEPBAR.LE gsb0, 0x0 ;  /* 0x00008000000079c5 */ /* 0x000fe40000010000 */
[----:B------:R-:W-:-:S06]  /*dd00*/  WARPGROUP.ARRIVE ;  /* 0x00000000000079c5 */ /* 0x000fcc0000000000 */
[----:B------:R-:W-:Y:S03]  /*dd10*/  HGMMA.64x64x16.F32.BF16 R184, gdesc[UR8].tnspA, R184, gsb0 ;  /* 0x20e0000008b879f0 */ /* 0x000fe600080018b8 */
[----:B------:R-:W-:Y:S02]  /*dd20*/  WARPGROUP.DEPBAR.LE gsb0, 0x0 ;  /* 0x00008000000079c5 */ /* 0x000fe40000010000 */
[----:B------:R-:W-:-:S06]  /*dd30*/  WARPGROUP.ARRIVE ;  /* 0x00000000000079c5 */ /* 0x000fcc0000000000 */
[----:B------:R-:W-:Y:S01]  /*dd40*/  HGMMA.64x64x16.F32.BF16 R184, gdesc[UR12].tnspA, R184, gsb0 ;  /* 0x20e000000cb879f0 */ /* 0x000fe200080018b8 */
[----:B------:R-:W-:Y:S02]  /*dd50*/  UIADD3.64 UR48, UR4, 0x180, URZ ;  /* 0x0000018004307897 */ /* 0x000fe4000fffe03f */
[----:B------:R-:W-:Y:S01]  /*dd60*/  UIADD3.64 UR50, UR6, 0x1fe, URZ ;  /* 0x000001fe06327897 */ /* 0x000fe2000fffe03f */
[----:B------:R-:W-:Y:S02]  /*dd70*/  WARPGROUP.DEPBAR.LE gsb0, 0x0 ;  /* 0x00008000000079c5 */ /* 0x000fe40000010000 */
[----:B------:R-:W-:-:S06]  /*dd80*/  WARPGROUP.ARRIVE ;  /* 0x00000000000079c5 */ /* 0x000fcc0000000000 */
[----:B------:R-:W-:Y:S01]  /*dd90*/  HGMMA.64x64x16.F32.BF16 R184, gdesc[UR48].tnspA, R184, gsb0 ;  /* 0x20e0000030b879f0 */ /* 0x000fe200080018b8 */
[----:B------:R-:W-:Y:S02]  /*dda0*/  UIADD3.64 UR56, UR4, 0x200, URZ ;  /* 0x0000020004387897 */ /* 0x000fe4000fffe03f */
[----:B------:R-:W-:Y:S02]  /*ddb0*/  WARPGROUP.DEPBAR.LE gsb0, 0x0 ;  /* 0x00008000000079c5 */ /* 0x000fe40000010000 */
[----:B------:R-:W-:-:S06]  /*ddc0*/  WARPGROUP.ARRIVE ;  /* 0x00000000000079c5 */ /* 0x000fcc0000000000 */
[----:B------:R-:W-:Y:S01]  /*ddd0*/  HGMMA.64x64x16.F32.BF16 R184, gdesc[UR56].tnspA, R184, gsb0 ;  /* 0x20e0000038b879f0 */ /* 0x000fe200080018b8 */
[----:B------:R-:W-:Y:S02]  /*dde0*/  MOV R219, UR11 ;  /* 0x0000000b00db7c02 */ /* 0x000fe40008000f00 */
[----:B------:R-:W-:Y:S01]  /*ddf0*/  MOV R218, UR10 ;  /* 0x0000000a00da7c02 */ /* 0x000fe20008000f00 */
[----:B------:R-:W-:Y:S01]  /*de00*/  UIADD3.64 UR10, UR6, 0x202, URZ ;  /* 0x00000202060a7897 */ /* 0x000fe2000fffe03f */
[----:B------:R-:W-:Y:S02]  /*de10*/  MOV R217, UR9 ;  /* 0x0000000900d97c02 */ /* 0x000fe40008000f00 */
[----:B------:R-:W-:Y:S01]  /*de20*/  MOV R216, UR8 ;  /* 0x0000000800d87c02 */ /* 0x000fe20008000f00 */
[----:B------:R-:W-:Y:S01]  /*de30*/  UIADD3.64 UR8, UR4, 0x280, URZ ;  /* 0x0000028004087897 */ /* 0x000fe2000fffe03f */
        /* <DEDUP_REMOVED lines=27> */
[----:B------:R-:W-:Y:S02]  /*dff0*/  R2UR UR51, R63 ;  /* 0x000000003f3372ca */ /* 0x000fe400000e0000 */
[----:B------:R-:W-:Y:S02]  /*e000*/  R2UR UR50, R62 ;  /* 0x000000003e3272ca */ /* 0x000fe400000e0000 */
[----:B------:R-:W-:Y:S02]  /*e010*/  R2UR UR49, R65 ;  /* 0x00000000413172ca */ /* 0x000fe400000e0000 */
[----:B------:R-:W-:Y:S01]  /*e020*/  R2UR UR48, R64 ;  /* 0x00000000403072ca */ /* 0x000fe200000e0000 */
[----:B------:R-:W-:Y:S02]  /*e030*/  WARPGROUP.DEPBAR.LE gsb0, 0x0 ;  /* 0x00008000000079c5 */ /* 0x000fe40000010000 */
[----:B------:R-:W-:-:S10]  /*e040*/  WARPGROUP.ARRIVE ;  /* 0x00000000000079c5 */ /* 0x000fd40000000000 */
[----:B------:R-:W-:Y:S01]  /*e050*/  HGMMA.64x64x16.F32.BF16 R184, gdesc[UR48].tnspA, R184, gsb0 ;  /* 0x20e0000030b879f0 */ /* 0x000fe200080018b8 */
[----:B------:R-:W-:Y:S01]  /*e060*/  UIADD3.64 UR8, UR4, 0x780, URZ ;  /* 0x0000078004087897 */ /* 0x000fe2000fffe03f */
[----:B------:R-:W-:Y:S01]  /*e070*/  UMOV UR52, UR10 ;  /* 0x0000000a00347c82 */ /* 0x000fe20008000000 */
[----:B------:R-:W-:Y:S01]  /*e080*/  UMOV UR53, UR11 ;  /* 0x0000000b00357c82 */ /* 0x000fe20008000000 */
[----:B------:R-:W-:Y:S01]  /*e090*/  UMOV UR10, UR54 ;  /* 0x00000036000a7c82 */ /* 0x000fe20008000000 */
[----:B------:R-:W-:Y:S01]  /*e0a0*/  UMOV UR11, UR55 ;  /* 0x00000037000b7c82 */ /* 0x000fe20008000000 */
[----:B------:R-:W-:Y:S02]  /*e0b0*/  WARPGROUP.DEPBAR.LE gsb0, 0x0 ;  /* 0x00008000000079c5 */ /* 0x000fe40000010000 */
[----:B------:R-:W-:-:S06]  /*e0c0*/  WARPGROUP.ARRIVE ;  /* 0x00000000000079c5 */ /* 0x000fcc0000000000 */
[----:B------:R-:W-:Y:S01]  /*e0d0*/  HGMMA.64x64x16.F32.BF16 R152, gdesc[UR8].tnspA, RZ, !UPT, gsb0 ;  /* 0x20e00000089879f0 */ /* 0x000fe2000c0018ff */
[----:B------:R-:W-:Y:S02]  /*e0e0*/  MOV R9, UR45 ;  /* 0x0000002d00097c02 */ /* 0x000fe40008000f00 */
[----:B------:R-:W-:Y:S01]  /*e0f0*/  MOV R8, UR44 ;  /* 0x0000002c00087c02 */ /* 0x000fe20008000f00 */
[----:B------:R-:W-:Y:S01]  /*e100*/  UIADD3.64 UR44, UR4, 0x800, URZ ;  /* 0x00000800042c7897 */ /* 0x000fe2000fffe03f */
[----:B------:R-:W-:Y:S01]  /*e110*/  MOV R11, UR47 ;  /* 0x0000002f000b7c02 */ /* 0x000fe20008000f00 */
[----:B------:R-:W-:Y:S01]  /*e120*/  UMOV UR47, UR7 ;  /* 0x00000007002f7c82 */ /* 0x000fe20008000000 */
[----:B------:R-:W-:Y:S01]  /*e130*/  MOV R10, UR46 ;  /* 0x0000002e000a7c02 */ /* 0x000fe20008000f00 */
[----:B------:R-:W-:Y:S01]  /*e140*/  UMOV UR46, UR6 ;  /* 0x00000006002e7c82 */ /* 0x000fe20008000000 */
[----:B------:R-:W-:Y:S02]  /*e150*/  WARPGROUP.DEPBAR.LE gsb0, 0x0 ;  /* 0x00008000000079c5 */ /* 0x000fe40000010000 */
[----:B------:R-:W-:-:S06]  /*e160*/  WARPGROUP.ARRIVE ;  /* 0x00000000000079c5 */ /* 0x000fcc0000000000 */
[----:B------:R-:W-:Y:S01]  /*e170*/  HGMMA.64x64x16.F32.BF16 R152, gdesc[UR44].tnspA, R152, gsb0 ;  /* 0x20e000002c9879f0 */ /* 0x000fe20008001898 */
[----:B------:R-:W-:Y:S02]  /*e180*/  R2UR UR11, R219 ;  /* 0x00000000db0b72ca */ /* 0x000fe400000e0000 */
[----:B------:R-:W-:Y:S02]  /*e190*/  R2UR UR10, R218 ;  /* 0x00000000da0a72ca */ /* 0x000fe400000e0000 */
[----:B------:R-:W-:Y:S02]  /*e1a0*/  MOV R13, UR41 ;  /* 0x00000029000d7c02 */ /* 0x000fe40008000f00 */
[----:B------:R-:W-:Y:S01]  /*e1b0*/  MOV R12, UR40 ;  /* 0x00000028000c7c02 */ /* 0x000fe20008000f00 */
[----:B------:R-:W-:Y:S01]  /*e1c0*/  UIADD3.64 UR40, UR4, 0x880, URZ ;  /* 0x0000088004287897 */ /* 0x000fe2000fffe03f */
[----:B------:R-:W-:Y:S02]  /*e1d0*/  MOV R23, UR43 ;  /* 0x0000002b00177c02 */ /* 0x000fe40008000f00 */
[----:B------:R-:W-:-:S03]  /*e1e0*/  MOV R22, UR42 ;  /* 0x0000002a00167c02 */ /* 0x000fc60008000f00 */
[----:B------:R-:W-:Y:S02]  /*e1f0*/  UMOV UR43, UR11 ;  /* 0x0000000b002b7c82 */ /* 0x000fe40008000000 */
[----:B------:R-:W-:Y:S01]  /*e200*/  UMOV UR42, UR10 ;  /* 0x0000000a002a7c82 */ /* 0x000fe20008000000 */
[----:B------:R-:W-:Y:S02]  /*e210*/  WARPGROUP.DEPBAR.LE gsb0, 0x0 ;  /* 0x00008000000079c5 */ /* 0x000fe40000010000 */
[----:B------:R-:W-:-:S06]  /*e220*/  WARPGROUP.ARRIVE ;  /* 0x00000000000079c5 */ /* 0x000fcc0000000000 */
[----:B------:R-:W-:Y:S01]  /*e230*/  HGMMA.64x64x16.F32.BF16 R152, gdesc[UR40].tnspA, R152, gsb0 ;  /* 0x20e00000289879f0 */ /* 0x000fe20008001898 */
[----:B------:R-:W-:Y:S01]  /*e240*/  UIADD3.64 UR44, UR4, 0x900, URZ ;  /* 0x00000900042c7897 */ /* 0x000fe2000fffe03f */
[----:B------:R-:W-:Y:S01]  /*e250*/  UMOV UR46, UR14 ;  /* 0x0000000e002e7c82 */ /* 0x000fe20008000000 */
[----:B------:R-:W-:Y:S01]  /*e260*/  UMOV UR47, UR15 ;  /* 0x0000000f002f7c82 */ /* 0x000fe20008000000 */
        /* <DEDUP_REMOVED lines=54> */
[----:B------:R-:W-:Y:S01]  /*e5d0*/  R2UR UR43, R23 ;  /* 0x00000000172b72ca */ /* 0x000fe200000e0000 */
[----:B------:R-:W-:Y:S01]  /*e5e0*/  STL [R1+0xc74], R21 ;  /* 0x000c741501007387 */ /* 0x000fe20000100800 */
[----:B------:R-:W-:-:S03]  /*e5f0*/  R2UR UR42, R22 ;  /* 0x00000000162a72ca */ /* 0x000fc600000e0000 */
[----:B------:R-:W-:Y:S01]  /*e600*/  STL [R1+0xc78], R20 ;  /* 0x000c781401007387 */ /* 0x000fe20000100800 */
[----:B------:R-:W-:-:S03]  /*e610*/  UIADD3.64 UR44, UR4, 0xe00, URZ ;  /* 0x00000e00042c7897 */ /* 0x000fc6000fffe03f */
[----:B------:R-:W-:Y:S04]  /*e620*/  STL [R1+0xc7c], R19 ;  /* 0x000c7c1301007387 */ /* 0x000fe80000100800 */
[----:B------:R-:W-:Y:S04]  /*e630*/  STL [R1+0xc80], R18 ;  /* 0x000c801201007387 */ /* 0x000fe80000100800 */
[----:B------:R-:W-:Y:S04]  /*e640*/  STL [R1+0xc84], R17 ;  /* 0x000c841101007387 */ /* 0x000fe80000100800 */
[----:B------:R-:W-:Y:S01]  /*e650*/  STL [R1+0xc88], R16 ;  /* 0x000c881001007387 */ /* 0x000fe20000100800 */
[----:B------:R-:W-:-:S03]  /*e660*/  R2UR UR41, R13 ;  /* 0x000000000d2972ca */ /* 0x000fc600000e0000 */
[----:B------:R-:W-:Y:S01]  /*e670*/  STL [R1+0xc8c], R15 ;  /* 0x000c8c0f01007387 */ /* 0x000fe20000100800 */
[----:B------:R-:W-:-:S03]  /*e680*/  R2UR UR40, R12 ;  /* 0x000000000c2872ca */ /* 0x000fc600000e0000 */
[----:B------:R0:W-:Y:S01]  /*e690*/  STL [R1+0xc90], R14 ;  /* 0x000c900e01007387 */ /* 0x0001e20000100800 */
[----:B------:R-:W-:Y:S01]  /*e6a0*/  UMOV UR46, UR42 ;  /* 0x0000002a002e7c82 */ /* 0x000fe20008000000 */
[----:B------:R-:W-:Y:S02]  /*e6b0*/  UMOV UR47, UR43 ;  /* 0x0000002b002f7c82 */ /* 0x000fe40008000000 */
[----:B------:R-:W2:Y:S04]  /*e6c0*/  LDL.64 R12, [R1+0x628] ;  /* 0x00062800010c7983 */ /* 0x000ea80000100a00 */
[----:B------:R-:W3:Y:S04]  /*e6d0*/  LDL.64 R2, [R1+0x610] ;  /* 0x0006100001027983 */ /* 0x000ee80000100a00 */
[----:B0-----:R-:W4:Y:S04]  /*e6e0*/  LDL.64 R14, [R1+0x630] ;  /* 0x00063000010e7983 */ /* 0x001f280000100a00 */
[----:B------:R-:W3:Y:S04]  /*e6f0*/  LDL.64 R18, [R1+0x600] ;  /* 0x0006000001127983 */ /* 0x000ee80000100a00 */
[----:B------:R-:W3:Y:S01]  /*e700*/  LDL.64 R24, [R1+0x5f0] ;  /* 0x0005f00001187983 */ /* 0x000ee20000100a00 */
[----:B------:R-:W-:-:S03]  /*e710*/  UIADD3.64 UR56, UR4, 0xe80, URZ ;  /* 0x00000e8004387897 */ /* 0x000fc6000fffe03f */
[----:B------:R-:W3:Y:S04]  /*e720*/  LDL.64 R30, [R1+0x608] ;  /* 0x00060800011e7983 */ /* 0x000ee80000100a00 */
[----:B------:R-:W3:Y:S04]  /*e730*/  LDL.64 R28, [R1+0x5f8] ;  /* 0x0005f800011c7983 */ /* 0x000ee80000100a00 */
[----:B------:R-:W3:Y:S04]  /*e740*/  LDL.64 R42, [R1+0x5e8] ;  /* 0x0005e800012a7983 */ /* 0x000ee80000100a00 */
[----:B------:R-:W3:Y:S04]  /*e750*/  LDL.64 R26, [R1+0x5e0] ;  /* 0x0005e000011a7983 */ /* 0x000ee80000100a00 */
[----:B------:R-:W3:Y:S01]  /*e760*/  LDL.64 R20, [R1+0x5d8] ;  /* 0x0005d80001147983 */ /* 0x000ee20000100a00 */
[----:B------:R-:W-:-:S02]  /*e770*/  WARPGROUP.DEPBAR.LE gsb0, 0x0 ;  /* 0x00008000000079c5 */ /* 0x000fc40000010000 */
[----:B------:R-:W-:-:S06]  /*e780*/  WARPGROUP.ARRIVE ;  /* 0x00000000000079c5 */ /* 0x000fcc0000000000 */
[----:B------:R-:W-:Y:S01]  /*e790*/  HGMMA.64x64x16.F32.BF16 R152, gdesc[UR44].tnspA, R152, gsb0 ;  /* 0x20e000002c9879f0 */ /* 0x000fe20008001898 */
[----:B------:R-:W-:Y:S02]  /*e7a0*/  R2UR UR45, R9 ;  /* 0x00000000092d72ca */ /* 0x000fe400000e0000 */
[----:B------:R-:W-:Y:S02]  /*e7b0*/  R2UR UR44, R8 ;  /* 0x00000000082c72ca */ /* 0x000fe400000e0000 */
[----:B------:R-:W3:Y:S01]  /*e7c0*/  LDL.64 R8, [R1+0x618] ;  /* 0x0006180001087983 */ /* 0x000ee20000100a00 */
[----:B------:R-:W-:Y:S02]  /*e7d0*/  R2UR UR47, R11 ;  /* 0x000000000b2f72ca */ /* 0x000fe400000e0000 */
[----:B------:R-:W-:Y:S02]  /*e7e0*/  R2UR UR46, R10 ;  /* 0x000000000a2e72ca */ /* 0x000fe400000e0000 */
[----:B------:R-:W3:Y:S09]  /*e7f0*/  LDL.64 R10, [R1+0x620] ;  /* 0x00062000010a7983 */ /* 0x000ef20000100a00 */
[----:B------:R-:W-:-:S02]  /*e800*/  UMOV UR59, UR47 ;  /* 0x0000002f003b7c82 */ /* 0x000fc40008000000 */
[----:B------:R-:W-:Y:S01]  /*e810*/  UMOV UR58, UR46 ;  /* 0x0000002e003a7c82 */ /* 0x000fe20008000000 */
[----:B------:R-:W-:Y:S02]  /*e820*/  WARPGROUP.DEPBAR.LE gsb0, 0x0 ;  /* 0x00008000000079c5 */ /* 0x000fe40000010000 */
[----:B------:R-:W-:-:S06]  /*e830*/  WARPGROUP.ARRIVE ;  /* 0x00000000000079c5 */ /* 0x000fcc0000000000 */
[----:B------:R-:W-:Y:S01]  /*e840*/  HGMMA.64x64x16.F32.BF16 R152, gdesc[UR56].tnspA, R152, gsb0 ;  /* 0x20e00000389879f0 */ /* 0x000fe20008001898 */
[----:B------:R-:W-:Y:S02]  /*e850*/  R2UR UR57, R67 ;  /* 0x00000000433972ca */ /* 0x000fe400000e0000 */
[----:B------:R-:W-:Y:S01]  /*e860*/  R2UR UR56, R66 ;  /* 0x00000000423872ca */ /* 0x000fe200000e0000 */
[----:B------:R-:W-:Y:S01]  /*e870*/  UMOV UR58, UR50 ;  /* 0x00000032003a7c82 */ /* 0x000fe20008000000 */
[----:B------:R-:W-:Y:S01]  /*e880*/  UMOV UR59, UR51 ;  /* 0x00000033003b7c82 */ /* 0x000fe20008000000 */
[----:B------:R-:W-:Y:S02]  /*e890*/  WARPGROUP.DEPBAR.LE gsb0, 0x0 ;  /* 0x00008000000079c5 */ /* 0x000fe40000010000 */
[----:B------:R-:W-:-:S08]  /*e8a0*/  WARPGROUP.ARRIVE ;  /* 0x00000000000079c5 */ /* 0x000fd00000000000 */
[----:B------:R-:W-:Y:S01]  /*e8b0*/  HGMMA.64x64x16.F32.BF16 R152, gdesc[UR56].tnspA, R152, gsb0 ;  /* 0x20e00000389879f0 */ /* 0x000fe20008001898 */
[----:B------:R-:W-:Y:S02]  /*e8c0*/  R2UR UR9, R217 ;  /* 0x00000000d90972ca */ /* 0x000fe400000e0000 */
[----:B------:R-:W-:Y:S01]  /*e8d0*/  R2UR UR8, R216 ;  /* 0x00000000d80872ca */ /* 0x000fe200000e0000 */
[----:B------:R-:W-:Y:S02]  /*e8e0*/  WARPGROUP.DEPBAR.LE gsb0, 0x0 ;  /* 0x00008000000079c5 */ /* 0x000fe40000010000 */
        /* <DEDUP_REMOVED lines=22> */
[----:B------:R1:W-:Y:S04]  /*ea50*/  STL [R1+0xcb0], R176 ;  /* 0x000cb0b001007387 */ /* 0x0003e80000100800 */
[----:B------:R1:W-:Y:S04]  /*ea60*/  STL [R1+0xcac], R177 ;  /* 0x000cacb101007387 */ /* 0x0003e80000100800 */
[----:B------:R1:W-:Y:S04]  /*ea70*/  STL [R1+0xca8], R178 ;  /* 0x000ca8b201007387 */ /* 0x0003e80000100800 */
[----:B------:R1:W-:Y:S01]  /*ea80*/  STL [R1+0xca4], R179 ;  /* 0x000ca4b301007387 */ /* 0x0003e20000100800 */
[----:B----4-:R-:W-:-:S03]  /*ea90*/  IMAD.WIDE R22, R0, 0x2, R14 ;  /* 0x0000000200167825 */ /* 0x010fc600078e020e */
[----:B------:R-:W-:Y:S04]  /*eaa0*/  STL [R1+0xca0], R180 ;  /* 0x000ca0b401007387 */ /* 0x000fe80000100800 */
[----:B------:R4:W-:Y:S01]  /*eab0*/  STL [R1+0xc9c], R181 ;  /* 0x000c9cb501007387 */ /* 0x0009e20000100800 */
[----:B--2---:R-:W-:-:S03]  /*eac0*/  IMAD.WIDE R12, R0, 0x2, R12 ;  /* 0x00000002000c7825 */ /* 0x004fc600078e020c */
[----:B------:R-:W-:Y:S04]  /*ead0*/  STL [R1+0xc98], R182 ;  /* 0x000c98b601007387 */ /* 0x000fe80000100800 */
[----:B------:R2:W-:Y:S04]  /*eae0*/  STL [R1+0xc94], R183 ;  /* 0x000c94b701007387 */ /* 0x0005e80000100800 */
[----:B------:R-:W4:Y:S04]  /*eaf0*/  LDL.64 R14, [R1+0x5d0] ;  /* 0x0005d000010e7983 */ /* 0x000f280000100a00 */
[----:B------:R-:W2:Y:S01]  /*eb00*/  LDL.64 R16, [R1+0x5c8] ;  /* 0x0005c80001107983 */ /* 0x000ea20000100a00 */
[----:B---3--:R-:W-:-:S03]  /*eb10*/  IMAD.WIDE R8, R0, 0x2, R8 ;  /* 0x0000000200087825 */ /* 0x008fc600078e0208 */
[----:B------:R3:W2:Y:S01]  /*eb20*/  LDG.E.U16 R47, desc[UR60][R12.64] ;  /* 0x0000003c0c2f7981 */ /* 0x0006a2000c1e1500 */
[----:B------:R-:W-:-:S03]  /*eb30*/  IMAD.WIDE R216, R0, 0x2, R2 ;  /* 0x0000000200d87825 */ /* 0x000fc600078e0202 */
[----:B------:R-:W2:Y:S04]  /*eb40*/  LDL.64 R2, [R1+0x5b0] ;  /* 0x0005b00001027983 */ /* 0x000ea80000100a00 */
[----:B0-----:R0:W2:Y:S01]  /*eb50*/  LDG.E.U16 R175, desc[UR60][R8.64] ;  /* 0x0000003c08af7981 */ /* 0x0010a2000c1e1500 */
[----:B---3--:R-:W-:-:S03]  /*eb60*/  IMAD.WIDE R12, R0, 0x2, R18 ;  /* 0x00000002000c7825 */ /* 0x008fc600078e0212 */
[----:B------:R-:W3:Y:S04]  /*eb70*/  LDL.64 R18, [R1+0x5a8] ;  /* 0x0005a80001127983 */ /* 0x000ee80000100a00 */
[----:B------:R-:W3:Y:S01]  /*eb80*/  LDL.64 R36, [R1+0x5b8] ;  /* 0x0005b80001247983 */ /* 0x000ee20000100a00 */
[----:B0-----:R-:W-:-:S03]  /*eb90*/  IMAD.WIDE R8, R0, 0x2, R24 ;  /* 0x0000000200087825 */ /* 0x001fc600078e0218 */
[----:B------:R-:W3:Y:S01]  /*eba0*/  LDL.64 R24, [R1+0x568] ;  /* 0x0005680001187983 */ /* 0x000ee20000100a00 */
[----:B------:R-:W-:-:S03]  /*ebb0*/  IMAD.WIDE R10, R0, 0x2, R10 ;  /* 0x00000002000a7825 */ /* 0x000fc600078e020a */
[----:B------:R-:W3:Y:S04]  /*ebc0*/  LDL.64 R40, [R1+0x5c0] ;  /* 0x0005c00001287983 */ /* 0x000ee80000100a00 */
[----:B------:R0:W3:Y:S04]  /*ebd0*/  LDG.E.U16 R33, desc[UR60][R10.64] ;  /* 0x0000003c0a217981 */ /* 0x0000e8000c1e1500 */
[----:B------:R1:W3:Y:S04]  /*ebe0*/  LDG.E.U16 R66, desc[UR60][R22.64] ;  /* 0x0000003c16427981 */ /* 0x0002e8000c1e1500 */
[----:B------:R-:W3:Y:S01]  /*ebf0*/  LDL.64 R38, [R1+0x588] ;  /* 0x0005880001267983 */ /* 0x000ee20000100a00 */
[----:B0-----:R-:W-:-:S03]  /*ec00*/  IMAD.WIDE R10, R0, 0x2, R28 ;  /* 0x00000002000a7825 */ /* 0x001fc600078e021c */
[----:B------:R-:W3:Y:S01]  /*ec10*/  LDL.64 R28, [R1+0x590] ;  /* 0x00059000011c7983 */ /* 0x000ee20000100a00 */
[----:B-1----:R-:W-:-:S03]  /*ec20*/  IMAD.WIDE R22, R0, 0x2, R30 ;  /* 0x0000000200167825 */ /* 0x002fc600078e021e */
[----:B------:R-:W3:Y:S04]  /*ec30*/  LDL.64 R34, [R1+0x570] ;  /* 0x0005700001227983 */ /* 0x000ee80000100a00 */
[----:B------:R-:W3:Y:S04]  /*ec40*/  LDG.E.U16 R176, desc[UR60][R10.64] ;  /* 0x0000003c0ab07981 */ /* 0x000ee8000c1e1500 */
[----:B------:R0:W3:Y:S04]  /*ec50*/  LDG.E.U16 R44, desc[UR60][R22.64] ;  /* 0x0000003c162c7981 */ /* 0x0000e8000c1e1500 */
[----:B------:R1:W3:Y:S04]  /*ec60*/  LDG.E.U16 R30, desc[UR60][R12.64] ;  /* 0x0000003c0c1e7981 */ /* 0x0002e8000c1e1500 */
[----:B------:R2:W3:Y:S01]  /*ec70*/  LDG.E.U16 R64, desc[UR60][R8.64] ;  /* 0x0000003c08407981 */ /* 0x0004e2000c1e1500 */
[----:B0-----:R-:W-:-:S03]  /*ec80*/  IMAD.WIDE R22, R0, 0x2, R26 ;  /* 0x0000000200167825 */ /* 0x001fc600078e021a */
[----:B------:R-:W3:Y:S01]  /*ec90*/  LDL.64 R26, [R1+0x530] ;  /* 0x00053000011a7983 */ /* 0x000ee20000100a00 */
[----:B-1----:R-:W-:-:S03]  /*eca0*/  IMAD.WIDE R12, R0, 0x2, R20 ;  /* 0x00000002000c7825 */ /* 0x002fc600078e0214 */
[----:B------:R-:W3:Y:S04]  /*ecb0*/  LDL.64 R20, [R1+0x550] ;  /* 0x0005500001147983 */ /* 0x000ee80000100a00 */
[----:B------:R0:W3:Y:S04]  /*ecc0*/  LDG.E.U16 R177, desc[UR60][R12.64] ;  /* 0x0000003c0cb17981 */ /* 0x0000e8000c1e1500 */
[----:B------:R-:W3:Y:S04]  /*ecd0*/  LDG.E.U16 R31, desc[UR60][R22.64] ;  /* 0x0000003c161f7981 */ /* 0x000ee8000c1e1500 */
[----:B------:R-:W3:Y:S04]  /*ece0*/  LDG.E.U16 R67, desc[UR60][R216.64] ;  /* 0x0000003cd8437981 */ /* 0x000ee8000c1e1500 */
[----:B------:R-:W3:Y:S04]  /*ecf0*/  LDL.64 R52, [R1+0x4d0] ;  /* 0x0004d00001347983 */ /* 0x000ee80000100a00 */
        /* <DEDUP_REMOVED lines=13> */
[----:B----4-:R-:W-:-:S03]  /*edd0*/  IMAD.WIDE R10, R0, 0x2, R14 ;  /* 0x00000002000a7825 */ /* 0x010fc600078e020e */
[----:B------:R-:W4:Y:S01]  /*ede0*/  LDL.64 R14, [R1+0x548] ;  /* 0x00054800010e7983 */ /* 0x000f220000100a00 */
[----:B--2---:R-:W-:-:S03]  /*edf0*/  IMAD.WIDE R8, R0, 0x2, R16 ;  /* 0x0000000200087825 */ /* 0x004fc600078e0210 */
[----:B------:R-:W2:Y:S04]  /*ee00*/  LDL.64 R16, [R1+0x528] ;  /* 0x0005280001107983 */ /* 0x000ea80000100a00 */
[----:B------:R3:W2:Y:S01]  /*ee10*/  LDG.E.U16 R65, desc[UR60][R10.64] ;  /* 0x0000003c0a417981 */ /* 0x0006a2000c1e1500 */
[----:B0-----:R-:W-:-:S03]  /*ee20*/  IMAD.WIDE R12, R0, 0x2, R2 ;  /* 0x00000002000c7825 */ /* 0x001fc600078e0202 */
[----:B------:R-:W2:Y:S04]  /*ee30*/  LDL.64 R2, [R1+0x508] ;  /* 0x0005080001027983 */ /* 0x000ea80000100a00 */
[----:B------:R0:W2:Y:S01]  /*ee40*/  LDG.E.U16 R62, desc[UR60][R12.64] ;  /* 0x0000003c0c3e7981 */ /* 0x0000a2000c1e1500 */
[----:B---3--:R-:W-:-:S03]  /*ee50*/  IMAD.WIDE R10, R0, 0x2, R18 ;  /* 0x00000002000a7825 */ /* 0x008fc600078e0212 */
[----:B------:R-:W3:Y:S01]  /*ee60*/  LDL.64 R18, [R1+0x4f0] ;  /* 0x0004f00001127983 */ /* 0x000ee20000100a00 */
[----:B------:R-:W-:-:S03]  /*ee70*/  IMAD.WIDE R22, R0, 0x2, R36 ;  /* 0x0000000200167825 */ /* 0x000fc600078e0224 */
[----:B------:R-:W3:Y:S01]  /*ee80*/  LDL.64 R36, [R1+0x510] ;  /* 0x0005100001247983 */ /* 0x000ee20000100a00 */
[----:B0-----:R-:W-:-:S03]  /*ee90*/  IMAD.WIDE R12, R0, 0x2, R24 ;  /* 0x00000002000c7825 */ /* 0x001fc600078e0218 */
[----:B------:R-:W3:Y:S01]  /*eea0*/  LDL.64 R24, [R1+0x470] ;  /* 0x0004700001187983 */ /* 0x000ee20000100a00 */
[----:B------:R-:W-:-:S03]  /*eeb0*/  IMAD.WIDE R216, R0, 0x2, R42 ;  /* 0x0000000200d87825 */ /* 0x000fc600078e022a */
[----:B------:R-:W3:Y:S04]  /*eec0*/  LDG.E.U16 R239, desc[UR60][R8.64] ;  /* 0x0000003c08ef7981 */ /* 0x000ee8000c1e1500 */
[----:B------:R0:W3:Y:S04]  /*eed0*/  LDG.E.U16 R238, desc[UR60][R216.64] ;  /* 0x0000003cd8ee7981 */ /* 0x0000e8000c1e1500 */
[----:B------:R1:W3:Y:S04]  /*eee0*/  LDG.E.U16 R178, desc[UR60][R22.64] ;  /* 0x0000003c16b27981 */ /* 0x0002e8000c1e1500 */
[----:B------:R-:W3:Y:S01]  /*eef0*/  LDG.E.U16 R151, desc[UR60][R10.64] ;  /* 0x0000003c0a977981 */ /* 0x000ee2000c1e1500 */
[----:B0-----:R-:W-:-:S03]  /*ef00*/  IMAD.WIDE R216, R0, 0x2, R40 ;  /* 0x0000000200d87825 */ /* 0x001fc600078e0228 */
[----:B------:R-:W3:Y:S01]  /*ef10*/  LDG.E.U16 R139, desc[UR60][R12.64] ;  /* 0x0000003c0c8b7981 */ /* 0x000ee2000c1e1500 */
[----:B------:R-:W-:-:S03]  /*ef20*/  IMAD.WIDE R8, R0, 0x2, R28 ;  /* 0x0000000200087825 */ /* 0x000fc600078e021c */
[----:B------:R0:W3:Y:S01]  /*ef30*/  LDG.E.U16 R28, desc[UR60][R216.64] ;  /* 0x0000003cd81c7981 */ /* 0x0000e2000c1e1500 */
[----:B-1----:R-:W-:-:S03]  /*ef40*/  IMAD.WIDE R22, R0, 0x2, R34 ;  /* 0x0000000200167825 */ /* 0x002fc600078e0222 */
[----:B------:R-:W3:Y:S04]  /*ef50*/  LDL.64 R34, [R1+0x490] ;  /* 0x0004900001227983 */ /* 0x000ee80000100a00 */
[----:B------:R-:W3:Y:S01]  /*ef60*/  LDG.E.U16 R63, desc[UR60][R8.64] ;  /* 0x0000003c083f7981 */ /* 0x000ee2000c1e1500 */
[----:B0-----:R-:W-:-:S03]  /*ef70*/  IMAD.WIDE R216, R0, 0x2, R38 ;  /* 0x0000000200d87825 */ /* 0x001fc600078e0226 */
[----:B------:R-:W3:Y:S04]  /*ef80*/  LDG.E.U16 R60, desc[UR60][R22.64] ;  /* 0x0000003c163c7981 */ /* 0x000ee8000c1e1500 */
[----:B------:R0:W3:Y:S04]  /*ef90*/  LDG.E.U16 R142, desc[UR60][R216.64] ;  /* 0x0000003cd88e7981 */ /* 0x0000e8000c1e1500 */
[----:B------:R-:W3:Y:S01]  /*efa0*/  LDL.64 R40, [R1+0x350] ;  /* 0x0003500001287983 */ /* 0x000ee20000100a00 */
[----:B------:R-:W-:-:S03]  /*efb0*/  IMAD.WIDE R10, R0, 0x2, R20 ;  /* 0x00000002000a7825 */ /* 0x000fc600078e0214 */
[----:B------:R-:W3:Y:S01]  /*efc0*/  LDL.64 R20, [R1+0x450] ;  /* 0x0004500001147983 */ /* 0x000ee20000100a00 */
[----:B0-----:R-:W-:-:S03]  /*efd0*/  IMAD.WIDE R216, R0, 0x2, R26 ;  /* 0x0000000200d87825 */ /* 0x001fc600078e021a */
[----:B------:R-:W3:Y:S04]  /*efe0*/  LDL.64 R26, [R1+0x3f0] ;  /* 0x0003f000011a7983 */ /* 0x000ee80000100a00 */
[----:B------:R0:W3:Y:S04]  /*eff0*/  LDG.E.U16 R61, desc[UR60][R10.64] ;  /* 0x0000003c0a3d7981 */ /* 0x0000e8000c1e1500 */
[----:B------:R-:W3:Y:S04]  /*f000*/  LDG.E.U16 R58, desc[UR60][R216.64] ;  /* 0x0000003cd83a7981 */ /* 0x000ee8000c1e1500 */
[----:B------:R-:W3:Y:S01]  /*f010*/  LDL.64 R42, [R1+0x370] ;  /* 0x00037000012a7983 */ /* 0x000ee20000100a00 */
[----:B----4-:R-:W-:-:S03]  /*f020*/  IMAD.WIDE R8, R0, 0x2, R14 ;  /* 0x0000000200087825 */ /* 0x010fc600078e020e */
[----:B------:R-:W4:Y:S01]  /*f030*/  LDL.64 R14, [R1+0x430] ;  /* 0x00043000010e7983 */ /* 0x000f220000100a00 */
[----:B--2---:R-:W-:-:S03]  /*f040*/  IMAD.WIDE R22, R0, 0x2, R16 ;  /* 0x0000000200167825 */ /* 0x004fc600078e0210 */
[----:B------:R-:W2:Y:S04]  /*f050*/  LDL.64 R16, [R1+0x3d0] ;  /* 0x0003d00001107983 */ /* 0x000ea80000100a00 */
[----:B------:R1:W2:Y:S01]  /*f060*/  LDG.E.U16 R39, desc[UR60][R8.64] ;  /* 0x0000003c08277981 */ /* 0x0002a2000c1e1500 */
[----:B0-----:R-:W-:-:S03]  /*f070*/  IMAD.WIDE R10, R0, 0x2, R2 ;  /* 0x00000002000a7825 */ /* 0x001fc600078e0202 */
[----:B------:R-:W2:Y:S01]  /*f080*/  LDL.64 R2, [R1+0x3b0] ;  /* 0x0003b00001027983 */ /* 0x000ea20000100a00 */
[----:B---3--:R-:W-:-:S03]  /*f090*/  IMAD.WIDE R12, R0, 0x2, R36 ;  /* 0x00000002000c7825 */ /* 0x008fc600078e0224 */
[----:B------:R-:W3:Y:S01]  /*f0a0*/  LDG.E.U16 R38, desc[UR60][R22.64] ;  /* 0x0000003c16267981 */ /* 0x000ee2000c1e1500 */
[----:B-1----:R-:W-:-:S03]  /*f0b0*/  IMAD.WIDE R8, R0, 0x2, R18 ;  /* 0x0000000200087825 */ /* 0x002fc600078e0212 */
[----:B------:R0:W3:Y:S04]  /*f0c0*/  LDG.E.U16 R37, desc[UR60][R10.64] ;  /* 0x0000003c0a257981 */ /* 0x0000e8000c1e1500 */
[----:B------:R-:W3:Y:S01]  /*f0d0*/  LDL.64 R18, [R1+0x330] ;  /* 0x0003300001127983 */ /* 0x000ee20000100a00 */
[----:B------:R-:W-:-:S03]  /*f0e0*/  IMAD.WIDE R216, R0, 0x2, R52 ;  /* 0x0000000200d87825 */ /* 0x000fc600078e0234 */
[----:B------:R1:W3:Y:S01]  /*f0f0*/  LDG.E.U16 R59, desc[UR60][R12.64] ;  /* 0x0000003c0c3b7981 */ /* 0x0002e2000c1e1500 */
[----:B0-----:R-:W-:-:S03]  /*f100*/  IMAD.WIDE R10, R0, 0x2, R24 ;  /* 0x00000002000a7825 */ /* 0x001fc600078e0218 */
[----:B------:R-:W3:Y:S01]  /*f110*/  LDL.64 R24, [R1+0x310] ;  /* 0x0003100001187983 */ /* 0x000ee20000100a00 */
[----:B------:R-:W-:-:S03]  /*f120*/  IMAD.WIDE R22, R0, 0x2, R50 ;  /* 0x0000000200167825 */ /* 0x000fc600078e0232 */
[----:B------:R-:W3:Y:S04]  /*f130*/  LDG.E.U16 R57, desc[UR60][R216.64] ;  /* 0x0000003cd8397981 */ /* 0x000ee8000c1e1500 */
[----:B------:R-:W3:Y:S04]  /*f140*/  LDG.E.U16 R56, desc[UR60][R8.64] ;  /* 0x0000003c08387981 */ /* 0x000ee8000c1e1500 */
[----:B------:R-:W3:Y:S01]  /*f150*/  LDG.E.U16 R52, desc[UR60][R10.64] ;  /* 0x0000003c0a347981 */ /* 0x000ee2000c1e1500 */
[----:B-1----:R-:W-:-:S03]  /*f160*/  IMAD.WIDE R12, R0, 0x2, R34 ;  /* 0x00000002000c7825 */ /* 0x002fc600078e0222 */
[----:B------:R0:W3:Y:S04]  /*f170*/  LDG.E.U16 R54, desc[UR60][R22.64] ;  /* 0x0000003c16367981 */ /* 0x0000e8000c1e1500 */
[----:B------:R1:W3:Y:S04]  /*f180*/  LDG.E.U16 R55, desc[UR60][R12.64] ;  /* 0x0000003c0c377981 */ /* 0x0002e8000c1e1500 */
[----:B------:R-:W3:Y:S01]  /*f190*/  LDL.64 R34, [R1+0x2f0] ;  /* 0x0002f00001227983 */ /* 0x000ee20000100a00 */
[----:B0-----:R-:W-:-:S05]  /*f1a0*/  IMAD.WIDE R22, R0, 0x2, R48 ;  /* 0x0000000200167825 */ /* 0x001fca00078e0230 */
[----:B------:R-:W3:Y:S01]  /*f1b0*/  LDG.E.U16 R51, desc[UR60][R22.64] ;  /* 0x0000003c16337981 */ /* 0x000ee2000c1e1500 */
[----:B------:R-:W-:-:S03]  /*f1c0*/  IMAD.WIDE R8, R0, 0x2, R20 ;  /* 0x0000000200087825 */ /* 0x000fc600078e0214 */
[----:B------:R-:W3:Y:S01]  /*f1d0*/  LDL.64 R20, [R1+0x2d0] ;  /* 0x0002d00001147983 */ /* 0x000ee20000100a00 */
[----:B-1----:R-:W-:-:S03]  /*f1e0*/  IMAD.WIDE R12, R0, 0x2, R26 ;  /* 0x00000002000c7825 */ /* 0x002fc600078e021a */
[----:B------:R-:W3:Y:S04]  /*f1f0*/  LDL.64 R26, [R1+0x290] ;  /* 0x00029000011a7983 */ /* 0x000ee80000100a00 */
[----:B------:R0:W3:Y:S04]  /*f200*/  LDG.E.U16 R53, desc[UR60][R8.64] ;  /* 0x0000003c08357981 */ /* 0x0000e8000c1e1500 */
[----:B------:R1:W3:Y:S01]  /*f210*/  LDG.E.U16 R48, desc[UR60][R12.64] ;  /* 0x0000003c0c307981 */ /* 0x0002e2000c1e1500 */
        /* <DEDUP_REMOVED lines=8> */
[----:B-1----:R-:W-:-:S03]  /*f2a0*/  IMAD.WIDE R12, R0, 0x2, R40 ;  /* 0x00000002000c7825 */ /* 0x002fc600078e0228 */
[----:B------:R1:W2:Y:S01]  /*f2b0*/  LDG.E.U16 R50, desc[UR60][R216.64] ;  /* 0x0000003cd8327981 */ /* 0x0002a2000c1e1500 */
[----:B------:R-:W-:-:S03]  /*f2c0*/  IMAD.WIDE R22, R0, 0x2, R42 ;  /* 0x0000000200167825 */ /* 0x000fc600078e022a */
[----:B------:R-:W2:Y:S04]  /*f2d0*/  LDL.64 R40, [R1+0x428] ;  /* 0x0004280001287983 */ /* 0x000ea80000100a00 */
[----:B------:R-:W2:Y:S01]  /*f2e0*/  LDG.E.U16 R233, desc[UR60][R12.64] ;  /* 0x0000003c0ce97981 */ /* 0x000ea2000c1e1500 */
[----:B---3--:R-:W-:-:S03]  /*f2f0*/  IMAD.WIDE R10, R0, 0x2, R18 ;  /* 0x00000002000a7825 */ /* 0x008fc600078e0212 */
[----:B------:R-:W3:Y:S01]  /*f300*/  LDL.64 R18, [R1+0x488] ;  /* 0x0004880001127983 */ /* 0x000ee20000100a00 */
[----:B0-----:R-:W-:-:S03]  /*f310*/  IMAD.WIDE R8, R0, 0x2, R24 ;  /* 0x0000000200087825 */ /* 0x001fc600078e0218 */
[----:B------:R0:W3:Y:S04]  /*f320*/  LDG.E.U16 R234, desc[UR60][R22.64] ;  /* 0x0000003c16ea7981 */ /* 0x0000e8000c1e1500 */
[----:B------:R-:W3:Y:S01]  /*f330*/  LDL.64 R24, [R1+0x448] ;  /* 0x0004480001187983 */ /* 0x000ee20000100a00 */
[----:B-1----:R-:W-:-:S03]  /*f340*/  IMAD.WIDE R216, R0, 0x2, R146 ;  /* 0x0000000200d87825 */ /* 0x002fc600078e0292 */
[----:B------:R-:W3:Y:S04]  /*f350*/  LDL.64 R146, [R1+0x468] ;  /* 0x0004680001927983 */ /* 0x000ee80000100a00 */
[----:B------:R1:W3:Y:S04]  /*f360*/  LDG.E.U16 R232, desc[UR60][R10.64] ;  /* 0x0000003c0ae87981 */ /* 0x0002e8000c1e1500 */
[----:B------:R2:W3:Y:S04]  /*f370*/  LDG.E.U16 R231, desc[UR60][R8.64] ;  /* 0x0000003c08e77981 */ /* 0x0004e8000c1e1500 */
[----:B------:R2:W3:Y:S04]  /*f380*/  LDG.E.U16 R235, desc[UR60][R216.64] ;  /* 0x0000003cd8eb7981 */ /* 0x0004e8000c1e1500 */
[----:B------:R-:W3:Y:S01]  /*f390*/  LDL.64 R42, [R1+0x580] ;  /* 0x00058000012a7983 */ /* 0x000ee20000100a00 */
[----:B0-----:R-:W-:-:S03]  /*f3a0*/  IMAD.WIDE R22, R0, 0x2, R20 ;  /* 0x0000000200167825 */ /* 0x001fc600078e0214 */
[----:B------:R-:W3:Y:S01]  /*f3b0*/  LDL.64 R20, [R1+0x5a0] ;  /* 0x0005a00001147983 */ /* 0x000ee20000100a00 */
[----:B-1----:R-:W-:-:S03]  /*f3c0*/  IMAD.WIDE R10, R0, 0x2, R26 ;  /* 0x00000002000a7825 */ /* 0x002fc600078e021a */
[----:B------:R-:W3:Y:S04]  /*f3d0*/  LDL.64 R26, [R1+0x560] ;  /* 0x00056000011a7983 */ /* 0x000ee80000100a00 */
[----:B------:R-:W3:Y:S01]  /*f3e0*/  LDG.E.U16 R227, desc[UR60][R10.64] ;  /* 0x0000003c0ae37981 */ /* 0x000ee2000c1e1500 */
[----:B----4-:R-:W-:-:S03]  /*f3f0*/  IMAD.WIDE R12, R0, 0x2, R14 ;  /* 0x00000002000c7825 */ /* 0x010fc600078e020e */
[----:B------:R-:W4:Y:S01]  /*f400*/  LDG.E.U16 R229, desc[UR60][R22.64] ;  /* 0x0000003c16e57981 */ /* 0x000f22000c1e1500 */
[----:B--2---:R-:W-:-:S03]  /*f410*/  IMAD.WIDE R8, R0, 0x2, R16 ;  /* 0x0000000200087825 */ /* 0x004fc600078e0210 */
[----:B------:R-:W2:Y:S04]  /*f420*/  LDL.64 R14, [R1+0x598] ;  /* 0x00059800010e7983 */ /* 0x000ea80000100a00 */
[----:B------:R0:W4:Y:S04]  /*f430*/  LDG.E.U16 R226, desc[UR60][R8.64] ;  /* 0x0000003c08e27981 */ /* 0x000128000c1e1500 */
[----:B------:R-:W4:Y:S01]  /*f440*/  LDL.64 R16, [R1+0x558] ;  /* 0x0005580001107983 */ /* 0x000f220000100a00 */
[----:B------:R-:W-:-:S03]  /*f450*/  IMAD.WIDE R216, R0, 0x2, R34 ;  /* 0x0000000200d87825 */ /* 0x000fc600078e0222 */
[----:B------:R-:W4:Y:S01]  /*f460*/  LDL.64 R34, [R1+0x578] ;  /* 0x0005780001227983 */ /* 0x000f220000100a00 */
[----:B0-----:R-:W-:-:S03]  /*f470*/  IMAD.WIDE R8, R0, 0x2, R2 ;  /* 0x0000000200087825 */ /* 0x001fc600078e0202 */
[----:B------:R-:W4:Y:S01]  /*f480*/  LDL.64 R2, [R1+0x540] ;  /* 0x0005400001027983 */ /* 0x000f220000100a00 */
[----:B---3--:R-:W-:-:S03]  /*f490*/  IMAD.WIDE R10, R0, 0x2, R18 ;  /* 0x00000002000a7825 */ /* 0x008fc600078e0212 */
[----:B------:R0:W3:Y:S04]  /*f4a0*/  LDG.E.U16 R228, desc[UR60][R12.64] ;  /* 0x0000003c0ce47981 */ /* 0x0000e8000c1e1500 */
[----:B------:R1:W3:Y:S01]  /*f4b0*/  LDG.E.U16 R221, desc[UR60][R10.64] ;  /* 0x0000003c0add7981 */ /* 0x0002e2000c1e1500 */
[----:B------:R-:W-:-:S03]  /*f4c0*/  IMAD.WIDE R22, R0, 0x2, R156 ;  /* 0x0000000200167825 */ /* 0x000fc600078e029c */
[----:B------:R-:W3:Y:S01]  /*f4d0*/  LDL.64 R18, [R1+0x538] ;  /* 0x0005380001127983 */ /* 0x000ee20000100a00 */
[----:B0-----:R-:W-:-:S03]  /*f4e0*/  IMAD.WIDE R12, R0, 0x2, R154 ;  /* 0x00000002000c7825 */ /* 0x001fc600078e029a */
[----:B------:R-:W3:Y:S01]  /*f4f0*/  LDL.64 R156, [R1+0x520] ;  /* 0x00052000019c7983 */ /* 0x000ee20000100a00 */
[----:B-1----:R-:W-:-:S03]  /*f500*/  IMAD.WIDE R10, R0, 0x2, R24 ;  /* 0x00000002000a7825 */ /* 0x002fc600078e0218 */
[----:B------:R-:W3:Y:S04]  /*f510*/  LDL.64 R24, [R1+0x500] ;  /* 0x0005000001187983 */ /* 0x000ee80000100a00 */
[----:B------:R0:W3:Y:S04]  /*f520*/  LDG.E.U16 R230, desc[UR60][R216.64] ;  /* 0x0000003cd8e67981 */ /* 0x0000e8000c1e1500 */
[----:B------:R1:W3:Y:S04]  /*f530*/  LDG.E.U16 R225, desc[UR60][R8.64] ;  /* 0x0000003c08e17981 */ /* 0x0002e8000c1e1500 */
[----:B------:R1:W3:Y:S01]  /*f540*/  LDG.E.U16 R222, desc[UR60][R12.64] ;  /* 0x0000003c0cde7981 */ /* 0x0002e2000c1e1500 */
[----:B0-----:R-:W-:-:S03]  /*f550*/  IMAD.WIDE R216, R0, 0x2, R158 ;  /* 0x0000000200d87825 */ /* 0x001fc600078e029e */
[----:B------:R-:W3:Y:S01]  /*f560*/  LDG.E.U16 R223, desc[UR60][R22.64] ;  /* 0x0000003c16df7981 */ /* 0x000ee2000c1e1500 */
[----:B-1----:R-:W-:-:S03]  /*f570*/  IMAD.WIDE R8, R0, 0x2, R40 ;  /* 0x0000000200087825 */ /* 0x002fc600078e0228 */
[----:B------:R-:W3:Y:S01]  /*f580*/  LDL.64 R40, [R1+0x4f8] ;  /* 0x0004f80001287983 */ /* 0x000ee20000100a00 */
[----:B------:R-:W-:-:S03]  /*f590*/  IMAD.WIDE R12, R0, 0x2, R146 ;  /* 0x00000002000c7825 */ /* 0x000fc600078e0292 */
[----:B------:R-:W3:Y:S04]  /*f5a0*/  LDL.64 R146, [R1+0x518] ;  /* 0x0005180001927983 */ /* 0x000ee80000100a00 */
[----:B------:R0:W3:Y:S04]  /*f5b0*/  LDG.E.U16 R224, desc[UR60][R216.64] ;  /* 0x0000003cd8e07981 */ /* 0x0000e8000c1e1500 */
[----:B------:R-:W3:Y:S04]  /*f5c0*/  LDL.64 R158, [R1+0x4c0] ;  /* 0x0004c000019e7983 */ /* 0x000ee80000100a00 */
[----:B------:R-:W3:Y:S01]  /*f5d0*/  LDG.E.U16 R218, desc[UR60][R8.64] ;  /* 0x0000003c08da7981 */ /* 0x000ee2000c1e1500 */
[----:B0-----:R-:W-:-:S03]  /*f5e0*/  IMAD.WIDE R216, R0, 0x2, R20 ;  /* 0x0000000200d87825 */ /* 0x001fc600078e0214 */
[----:B------:R-:W3:Y:S04]  /*f5f0*/  LDL.64 R20, [R1+0x4e0] ;  /* 0x0004e00001147983 */ /* 0x000ee80000100a00 */
[----:B------:R4:W3:Y:S04]  /*f600*/  LDG.E.U16 R219, desc[UR60][R10.64] ;  /* 0x0000003c0adb7981 */ /* 0x0008e8000c1e1500 */
[----:B------:R-:W3:Y:S04]  /*f610*/  LDG.E.U16 R220, desc[UR60][R12.64] ;  /* 0x0000003c0cdc7981 */ /* 0x000ee8000c1e1500 */
[----:B------:R-:W3:Y:S01]  /*f620*/  LDG.E.U16 R29, desc[UR60][R216.64] ;  /* 0x0000003cd81d7981 */ /* 0x000ee2000c1e1500 */
[----:B--2---:R-:W-:-:S03]  /*f630*/  IMAD.WIDE R22, R0, 0x2, R14 ;  /* 0x0000000200167825 */ /* 0x004fc600078e020e */
[----:B------:R-:W2:Y:S01]  /*f640*/  LDL.64 R14, [R1+0x4d8] ;  /* 0x0004d800010e7983 */ /* 0x000ea20000100a00 */
[----:B----4-:R-:W-:-:S03]  /*f650*/  IMAD.WIDE R10, R0, 0x2, R16 ;  /* 0x00000002000a7825 */ /* 0x010fc600078e0210 */
[----:B------:R-:W4:Y:S04]  /*f660*/  LDG.E.U16 R179, desc[UR60][R22.64] ;  /* 0x0000003c16b37981 */ /* 0x000f28000c1e1500 */
[----:B------:R-:W4:Y:S01]  /*f670*/  LDL.64 R16, [R1+0x4a0] ;  /* 0x0004a00001107983 */ /* 0x000f220000100a00 */
[----:B------:R-:W-:-:S03]  /*f680*/  IMAD.WIDE R8, R0, 0x2, R2 ;  /* 0x0000000200087825 */ /* 0x000fc600078e0202 */
[----:B------:R-:W4:Y:S04]  /*f690*/  LDG.E.U16 R181, desc[UR60][R10.64] ;  /* 0x0000003c0ab57981 */ /* 0x000f28000c1e1500 */
[----:B------:R-:W4:Y:S04]  /*f6a0*/  LDL.64 R2, [R1+0x498] ;  /* 0x0004980001027983 */ /* 0x000f280000100a00 */
[----:B------:R3:W4:Y:S02]  /*f6b0*/  LDG.E.U16 R154, desc[UR60][R8.64] ;  /* 0x0000003c089a7981 */ /* 0x000724000c1e1500 */
[----:B---3--:R-:W-:-:S02]  /*f6c0*/  IMAD.WIDE R8, R0, 0x2, R24 ;  /* 0x0000000200087825 */ /* 0x008fc400078e0218 */
[----:B------:R-:W3:Y:S02]  /*f6d0*/  LDL.64 R24, [R1+0x460] ;  /* 0x0004600001187983 */ /* 0x000ee40000100a00 */
[C---:B------:R-:W-:Y:S02]  /*f6e0*/  IMAD.WIDE R216, R0.reuse, 0x2, R42 ;  /* 0x0000000200d87825 */ /* 0x040fe400078e022a */
[----:B------:R-:W3:Y:S02]  /*f6f0*/  LDL.64 R42, [R1+0x4b8] ;  /* 0x0004b800012a7983 */ /* 0x000ee40000100a00 */
[C---:B------:R-:W-:Y:S02]  /*f700*/  IMAD.WIDE R22, R0.reuse, 0x2, R34 ;  /* 0x0000000200167825 */ /* 0x040fe400078e0222 */
[----:B------:R-:W3:Y:S02]  /*f710*/  LDL.64 R34, [R1+0x480] ;  /* 0x0004800001227983 */ /* 0x000ee40000100a00 */
[----:B------:R-:W-:-:S02]  /*f720*/  IMAD.WIDE R12, R0, 0x2, R26 ;  /* 0x00000002000c7825 */ /* 0x000fc400078e021a */
[----:B------:R0:W3:Y:S04]  /*f730*/  LDG.E.U16 R180, desc[UR60][R22.64] ;  /* 0x0000003c16b47981 */ /* 0x0000e8000c1e1500 */
[----:B------:R1:W3:Y:S04]  /*f740*/  LDG.E.U16 R27, desc[UR60][R12.64] ;  /* 0x0000003c0c1b7981 */ /* 0x0002e8000c1e1500 */
[----:B------:R-:W3:Y:S01]  /*f750*/  LDG.E.U16 R26, desc[UR60][R216.64] ;  /* 0x0000003cd81a7981 */ /* 0x000ee2000c1e1500 */
[----:B0-----:R-:W-:-:S03]  /*f760*/  IMAD.WIDE R22, R0, 0x2, R18 ;  /* 0x0000000200167825 */ /* 0x001fc600078e0212 */
[----:B------:R-:W3:Y:S01]  /*f770*/  LDL.64 R18, [R1+0x478] ;  /* 0x0004780001127983 */ /* 0x000ee20000100a00 */
[----:B-1----:R-:W-:-:S03]  /*f780*/  IMAD.WIDE R12, R0, 0x2, R156 ;  /* 0x00000002000c7825 */ /* 0x002fc600078e029c */
[----:B------:R-:W3:Y:S01]  /*f790*/  LDG.E.U16 R156, desc[UR60][R8.64] ;  /* 0x0000003c089c7981 */ /* 0x000ee2000c1e1500 */
[----:B------:R-:W-:-:S03]  /*f7a0*/  IMAD.WIDE R10, R0, 0x2, R146 ;  /* 0x00000002000a7825 */ /* 0x000fc600078e0292 */
        /* <DEDUP_REMOVED lines=8> */
[----:B------:R-:W3:Y:S04]  /*f830*/  LDG.E.U16 R157, desc[UR60][R10.64] ;  /* 0x0000003c0a9d7981 */ /* 0x000ee8000c1e1500 */
[----:B------:R-:W3:Y:S04]  /*f840*/  LDL.64 R216, [R1+0x358] ;  /* 0x0003580001d87983 */ /* 0x000ee80000100a00 */
[----:B------:R-:W3:Y:S01]  /*f850*/  LDL.64 R22, [R1+0x400] ;  /* 0x0004000001167983 */ /* 0x000ee20000100a00 */
[----:B--2---:R-:W-:-:S03]  /*f860*/  IMAD.WIDE R8, R0, 0x2, R14 ;  /* 0x0000000200087825 */ /* 0x004fc600078e020e */
[----:B------:R0:W2:Y:S04]  /*f870*/  LDG.E.U16 R14, desc[UR60][R12.64] ;  /* 0x0000003c0c0e7981 */ /* 0x0000a8000c1e1500 */
[----:B------:R4:W2:Y:S01]  /*f880*/  LDG.E.U16 R15, desc[UR60][R8.64] ;  /* 0x0000003c080f7981 */ /* 0x0008a2000c1e1500 */
[----:B0-----:R-:W-:-:S05]  /*f890*/  IMAD.WIDE R12, R0, 0x2, R158 ;  /* 0x00000002000c7825 */ /* 0x001fca00078e029e */
[----:B------:R0:W2:Y:S01]  /*f8a0*/  LDG.E.U16 R158, desc[UR60][R12.64] ;  /* 0x0000003c0c9e7981 */ /* 0x0000a2000c1e1500 */
[----:B----4-:R-:W-:-:S05]  /*f8b0*/  IMAD.WIDE R8, R0, 0x2, R16 ;  /* 0x0000000200087825 */ /* 0x010fca00078e0210 */
[----:B------:R-:W4:Y:S01]  /*f8c0*/  LDG.E.U16 R159, desc[UR60][R8.64] ;  /* 0x0000003c089f7981 */ /* 0x000f22000c1e1500 */
[----:B0-----:R-:W-:-:S03]  /*f8d0*/  IMAD.WIDE R12, R0, 0x2, R2 ;  /* 0x00000002000c7825 */ /* 0x001fc600078e0202 */
[----:B------:R-:W2:Y:S04]  /*f8e0*/  LDL.64 R2, [R1+0x3f8] ;  /* 0x0003f80001027983 */ /* 0x000ea80000100a00 */
[----:B------:R3:W4:Y:S02]  /*f8f0*/  LDG.E.U16 R17, desc[UR60][R12.64] ;  /* 0x0000003c0c117981 */ /* 0x000724000c1e1500 */
[C---:B---3--:R-:W-:Y:S02]  /*f900*/  IMAD.WIDE R12, R0.reuse, 0x2, R24 ;  /* 0x00000002000c7825 */ /* 0x048fe400078e0218 */
[----:B------:R-:W3:Y:S02]  /*f910*/  LDL.64 R24, [R1+0x3c8] ;  /* 0x0003c80001187983 */ /* 0x000ee40000100a00 */
[----:B------:R-:W-:-:S02]  /*f920*/  IMAD.WIDE R10, R0, 0x2, R42 ;  /* 0x00000002000a7825 */ /* 0x000fc400078e022a */
[----:B------:R-:W4:Y:S04]  /*f930*/  LDL.64 R42, [R1+0x3e8] ;  /* 0x0003e800012a7983 */ /* 0x000f280000100a00 */
[----:B------:R0:W4:Y:S04]  /*f940*/  LDG.E.U16 R16, desc[UR60][R10.64] ;  /* 0x0000003c0a107981 */ /* 0x000128000c1e1500 */
[----:B------:R-:W4:Y:S01]  /*f950*/  LDG.E.U16 R161, desc[UR60][R12.64] ;  /* 0x0000003c0ca17981 */ /* 0x000f22000c1e1500 */
[----:B0-----:R-:W-:-:S03]  /*f960*/  IMAD.WIDE R10, R0, 0x2, R34 ;  /* 0x00000002000a7825 */ /* 0x001fc600078e0222 */
[----:B------:R-:W4:Y:S01]  /*f970*/  LDL.64 R34, [R1+0x3e0] ;  /* 0x0003e00001227983 */ /* 0x000f220000100a00 */
[----:B------:R-:W-:-:S03]  /*f980*/  IMAD.WIDE R8, R0, 0x2, R18 ;  /* 0x0000000200087825 */ /* 0x000fc600078e0212 */
[----:B------:R0:W4:Y:S04]  /*f990*/  LDG.E.U16 R160, desc[UR60][R10.64] ;  /* 0x0000003c0aa07981 */ /* 0x000128000c1e1500 */
[----:B------:R1:W4:Y:S01]  /*f9a0*/  LDG.E.U16 R18, desc[UR60][R8.64] ;  /* 0x0000003c08127981 */ /* 0x000322000c1e1500 */
[----:B0-----:R-:W-:-:S03]  /*f9b0*/  IMAD.WIDE R10, R0, 0x2, R166 ;  /* 0x00000002000a7825 */ /* 0x001fc600078e02a6 */
[----:B------:R-:W4:Y:S01]  /*f9c0*/  LDL.64 R166, [R1+0x2e8] ;  /* 0x0002e80001a67983 */ /* 0x000f220000100a00 */
[----:B-1----:R-:W-:-:S03]  /*f9d0*/  IMAD.WIDE R8, R0, 0x2, R162 ;  /* 0x0000000200087825 */ /* 0x002fc600078e02a2 */
[----:B------:R0:W4:Y:S01]  /*f9e0*/  LDG.E.U16 R19, desc[UR60][R10.64] ;  /* 0x0000003c0a137981 */ /* 0x000122000c1e1500 */
[----:B------:R-:W-:-:S03]  /*f9f0*/  IMAD.WIDE R12, R0, 0x2, R40 ;  /* 0x00000002000c7825 */ /* 0x000fc600078e0228 */
[----:B------:R1:W4:Y:S04]  /*fa00*/  LDG.E.U16 R162, desc[UR60][R8.64] ;  /* 0x0000003c08a27981 */ /* 0x000328000c1e1500 */
[----:B------:R-:W4:Y:S01]  /*fa10*/  LDL.64 R40, [R1+0x368] ;  /* 0x0003680001287983 */ /* 0x000f220000100a00 */
[----:B0-----:R-:W-:-:S03]  /*fa20*/  IMAD.WIDE R10, R0, 0x2, R146 ;  /* 0x00000002000a7825 */ /* 0x001fc600078e0292 */
[----:B------:R-:W4:Y:S01]  /*fa30*/  LDL.64 R146, [R1+0x328] ;  /* 0x0003280001927983 */ /* 0x000f220000100a00 */
[----:B-1----:R-:W-:-:S03]  /*fa40*/  IMAD.WIDE R8, R0, 0x2, R20 ;  /* 0x0000000200087825 */ /* 0x002fc600078e0214 */
[----:B------:R0:W4:Y:S04]  /*fa50*/  LDG.E.U16 R163, desc[UR60][R10.64] ;  /* 0x0000003c0aa37981 */ /* 0x000128000c1e1500 */
[----:B------:R2:W4:Y:S04]  /*fa60*/  LDG.E.U16 R21, desc[UR60][R8.64] ;  /* 0x0000003c08157981 */ /* 0x000528000c1e1500 */
[----:B------:R-:W4:Y:S01]  /*fa70*/  LDG.E.U16 R20, desc[UR60][R12.64] ;  /* 0x0000003c0c147981 */ /* 0x000f22000c1e1500 */
[----:B0-----:R-:W-:-:S03]  /*fa80*/  IMAD.WIDE R10, R0, 0x2, R22 ;  /* 0x00000002000a7825 */ /* 0x001fc600078e0216 */
[----:B------:R-:W4:Y:S01]  /*fa90*/  LDL.64 R22, [R1+0x308] ;  /* 0x0003080001167983 */ /* 0x000f220000100a00 */
[----:B--2---:R-:W-:-:S05]  /*faa0*/  IMAD.WIDE R8, R0, 0x2, R2 ;  /* 0x0000000200087825 */ /* 0x004fca00078e0202 */
[----:B------:R3:W2:Y:S02]  /*fab0*/  LDG.E.U16 R2, desc[UR60][R8.64] ;  /* 0x0000003c08027981 */ /* 0x0006a4000c1e1500 */
[C---:B---3--:R-:W-:Y:S02]  /*fac0*/  IMAD.WIDE R8, R0.reuse, 0x2, R24 ;  /* 0x0000000200087825 */ /* 0x048fe400078e0218 */
[----:B------:R-:W3:Y:S02]  /*fad0*/  LDL.64 R24, [R1+0x2a8] ;  /* 0x0002a80001187983 */ /* 0x000ee40000100a00 */
[C---:B------:R-:W-:Y:S02]  /*fae0*/  IMAD.WIDE R12, R0.reuse, 0x2, R164 ;  /* 0x00000002000c7825 */ /* 0x040fe400078e02a4 */
[----:B------:R-:W2:Y:S04]  /*faf0*/  LDG.E.U16 R164, desc[UR60][R10.64] ;  /* 0x0000003c0aa47981 */ /* 0x000ea8000c1e1500 */
[----:B------:R4:W2:Y:S02]  /*fb00*/  LDG.E.U16 R45, desc[UR60][R12.64] ;  /* 0x0000003c0c2d7981 */ /* 0x0008a4000c1e1500 */
[----:B----4-:R-:W-:-:S02]  /*fb10*/  IMAD.WIDE R12, R0, 0x2, R42 ;  /* 0x00000002000c7825 */ /* 0x010fc400078e022a */
[----:B------:R-:W4:Y:S04]  /*fb20*/  LDG.E.U16 R43, desc[UR60][R8.64] ;  /* 0x0000003c082b7981 */ /* 0x000f28000c1e1500 */
[----:B------:R0:W4:Y:S01]  /*fb30*/  LDG.E.U16 R42, desc[UR60][R12.64] ;  /* 0x0000003c0c2a7981 */ /* 0x000122000c1e1500 */
[----:B------:R-:W-:-:S03]  /*fb40*/  IMAD.WIDE R10, R0, 0x2, R34 ;  /* 0x00000002000a7825 */ /* 0x000fc600078e0222 */
[----:B------:R-:W2:Y:S04]  /*fb50*/  LDL.64 R34, [R1+0x2c8] ;  /* 0x0002c80001227983 */ /* 0x000ea80000100a00 */
[----:B------:R1:W4:Y:S01]  /*fb60*/  LDG.E.U16 R165, desc[UR60][R10.64] ;  /* 0x0000003c0aa57981 */ /* 0x000322000c1e1500 */
[----:B0-----:R-:W-:-:S03]  /*fb70*/  IMAD.WIDE R12, R0, 0x2, R172 ;  /* 0x00000002000c7825 */ /* 0x001fc600078e02ac */
[----:B------:R-:W4:Y:S01]  /*fb80*/  LDL.64 R172, [R1+0x2f8] ;  /* 0x0002f80001ac7983 */ /* 0x000f220000100a00 */
[----:B------:R-:W-:-:S03]  /*fb90*/  IMAD.WIDE R8, R0, 0x2, R40 ;  /* 0x0000000200087825 */ /* 0x000fc600078e0228 */
[----:B------:R0:W4:Y:S01]  /*fba0*/  LDG.E.U16 R40, desc[UR60][R12.64] ;  /* 0x0000003c0c287981 */ /* 0x000122000c1e1500 */
[----:B-1----:R-:W-:-:S03]  /*fbb0*/  IMAD.WIDE R10, R0, 0x2, R170 ;  /* 0x00000002000a7825 */ /* 0x002fc600078e02aa */
[----:B------:R1:W4:Y:S04]  /*fbc0*/  LDG.E.U16 R251, desc[UR60][R8.64] ;  /* 0x0000003c08fb7981 */ /* 0x000328000c1e1500 */
        /* <DEDUP_REMOVED lines=8> */
[----:B------:R-:W4:Y:S01]  /*fc50*/  LDL.64 R146, [R1+0x268] ;  /* 0x0002680001927983 */ /* 0x000f220000100a00 */
[----:B-1----:R-:W-:-:S03]  /*fc60*/  IMAD.WIDE R12, R0, 0x2, R166 ;  /* 0x00000002000c7825 */ /* 0x002fc600078e02a6 */
[----:B------:R-:W4:Y:S04]  /*fc70*/  LDL.64 R166, [R1+0x3c0] ;  /* 0x0003c00001a67983 */ /* 0x000f280000100a00 */
[----:B------:R-:W4:Y:S04]  /*fc80*/  LDG.E.U16 R244, desc[UR60][R12.64] ;  /* 0x0000003c0cf47981 */ /* 0x000f28000c1e1500 */
[----:B------:R2:W4:Y:S04]  /*fc90*/  LDG.E.U16 R248, desc[UR60][R10.64] ;  /* 0x0000003c0af87981 */ /* 0x000528000c1e1500 */
[----:B------:R-:W4:Y:S01]  /*fca0*/  LDL.64 R22, [R1+0x248] ;  /* 0x0002480001167983 */ /* 0x000f220000100a00 */
[----:B---3--:R-:W-:-:S03]  /*fcb0*/  IMAD.WIDE R8, R0, 0x2, R24 ;  /* 0x0000000200087825 */ /* 0x008fc600078e0218 */
[----:B------:R-:W3:Y:S04]  /*fcc0*/  LDL.64 R24, [R1+0x3a0] ;  /* 0x0003a00001187983 */ /* 0x000ee80000100a00 */
[----:B------:R-:W3:Y:S01]  /*fcd0*/  LDG.E.U16 R242, desc[UR60][R8.64] ;  /* 0x0000003c08f27981 */ /* 0x000ee2000c1e1500 */
[----:B--2---:R-:W-:-:S03]  /*fce0*/  IMAD.WIDE R10, R0, 0x2, R34 ;  /* 0x00000002000a7825 */ /* 0x004fc600078e0222 */
[----:B------:R-:W2:Y:S04]  /*fcf0*/  LDL.64 R34, [R1+0x3b8] ;  /* 0x0003b80001227983 */ /* 0x000ea80000100a00 */
[----:B------:R-:W2:Y:S01]  /*fd00*/  LDG.E.U16 R243, desc[UR60][R10.64] ;  /* 0x0000003c0af37981 */ /* 0x000ea2000c1e1500 */
[----:B----4-:R-:W-:-:S03]  /*fd10*/  IMAD.WIDE R12, R0, 0x2, R168 ;  /* 0x00000002000c7825 */ /* 0x010fc600078e02a8 */
[----:B------:R-:W4:Y:S04]  /*fd20*/  LDL.64 R168, [R1+0x398] ;  /* 0x0003980001a87983 */ /* 0x000f280000100a00 */
[----:B------:R0:W4:Y:S02]  /*fd30*/  LDG.E.U16 R241, desc[UR60][R12.64] ;  /* 0x0000003c0cf17981 */ /* 0x000124000c1e1500 */
[C---:B0-----:R-:W-:Y:S02]  /*fd40*/  IMAD.WIDE R12, R0.reuse, 0x2, R170 ;  /* 0x00000002000c7825 */ /* 0x041fe400078e02aa */
[----:B------:R-:W4:Y:S02]  /*fd50*/  LDL.64 R170, [R1+0x338] ;  /* 0x0003380001aa7983 */ /* 0x000f240000100a00 */
[----:B------:R-:W-:-:S02]  /*fd60*/  IMAD.WIDE R10, R0, 0x2, R146 ;  /* 0x00000002000a7825 */ /* 0x000fc400078e0292 */
[----:B------:R-:W4:Y:S04]  /*fd70*/  LDG.E.U16 R32, desc[UR60][R12.64] ;  /* 0x0000003c0c207981 */ /* 0x000f28000c1e1500 */
[----:B------:R0:W4:Y:S04]  /*fd80*/  LDG.E.U16 R240, desc[UR60][R10.64] ;  /* 0x0000003c0af07981 */ /* 0x000128000c1e1500 */
[----:B------:R-:W4:Y:S01]  /*fd90*/  LDL.64 R146, [R1+0x380] ;  /* 0x0003800001927983 */ /* 0x000f220000100a00 */
[----:B0-----:R-:W-:-:S04]  /*fda0*/  IMAD.WIDE R10, R0, 0x2, R166 ;  /* 0x00000002000a7825 */ /* 0x001fc800078e02a6 */
[C---:B------:R-:W-:Y:S01]  /*fdb0*/  IMAD.WIDE R8, R0.reuse, 0x2, R22 ;  /* 0x0000000200087825 */ /* 0x040fe200078e0216 */
[----:B------:R-:W4:Y:S04]  /*fdc0*/  LDG.E.U16 R166, desc[UR60][R10.64] ;  /* 0x0000003c0aa67981 */ /* 0x000f28000c1e1500 */
[----:B------:R-:W4:Y:S01]  /*fdd0*/  LDG.E.U16 R22, desc[UR60][R8.64] ;  /* 0x0000003c08167981 */ /* 0x000f22000c1e1500 */
[----:B---3--:R-:W-:-:S03]  /*fde0*/  IMAD.WIDE R12, R0, 0x2, R24 ;  /* 0x00000002000c7825 */ /* 0x008fc600078e0218 */
[----:B------:R-:W3:Y:S04]  /*fdf0*/  LDL.64 R24, [R1+0x320] ;  /* 0x0003200001187983 */ /* 0x000ee80000100a00 */
[----:B------:R0:W3:Y:S04]  /*fe00*/  LDG.E.U16 R167, desc[UR60][R12.64] ;  /* 0x0000003c0ca77981 */ /* 0x0000e8000c1e1500 */
[----:B------:R-:W0:Y:S02]  /*fe10*/  LDL.64 R12, [R1+0x378] ;  /* 0x00037800010c7983 */ /* 0x000e240000100a00 */
[----:B0-----:R-:W-:-:S05]  /*fe20*/  IMAD.WIDE R12, R0, 0x2, R12 ;  /* 0x00000002000c7825 */ /* 0x001fca00078e020c */
[----:B------:R-:W3:Y:S04]  /*fe30*/  LDG.E.U16 R36, desc[UR60][R12.64] ;  /* 0x0000003c0c247981 */ /* 0x000ee8000c1e1500 */
[----:B------:R-:W3:Y:S01]  /*fe40*/  LDL.64 R12, [R1+0x340] ;  /* 0x00034000010c7983 */ /* 0x000ee20000100a00 */
[----:B--2---:R-:W-:-:S04]  /*fe50*/  IMAD.WIDE R8, R0, 0x2, R34 ;  /* 0x0000000200087825 */ /* 0x004fc800078e0222 */
[C---:B----4-:R-:W-:Y:S01]  /*fe60*/  IMAD.WIDE R10, R0.reuse, 0x2, R168 ;  /* 0x00000002000a7825 */ /* 0x050fe200078e02a8 */
[----:B------:R0:W2:Y:S03]  /*fe70*/  LDG.E.U16 R35, desc[UR60][R8.64] ;  /* 0x0000003c08237981 */ /* 0x0000a6000c1e1500 */
[C---:B0-----:R-:W-:Y:S02]  /*fe80*/  IMAD.WIDE R8, R0.reuse, 0x2, R146 ;  /* 0x0000000200087825 */ /* 0x041fe400078e0292 */
[----:B------:R0:W4:Y:S04]  /*fe90*/  LDG.E.U16 R147, desc[UR60][R10.64] ;  /* 0x0000003c0a937981 */ /* 0x000128000c1e1500 */
[----:B------:R-:W2:Y:S01]  /*fea0*/  LDG.E.U16 R168, desc[UR60][R8.64] ;  /* 0x0000003c08a87981 */ /* 0x000ea2000c1e1500 */
[----:B0-----:R-:W-:-:S03]  /*feb0*/  IMAD.WIDE R10, R0, 0x2, R236 ;  /* 0x00000002000a7825 */ /* 0x001fc600078e02ec */
[----:B------:R-:W4:Y:S04]  /*fec0*/  LDL.64 R236, [R1+0x2d8] ;  /* 0x0002d80001ec7983 */ /* 0x000f280000100a00 */
[----:B------:R0:W2:Y:S02]  /*fed0*/  LDG.E.U16 R169, desc[UR60][R10.64] ;  /* 0x0000003c0aa97981 */ /* 0x0000a4000c1e1500 */
[----:B0-----:R-:W-:-:S04]  /*fee0*/  IMAD.WIDE R10, R0, 0x2, R170 ;  /* 0x00000002000a7825 */ /* 0x001fc800078e02aa */
[----:B---3--:R-:W-:-:S05]  /*fef0*/  IMAD.WIDE R12, R0, 0x2, R12 ;  /* 0x00000002000c7825 */ /* 0x008fca00078e020c */
[----:B------:R-:W3:Y:S04]  /*ff00*/  LDG.E.U16 R170, desc[UR60][R12.64] ;  /* 0x0000003c0caa7981 */ /* 0x000ee8000c1e1500 */
[----:B------:R-:W4:Y:S01]  /*ff10*/  LDL.64 R12, [R1+0x318] ;  /* 0x00031800010c7983 */ /* 0x000f220000100a00 */
[----:B------:R-:W-:-:S03]  /*ff20*/  IMAD.WIDE R8, R0, 0x2, R216 ;  /* 0x0000000200087825 */ /* 0x000fc600078e02d8 */
[----:B------:R-:W2:Y:S04]  /*ff30*/  LDL.64 R216, [R1+0x2c0] ;  /* 0x0002c00001d87983 */ /* 0x000ea80000100a00 */
[----:B------:R0:W3:Y:S02]  /*ff40*/  LDG.E.U16 R34, desc[UR60][R8.64] ;  /* 0x0000003c08227981 */ /* 0x0000e4000c1e1500 */
[C---:B0-----:R-:W-:Y:S02]  /*ff50*/  IMAD.WIDE R8, R0.reuse, 0x2, R24 ;  /* 0x0000000200087825 */ /* 0x041fe400078e0218 */
[----:B------:R-:W3:Y:S04]  /*ff60*/  LDG.E.U16 R25, desc[UR60][R10.64] ;  /* 0x0000003c0a197981 */ /* 0x000ee8000c1e1500 */
[----:B------:R0:W3:Y:S04]  /*ff70*/  LDG.E.U16 R171, desc[UR60][R8.64] ;  /* 0x0000003c08ab7981 */ /* 0x0000e8000c1e1500 */
[----:B------:R-:W2:Y:S01]  /*ff80*/  LDL.64 R10, [R1+0x300] ;  /* 0x00030000010a7983 */ /* 0x000ea20000100a00 */
[----:B----4-:R-:W-:-:S05]  /*ff90*/  IMAD.WIDE R12, R0, 0x2, R12 ;  /* 0x00000002000c7825 */ /* 0x010fca00078e020c */
[----:B------:R1:W4:Y:S04]  /*ffa0*/  LDG.E.U16 R24, desc[UR60][R12.64] ;  /* 0x0000003c0c187981 */ /* 0x000328000c1e1500 */
[----:B------:R-:W1:Y:S01]  /*ffb0*/  LDL.64 R12, [R1+0x2e0] ;  /* 0x0002e000010c7983 */ /* 0x000e620000100a00 */
[----:B0-----:R-:W-:-:S05]  /*ffc0*/  IMAD.WIDE R8, R0, 0x2, R172 ;  /* 0x0000000200087825 */ /* 0x001fca00078e02ac */
[----:B------:R0:W3:Y:S01]  /*ffd0*/  LDG.E.U16 R41, desc[UR60][R8.64] ;  /* 0x0000003c08297981 */ /* 0x0000e2000c1e1500 */
[----:B-1----:R-:W-:-:S05]  /*ffe0*/  IMAD.WIDE R12, R0, 0x2, R12 ;  /* 0x00000002000c7825 */ /* 0x002fca00078e020c */
[----:B------:R-:W4:Y:S04]  /*fff0*/  LDG.E.U16 R173, desc[UR60][R12.64] ;  /* 0x0000003c0cad7981 */ /* 0x000f28000c1e1500 */
[----:B------:R-:W3:Y:S01]  /*10000*/  LDL.64 R12, [R1+0x2b8] ;  /* 0x0002b800010c7983 */ /* 0x000ee20000100a00 */
[----:B--2---:R-:W-:-:S04]  /*10010*/  IMAD.WIDE R10, R0, 0x2, R10 ;  /* 0x00000002000a7825 */ /* 0x004fc800078e020a */
[C---:B0-----:R-:W-:Y:S01]  /*10020*/  IMAD.WIDE R8, R0.reuse, 0x2, R216 ;  /* 0x0000000200087825 */ /* 0x041fe200078e02d8 */
[----:B------:R0:W2:Y:S04]  /*10030*/  LDG.E.U16 R172, desc[UR60][R10.64] ;  /* 0x0000003c0aac7981 */ /* 0x0000a8000c1e1500 */
[----:B------:R1:W2:Y:S04]  /*10040*/  LDG.E.U16 R174, desc[UR60][R8.64] ;  /* 0x0000003c08ae7981 */ /* 0x0002a8000c1e1500 */
[----:B------:R-:W4:Y:S01]  /*10050*/  LDL.64 R216, [R1+0x238] ;  /* 0x0002380001d87983 */ /* 0x000f220000100a00 */
[----:B0-----:R-:W-:-:S03]  /*10060*/  IMAD.WIDE R10, R0, 0x2, R236 ;  /* 0x00000002000a7825 */ /* 0x001fc600078e02ec */
[----:B------:R-:W2:Y:S04]  /*10070*/  LDL.64 R236, [R1+0x240] ;  /* 0x0002400001ec7983 */ /* 0x000ea80000100a00 */
[----:B------:R0:W2:Y:S04]  /*10080*/  LDG.E.U16 R146, desc[UR60][R10.64] ;  /* 0x0000003c0a927981 */ /* 0x0000a8000c1e1500 */
[----:B------:R-:W1:Y:S04]  /*10090*/  LDL.64 R8, [R1+0x298] ;  /* 0x0002980001087983 */ /* 0x000e680000100a00 */
[----:B------:R-:W0:Y:S01]  /*100a0*/  LDL.64 R10, [R1+0x2a0] ;  /* 0x0002a000010a7983 */ /* 0x000e220000100a00 */
[----:B---3--:R-:W-:-:S05]  /*100b0*/  IMAD.WIDE R12, R0, 0x2, R12 ;  /* 0x00000002000c7825 */ /* 0x008fca00078e020c */
[----:B------:R3:W2:Y:S04]  /*100c0*/  LDG.E.U16 R23, desc[UR60][R12.64] ;  /* 0x0000003c0c177981 */ /* 0x0006a8000c1e1500 */
[----:B------:R-:W3:Y:S01]  /*100d0*/  LDL.64 R12, [R1+0x280] ;  /* 0x00028000010c7983 */ /* 0x000ee20000100a00 */
[----:B-1----:R-:W-:-:S05]  /*100e0*/  IMAD.WIDE R8, R0, 0x2, R8 ;  /* 0x0000000200087825 */ /* 0x002fca00078e0208 */
[----:B------:R1:W2:Y:S01]  /*100f0*/  LDG.E.U16 R150, desc[UR60][R8.64] ;  /* 0x0000003c08967981 */ /* 0x0002a2000c1e1500 */
[----:B0-----:R-:W-:-:S05]  /*10100*/  IMAD.WIDE R10, R0, 0x2, R10 ;  /* 0x00000002000a7825 */ /* 0x001fca00078e020a */
[----:B------:R0:W2:Y:S04]  /*10110*/  LDG.E.U16 R3, desc[UR60][R10.64] ;  /* 0x0000003c0a037981 */ /* 0x0000a8000c1e1500 */
[----:B------:R-:W1:Y:S04]  /*10120*/  LDL.64 R8, [R1+0x260] ;  /* 0x0002600001087983 */ /* 0x000e680000100a00 */
[----:B------:R-:W0:Y:S01]  /*10130*/  LDL.64 R10, [R1+0x278] ;  /* 0x00027800010a7983 */ /* 0x000e220000100a00 */
[----:B---3--:R-:W-:-:S05]  /*10140*/  IMAD.WIDE R12, R0, 0x2, R12 ;  /* 0x00000002000c7825 */ /* 0x008fca00078e020c */
[----:B------:R-:W3:Y:S04]  /*10150*/  LDG.E.U16 R250, desc[UR60][R12.64] ;  /* 0x0000003c0cfa7981 */ /* 0x000ee8000c1e1500 */
[----:B------:R-:W3:Y:S01]  /*10160*/  LDL.64 R12, [R1+0x258] ;  /* 0x00025800010c7983 */ /* 0x000ee20000100a00 */
[----:B-1----:R-:W-:-:S05]  /*10170*/  IMAD.WIDE R8, R0, 0x2, R8 ;  /* 0x0000000200087825 */ /* 0x002fca00078e0208 */
[----:B------:R4:W3:Y:S01]  /*10180*/  LDG.E.U16 R247, desc[UR60][R8.64] ;  /* 0x0000003c08f77981 */ /* 0x0008e2000c1e1500 */
[----:B0-----:R-:W-:-:S05]  /*10190*/  IMAD.WIDE R10, R0, 0x2, R10 ;  /* 0x00000002000a7825 */ /* 0x001fca00078e020a */
[----:B------:R2:W3:Y:S01]  /*101a0*/  LDG.E.U16 R143, desc[UR60][R10.64] ;  /* 0x0000003c0a8f7981 */ /* 0x0004e2000c1e1500 */
[----:B----4-:R-:W-:-:S04]  /*101b0*/  IMAD.WIDE R8, R0, 0x2, R216 ;  /* 0x0000000200087825 */ /* 0x010fc800078e02d8 */
[C---:B--2---:R-:W-:Y:S02]  /*101c0*/  IMAD.WIDE R10, R0.reuse, 0x2, R236 ;  /* 0x00000002000a7825 */ /* 0x044fe400078e02ec */
[----:B------:R0:W2:Y:S04]  /*101d0*/  LDG.E.U16 R237, desc[UR60][R8.64] ;  /* 0x0000003c08ed7981 */ /* 0x0000a8000c1e1500 */
[----:B------:R-:W4:Y:S01]  /*101e0*/  LDG.E.U16 R245, desc[UR60][R10.64] ;  /* 0x0000003c0af57981 */ /* 0x000f22000c1e1500 */
[----:B---3--:R-:W-:-:S05]  /*101f0*/  IMAD.WIDE R12, R0, 0x2, R12 ;  /* 0x00000002000c7825 */ /* 0x008fca00078e020c */
[----:B------:R1:W3:Y:S01]  /*10200*/  LDG.E.U16 R236, desc[UR60][R12.64] ;  /* 0x0000003c0cec7981 */ /* 0x0002e2000c1e1500 */
[----:B------:R-:W-:Y:S06]  /*10210*/  BAR.SYNC.DEFER_BLOCKING 0x0 ;  /* 0x0000000000007b1d */ /* 0x000fec0000010000 */
[----:B------:R0:W-:Y:S04]  /*10220*/  STS.U16 [R6+0x10000], R66 ;  /* 0x0100004206007388 */ /* 0x0001e80000000400 */
[----:B------:R1:W-:Y:S04]  /*10230*/  STS.U16 [R6+0x10400], R67 ;  /* 0x0104004306007388 */ /* 0x0003e80000000400 */
[----:B------:R1:W-:Y:S04]  /*10240*/  STS.U16 [R6+0x10800], R64 ;  /* 0x0108004006007388 */ /* 0x0003e80000000400 */
[----:B0-----:R-:W2:Y:S04]  /*10250*/  LDL.LU R66, [R1+0xdbc] ;  /* 0x000dbc0001427983 */ /* 0x001ea80000300800 */
[----:B-1----:R-:W2:Y:S04]  /*10260*/  LDL.LU R67, [R1+0xdb8] ;  /* 0x000db80001437983 */ /* 0x002ea80000300800 */
[----:B------:R-:W4:Y:S04]  /*10270*/  LDL.LU R64, [R1+0xdb4] ;  /* 0x000db40001407983 */ /* 0x000f280000300800 */
[----:B------:R0:W-:Y:S04]  /*10280*/  STS.U16 [R6+0x10c00], R65 ;  /* 0x010c004106007388 */ /* 0x0001e80000000400 */
[----:B------:R1:W-:Y:S04]  /*10290*/  STS.U16 [R6+0x11000], R62 ;  /* 0x0110003e06007388 */ /* 0x0003e80000000400 */
[----:B------:R1:W-:Y:S04]  /*102a0*/  STS.U16 [R6+0x11400], R63 ;  /* 0x0114003f06007388 */ /* 0x0003e80000000400 */
[----:B0-----:R-:W4:Y:S04]  /*102b0*/  LDL.LU R65, [R1+0xdb0] ;  /* 0x000db00001417983 */ /* 0x001f280000300800 */
[----:B-1----:R-:W3:Y:S04]  /*102c0*/  LDL.LU R62, [R1+0xdac] ;  /* 0x000dac00013e7983 */ /* 0x002ee80000300800 */
[----:B------:R-:W3:Y:S04]  /*102d0*/  LDL.LU R63, [R1+0xda8] ;  /* 0x000da800013f7983 */ /* 0x000ee80000300800 */
[----:B------:R0:W-:Y:S04]  /*102e0*/  STS.U16 [R6+0x11800], R60 ;  /* 0x0118003c06007388 */ /* 0x0001e80000000400 */
[----:B------:R1:W-:Y:S04]  /*102f0*/  STS.U16 [R6+0x11c00], R61 ;  /* 0x011c003d06007388 */ /* 0x0003e80000000400 */
[----:B------:R1:W-:Y:S04]  /*10300*/  STS.U16 [R6+0x12000], R58 ;  /* 0x0120003a06007388 */ /* 0x0003e80000000400 */
[----:B0-----:R-:W3:Y:S04]  /*10310*/  LDL.LU R60, [R1+0xda4] ;  /* 0x000da400013c7983 */ /* 0x001ee80000300800 */
        /* <DEDUP_REMOVED lines=36> */
[----:B------:R-:W3:Y:S04]  /*10560*/  LDL.LU R46, [R1+0xd6c] ;  /* 0x000d6c00012e7983 */ /* 0x000ee80000300800 */
[----:B------:R0:W-:Y:S04]  /*10570*/  STS.U16 [R5+0x10100], R47 ;  /* 0x0101002f05007388 */ /* 0x0001e80000000400 */
[----:B------:R1:W-:Y:S04]  /*10580*/  STS.U16 [R5+0x10500], R44 ;  /* 0x0105002c05007388 */ /* 0x0003e80000000400 */
[----:B------:R1:W-:Y:S04]  /*10590*/  STS.U16 [R5+0x10900], R238 ;  /* 0x010900ee05007388 */ /* 0x0003e80000000400 */
[----:B0-----:R-:W3:Y:S04]  /*105a0*/  LDL.LU R47, [R1+0xd68] ;  /* 0x000d6800012f7983 */ /* 0x001ee80000300800 */
[----:B-1----:R-:W3:Y:S04]  /*105b0*/  LDL.LU R44, [R1+0xd64] ;  /* 0x000d6400012c7983 */ /* 0x002ee80000300800 */
[----:B------:R-:W2:Y:S04]  /*105c0*/  LDL.LU R238, [R1+0x210] ;  /* 0x0002100001ee7983 */ /* 0x000ea80000300800 */
[----:B------:R0:W-:Y:S04]  /*105d0*/  STS.U16 [R5+0x10d00], R239 ;  /* 0x010d00ef05007388 */ /* 0x0001e80000000400 */
[----:B0-----:R-:W4:Y:S01]  /*105e0*/  LDL.LU R239, [R1+0x214] ;  /* 0x0002140001ef7983 */ /* 0x001f220000300800 */
[----:B------:R-:W0:Y:S03]  /*105f0*/  S2R R8, SR_TID.X ;  /* 0x0000000000087919 */ /* 0x000e260000002100 */
[----:B------:R1:W-:Y:S02]  /*10600*/  STS.U16 [R5+0x11100], R151 ;  /* 0x0111009705007388 */ /* 0x0003e40000000400 */
[----:B-1----:R-:W1:Y:S02]  /*10610*/  LDC R151, c[0x0][0x238] ;  /* 0x00008e00ff977b82 */ /* 0x002e640000000800 */
[----:B------:R-:W-:Y:S01]  /*10620*/  STS.U16 [R5+0x14100], R218 ;  /* 0x014100da05007388 */ /* 0x000fe20000000400 */
[----:B0-----:R-:W-:-:S04]  /*10630*/  SHF.L.U32 R8, R8, 0x1, RZ ;  /* 0x0000000108087819 */ /* 0x001fc800000006ff */
[----:B------:R-:W-:Y:S01]  /*10640*/  LOP3.LUT R8, R8, 0x6, RZ, 0xc0, !PT ;  /* 0x0000000608087812 */ /* 0x000fe200078ec0ff */
[----:B------:R-:W-:Y:S01]  /*10650*/  STS.U16 [R5+0x12500], R37 ;  /* 0x0125002505007388 */ /* 0x000fe20000000400 */
[----:B-1----:R-:W-:-:S03]  /*10660*/  FMUL R226, R189, R151 ;  /* 0x00000097bde27220 */ /* 0x002fc60000400000 */
[----:B------:R-:W-:Y:S01]  /*10670*/  STS.U16 [R5+0x13500], R221 ;  /* 0x013500dd05007388 */ /* 0x000fe20000000400 */
[-C--:B------:R-:W-:Y:S01]  /*10680*/  FMUL R234, R193, R151.reuse ;  /* 0x00000097c1ea7220 */ /* 0x080fe20000400000 */
[----:B------:R-:W-:Y:S01]  /*10690*/  FMUL R233, R196, R151 ;  /* 0x00000097c4e97220 */ /* 0x000fe20000400000 */
[----:B------:R-:W-:Y:S01]  /*106a0*/  MOV R228, R36 ;  /* 0x0000002400e47202 */ /* 0x000fe20000000f00 */
[----:B------:R-:W-:Y:S04]  /*106b0*/  STS.U16 [R5+0x11d00], R39 ;  /* 0x011d002705007388 */ /* 0x000fe80000000400 */
[----:B------:R-:W-:Y:S04]  /*106c0*/  STS.U16 [R5+0x13100], R222 ;  /* 0x013100de05007388 */ /* 0x000fe80000000400 */
[----:B------:R-:W-:Y:S04]  /*106d0*/  STS.U16 [R5+0x11500], R142 ;  /* 0x0115008e05007388 */ /* 0x000fe80000000400 */
[----:B------:R0:W-:Y:S04]  /*106e0*/  STS.U16 [R5+0x12900], R224 ;  /* 0x012900e005007388 */ /* 0x0001e80000000400 */
[----:B------:R1:W-:Y:S01]  /*106f0*/  STS.U16 [R5+0x12d00], R223 ;  /* 0x012d00df05007388 */ /* 0x0003e20000000400 */
[----:B------:R-:W-:-:S03]  /*10700*/  IMAD.MOV.U32 R229, RZ, RZ, R23 ;  /* 0x000000ffffe57224 */ /* 0x000fc600078e0017 */
[----:B------:R-:W-:Y:S01]  /*10710*/  STS.U16 [R5+0x11900], R139 ;  /* 0x0119008b05007388 */ /* 0x000fe20000000400 */
[-C--:B0-----:R-:W-:Y:S01]  /*10720*/  FMUL R224, R184, R151.reuse ;  /* 0x00000097b8e07220 */ /* 0x081fe20000400000 */
[-C--:B-1----:R-:W-:Y:S02]  /*10730*/  FMUL R223, R185, R151.reuse ;  /* 0x00000097b9df7220 */ /* 0x082fe40000400000 */
[----:B------:R-:W-:Y:S01]  /*10740*/  STS.U16 [R5+0x13d00], R219 ;  /* 0x013d00db05007388 */ /* 0x000fe20000000400 */
[----:B------:R-:W-:-:S03]  /*10750*/  FMUL R23, R188, R151 ;  /* 0x00000097bc177220 */ /* 0x000fc60000400000 */
[----:B------:R-:W-:Y:S01]  /*10760*/  STS.U16 [R5+0x13900], R220 ;  /* 0x013900dc05007388 */ /* 0x000fe20000000400 */
[-C--:B------:R-:W-:Y:S01]  /*10770*/  FMUL R235, R192, R151.reuse ;  /* 0x00000097c0eb7220 */ /* 0x080fe20000400000 */
[-C--:B------:R-:W-:Y:S01]  /*10780*/  FMUL R230, R204, R151.reuse ;  /* 0x00000097cce67220 */ /* 0x080fe20000400000 */
[----:B------:R-:W-:Y:S02]  /*10790*/  IMAD.MOV.U32 R204, RZ, RZ, R143 ;  /* 0x000000ffffcc7224 */ /* 0x000fe400078e008f */
[-C--:B------:R-:W-:Y:S01]  /*107a0*/  FMUL R231, R201, R151.reuse ;  /* 0x00000097c9e77220 */ /* 0x080fe20000400000 */
[----:B------:R-:W-:Y:S02]  /*107b0*/  IMAD.MOV.U32 R185, RZ, RZ, R147 ;  /* 0x000000ffffb97224 */ /* 0x000fe400078e0093 */
[-C--:B------:R-:W-:Y:S01]  /*107c0*/  FMUL R227, R205, R151.reuse ;  /* 0x00000097cde37220 */ /* 0x080fe20000400000 */
[----:B------:R-:W-:Y:S01]  /*107d0*/  MOV R205, R204 ;  /* 0x000000cc00cd7202 */ /* 0x000fe20000000f00 */
[-C--:B------:R-:W-:Y:S01]  /*107e0*/  FMUL R225, R197, R151.reuse ;  /* 0x00000097c5e17220 */ /* 0x080fe20000400000 */
[----:B------:R-:W-:Y:S01]  /*107f0*/  STS.U16 [R5+0x12100], R38 ;  /* 0x0121002605007388 */ /* 0x000fe20000000400 */
[----:B------:R-:W-:Y:S01]  /*10800*/  FMUL R232, R200, R151 ;  /* 0x00000097c8e87220 */ /* 0x000fe20000400000 */
[----:B------:R-:W-:-:S02]  /*10810*/  MOV R200, R146 ;  /* 0x0000009200c87202 */ /* 0x000fc40000000f00 */
[----:B------:R-:W-:Y:S01]  /*10820*/  MOV R184, R150 ;  /* 0x0000009600b87202 */ /* 0x000fe20000000f00 */
[----:B------:R0:W-:Y:S04]  /*10830*/  STS.U16 [R5+0x15500], R252 ;  /* 0x015500fc05007388 */ /* 0x0001e80000000400 */
[----:B------:R1:W-:Y:S01]  /*10840*/  STS.U16 [R5+0x16d00], R243 ;  /* 0x016d00f305007388 */ /* 0x0003e20000000400 */
[----:B0-----:R-:W-:-:S03]  /*10850*/  IMAD.MOV.U32 R252, RZ, RZ, R41 ;  /* 0x000000fffffc7224 */ /* 0x001fc600078e0029 */
[----:B------:R0:W-:Y:S01]  /*10860*/  STS.U16 [R5+0x17900], R240 ;  /* 0x017900f005007388 */ /* 0x0001e20000000400 */
[----:B-1----:R-:W-:-:S04]  /*10870*/  MOV R243, R35 ;  /* 0x0000002300f37202 */ /* 0x002fc80000000f00 */
[----:B0-----:R-:W-:Y:S02]  /*10880*/  MOV R240, R243 ;  /* 0x000000f300f07202 */ /* 0x001fe40000000f00 */
[----:B------:R-:W-:Y:S02]  /*10890*/  MOV R243, R252 ;  /* 0x000000fc00f37202 */ /* 0x000fe40000000f00 */
[----:B------:R-:W0:Y:S01]  /*108a0*/  LDC R252, c[0x0][0x238] ;  /* 0x00008e00fffc7b82 */ /* 0x000e220000000800 */
[----:B------:R1:W-:Y:S04]  /*108b0*/  STS.U16 [R5+0x17100], R242 ;  /* 0x017100f205007388 */ /* 0x0003e80000000400 */
[----:B------:R1:W-:Y:S02]  /*108c0*/  STS.U16 [R5+0x16900], R244 ;  /* 0x016900f405007388 */ /* 0x0003e40000000400 */
[----:B-1----:R-:W-:-:S02]  /*108d0*/  MOV R242, R32 ;  /* 0x0000002000f27202 */ /* 0x002fc40000000f00 */
[----:B------:R1:W-:Y:S01]  /*108e0*/  STS.U16 [R5+0x17500], R241 ;  /* 0x017500f105007388 */ /* 0x0003e20000000400 */
[----:B------:R-:W-:Y:S02]  /*108f0*/  MOV R244, R34 ;  /* 0x0000002200f47202 */ /* 0x000fe40000000f00 */
[----:B-1----:R-:W-:Y:S02]  /*10900*/  IMAD.MOV.U32 R241, RZ, RZ, R242 ;  /* 0x000000fffff17224 */ /* 0x002fe400078e00f2 */
[----:B------:R-:W-:Y:S01]  /*10910*/  MOV R242, R244 ;  /* 0x000000f400f27202 */ /* 0x000fe20000000f00 */
[----:B------:R1:W-:Y:S04]  /*10920*/  STS.U16 [R5+0x17d00], R22 ;  /* 0x017d001605007388 */ /* 0x0003e80000000400 */
[----:B------:R0:W-:Y:S01]  /*10930*/  STS.U16 [R5+0x16500], R246 ;  /* 0x016500f605007388 */ /* 0x0001e20000000400 */
[----:B-1----:R-:W-:-:S02]  /*10940*/  LOP3.LUT R22, R7, 0x8, RZ, 0xfc, !PT ;  /* 0x0000000807167812 */ /* 0x002fc400078efcff */
[----:B--2---:R-:W-:-:S04]  /*10950*/  IADD3 R8, P2, R8, R238, RZ ;  /* 0x000000ee08087210 */ /* 0x004fc80007f5e0ff */
[----:B------:R-:W-:-:S04]  /*10960*/  IADD3 R218, P6, R8, 0x9, RZ ;  /* 0x0000000908da7810 */ /* 0x000fc80007fde0ff */
[----:B------:R-:W-:Y:S02]  /*10970*/  ISETP.GT.U32.AND P3, PT, R218, R7, PT ;  /* 0x00000007da00720c */ /* 0x000fe40003f64070 */
[----:B----4-:R-:W-:-:S04]  /*10980*/  IADD3.X R9, RZ, R239, RZ, P2, !PT ;  /* 0x000000efff097210 */ /* 0x010fc800017fe4ff */
[-C--:B------:R-:W-:Y:S02]  /*10990*/  IADD3.X R37, RZ, R9.reuse, RZ, P6, !PT ;  /* 0x00000009ff257210 */ /* 0x080fe400037fe4ff */
[----:B------:R-:W-:Y:S02]  /*109a0*/  IADD3 R221, P6, R8, 0x18, RZ ;  /* 0x0000001808dd7810 */ /* 0x000fe40007fde0ff */
[----:B------:R-:W-:Y:S02]  /*109b0*/  ISETP.GT.U32.AND.EX P3, PT, R37, RZ, PT, P3 ;  /* 0x000000ff2500720c */ /* 0x000fe40003f64130 */
[----:B------:R-:W-:Y:S02]  /*109c0*/  IADD3.X R13, RZ, R9, RZ, P6, !PT ;  /* 0x00000009ff0d7210 */ /* 0x000fe400037fe4ff */
[----:B------:R-:W-:Y:S02]  /*109d0*/  FSEL R226, R226, -INF , !P3 ;  /* 0xff800000e2e27808 */ /* 0x000fe40005800000 */
[----:B------:R-:W-:-:S02]  /*109e0*/  IADD3 R193, P6, R8, 0x19, RZ ;  /* 0x0000001908c17810 */ /* 0x000fc40007fde0ff */
[C---:B------:R-:W-:Y:S02]  /*109f0*/  IADD3 R196, P3, R8.reuse, 0x20, RZ ;  /* 0x0000002008c47810 */ /* 0x040fe40007f7e0ff */
[-C--:B------:R-:W-:Y:S02]  /*10a00*/  IADD3.X R36, RZ, R9.reuse, RZ, P6, !PT ;  /* 0x00000009ff247210 */ /* 0x080fe400037fe4ff */
[C---:B------:R-:W-:Y:S02]  /*10a10*/  IADD3 R217, P6, R8.reuse, 0x28, RZ ;  /* 0x0000002808d97810 */ /* 0x040fe40007fde0ff */
[----:B------:R-:W-:Y:S02]  /*10a20*/  IADD3.X R39, RZ, R9, RZ, P3, !PT ;  /* 0x00000009ff277210 */ /* 0x000fe40001ffe4ff */
[CC--:B------:R-:W-:Y:S02]  /*10a30*/  ISETP.GT.U32.AND P0, PT, R8.reuse, R7.reuse, PT ;  /* 0x000000070800720c */ /* 0x0c0fe40003f04070 */
[----:B------:R-:W-:-:S02]  /*10a40*/  ISETP.GE.U32.AND P4, PT, R8, R7, PT ;  /* 0x000000070800720c */ /* 0x000fc40003f86070 */
[----:B------:R-:W-:Y:S02]  /*10a50*/  IADD3 R222, P3, R8, 0x8, RZ ;  /* 0x0000000808de7810 */ /* 0x000fe40007f7e0ff */
[----:B------:R-:W-:Y:S02]  /*10a60*/  IADD3.X R142, RZ, R9, RZ, P6, !PT ;  /* 0x00000009ff8e7210 */ /* 0x000fe400037fe4ff */
[----:B------:R-:W-:Y:S02]  /*10a70*/  ISETP.GT.U32.AND P6, PT, R222, R7, PT ;  /* 0x00000007de00720c */ /* 0x000fe40003fc4070 */
[----:B------:R-:W-:Y:S02]  /*10a80*/  IADD3.X R139, RZ, R9, RZ, P3, !PT ;  /* 0x00000009ff8b7210 */ /* 0x000fe40001ffe4ff */
[C---:B------:R-:W-:Y:S02]  /*10a90*/  ISETP.GE.U32.AND.EX P4, PT, R9.reuse, RZ, PT, P4 ;  /* 0x000000ff0900720c */ /* 0x040fe40003f86140 */
[----:B------:R-:W-:-:S02]  /*10aa0*/  ISETP.GT.U32.AND.EX P0, PT, R9, RZ, PT, P0 ;  /* 0x000000ff0900720c */ /* 0x000fc40003f04100 */
[----:B------:R-:W-:Y:S02]  /*10ab0*/  IADD3 R219, P1, R8, 0x10, RZ ;  /* 0x0000001008db7810 */ /* 0x000fe40007f3e0ff */
[----:B------:R-:W-:Y:S02]  /*10ac0*/  ISETP.GT.U32.AND.EX P6, PT, R139, RZ, PT, P6 ;  /* 0x000000ff8b00720c */ /* 0x000fe40003fc4160 */
[----:B------:R-:W-:Y:S02]  /*10ad0*/  FSEL R223, R223, -INF , !P4 ;  /* 0xff800000dfdf7808 */ /* 0x000fe40006000000 */
[----:B------:R-:W-:Y:S02]  /*10ae0*/  FSEL R224, R224, -INF , !P0 ;  /* 0xff800000e0e07808 */ /* 0x000fe40004000000 */
[----:B------:R-:W-:Y:S02]  /*10af0*/  IADD3 R220, P2, R8, 0x11, RZ ;  /* 0x0000001108dc7810 */ /* 0x000fe40007f5e0ff */
[----:B------:R-:W-:-:S02]  /*10b00*/  ISETP.GT.U32.AND P5, PT, R219, R7, PT ;  /* 0x00000007db00720c */ /* 0x000fc40003fa4070 */
[----:B------:R-:W-:Y:S02]  /*10b10*/  IADD3.X R11, RZ, R9, RZ, P1, !PT ;  /* 0x00000009ff0b7210 */ /* 0x000fe40000ffe4ff */
[----:B------:R-:W-:Y:S02]  /*10b20*/  FSEL R23, R23, -INF , !P6 ;  /* 0xff80000017177808 */ /* 0x000fe40007000000 */
[----:B------:R-:W-:Y:S01]  /*10b30*/  FMNMX R10, R224, R223, !PT ;  /* 0x000000dfe00a7209 */ /* 0x000fe20007800000 */
[----:B------:R-:W-:Y:S01]  /*10b40*/  IMAD.X R12, RZ, RZ, R9, P2 ;  /* 0x000000ffff0c7224 */ /* 0x000fe200010e0609 */
[----:B------:R-:W-:Y:S02]  /*10b50*/  ISETP.GT.U32.AND P1, PT, R220, R7, PT ;  /* 0x00000007dc00720c */ /* 0x000fe40003f24070 */
[----:B------:R-:W-:Y:S02]  /*10b60*/  ISETP.GT.U32.AND.EX P5, PT, R11, RZ, PT, P5 ;  /* 0x000000ff0b00720c */ /* 0x000fe40003fa4150 */
[----:B------:R-:W-:-:S02]  /*10b70*/  FMNMX R10, R23, R10, !PT ;  /* 0x0000000a170a7209 */ /* 0x000fc40007800000 */
[----:B------:R-:W-:Y:S02]  /*10b80*/  ISETP.GT.U32.AND P2, PT, R221, R7, PT ;  /* 0x00000007dd00720c */ /* 0x000fe40003f44070 */
[----:B------:R-:W-:Y:S02]  /*10b90*/  ISETP.GT.U32.AND.EX P1, PT, R12, RZ, PT, P1 ;  /* 0x000000ff0c00720c */ /* 0x000fe40003f24110 */
[----:B------:R-:W-:Y:S02]  /*10ba0*/  FSEL R235, R235, -INF , !P5 ;  /* 0xff800000ebeb7808 */ /* 0x000fe40006800000 */
[----:B------:R-:W-:Y:S02]  /*10bb0*/  FMNMX R10, R226, R10, !PT ;  /* 0x0000000ae20a7209 */ /* 0x000fe40007800000 */
[----:B------:R-:W-:Y:S02]  /*10bc0*/  ISETP.GT.U32.AND.EX P2, PT, R13, RZ, PT, P2 ;  /* 0x000000ff0d00720c */ /* 0x000fe40003f44120 */
[----:B------:R-:W-:-:S02]  /*10bd0*/  MOV R201, R12 ;  /* 0x0000000c00c97202 */ /* 0x000fc40000000f00 */
[----:B------:R-:W-:Y:S02]  /*10be0*/  ISETP.GT.U32.AND P5, PT, R193, R7, PT ;  /* 0x00000007c100720c */ /* 0x000fe40003fa4070 */
[----:B------:R-:W-:Y:S02]  /*10bf0*/  FSEL R234, R234, -INF , !P1 ;  /* 0xff800000eaea7808 */ /* 0x000fe40004800000 */
[----:B------:R-:W-:Y:S02]  /*10c00*/  FMNMX R10, R235, R10, !PT ;  /* 0x0000000aeb0a7209 */ /* 0x000fe40007800000 */
[----:B------:R-:W-:Y:S02]  /*10c10*/  FSEL R233, R233, -INF , !P2 ;  /* 0xff800000e9e97808 */ /* 0x000fe40005000000 */
[----:B------:R-:W-:Y:S02]  /*10c20*/  MOV R204, R201 ;  /* 0x000000c900cc7202 */ /* 0x000fe40000000f00 */
[----:B------:R-:W-:-:S02]  /*10c30*/  IADD3 R216, P2, R8, 0x21, RZ ;  /* 0x0000002108d87810 */ /* 0x000fc40007f5e0ff */
[----:B------:R-:W-:Y:S01]  /*10c40*/  MOV R201, R185 ;  /* 0x000000b900c97202 */ /* 0x000fe20000000f00 */
[----:B------:R-:W-:Y:S01]  /*10c50*/  IMAD.MOV.U32 R185, RZ, RZ, R229 ;  /* 0x000000ffffb97224 */ /* 0x000fe200078e00e5 */
[----:B------:R-:W-:Y:S01]  /*10c60*/  ISETP.GT.U32.AND P1, PT, R196, R7, PT ;  /* 0x00000007c400720c */ /* 0x000fe20003f24070 */
[-C--:B------:R-:W-:Y:S01]  /*10c70*/  FMUL R229, R208, R151.reuse ;  /* 0x00000097d0e57220 */ /* 0x080fe20000400000 */
[----:B------:R-:W-:Y:S02]  /*10c80*/  ISETP.GT.U32.AND.EX P5, PT, R36, RZ, PT, P5 ;  /* 0x000000ff2400720c */ /* 0x000fe40003fa4150 */
[----:B------:R-:W-:Y:S02]  /*10c90*/  FMNMX R10, R234, R10, !PT ;  /* 0x0000000aea0a7209 */ /* 0x000fe40007800000 */
[----:B------:R-:W-:Y:S01]  /*10ca0*/  MOV R208, R228 ;  /* 0x000000e400d07202 */ /* 0x000fe20000000f00 */
[----:B------:R-:W-:Y:S01]  /*10cb0*/  FMUL R228, R209, R151 ;  /* 0x00000097d1e47220 */ /* 0x000fe20000400000 */
[----:B------:R-:W-:Y:S01]  /*10cc0*/  IMAD.X R38, RZ, RZ, R9, P2 ;  /* 0x000000ffff267224 */ /* 0x000fe200010e0609 */
[----:B------:R-:W1:Y:S01]  /*10cd0*/  LDC R209, c[0x0][0x238] ;  /* 0x00008e00ffd17b82 */ /* 0x000e620000000800 */
[----:B------:R-:W-:-:S02]  /*10ce0*/  ISETP.GT.U32.AND P2, PT, R216, R7, PT ;  /* 0x00000007d800720c */ /* 0x000fc40003f44070 */
[----:B------:R-:W-:Y:S02]  /*10cf0*/  ISETP.GT.U32.AND.EX P1, PT, R39, RZ, PT, P1 ;  /* 0x000000ff2700720c */ /* 0x000fe40003f24110 */
[----:B------:R-:W-:Y:S02]  /*10d00*/  FSEL R225, R225, -INF , !P5 ;  /* 0xff800000e1e17808 */ /* 0x000fe40006800000 */
[----:B------:R-:W-:Y:S02]  /*10d10*/  FMNMX R10, R233, R10, !PT ;  /* 0x0000000ae90a7209 */ /* 0x000fe40007800000 */
[----:B------:R-:W-:Y:S02]  /*10d20*/  ISETP.GT.U32.AND P3, PT, R217, R7, PT ;  /* 0x00000007d900720c */ /* 0x000fe40003f64070 */
[----:B------:R-:W-:Y:S02]  /*10d30*/  IADD3 R192, P6, R8, 0x29, RZ ;  /* 0x0000002908c07810 */ /* 0x000fe40007fde0ff */
[----:B------:R-:W-:-:S02]  /*10d40*/  ISETP.GT.U32.AND.EX P2, PT, R38, RZ, PT, P2 ;  /* 0x000000ff2600720c */ /* 0x000fc40003f44120 */
[----:B------:R-:W-:Y:S02]  /*10d50*/  FSEL R232, R232, -INF , !P1 ;  /* 0xff800000e8e87808 */ /* 0x000fe40004800000 */
[----:B------:R-:W-:Y:S02]  /*10d60*/  FMNMX R10, R225, R10, !PT ;  /* 0x0000000ae10a7209 */ /* 0x000fe40007800000 */
[----:B------:R-:W-:Y:S02]  /*10d70*/  ISETP.GT.U32.AND P4, PT, R192, R7, PT ;  /* 0x00000007c000720c */ /* 0x000fe40003f84070 */
[----:B------:R-:W-:Y:S02]  /*10d80*/  ISETP.GT.U32.AND.EX P3, PT, R142, RZ, PT, P3 ;  /* 0x000000ff8e00720c */ /* 0x000fe40003f64130 */
[----:B------:R-:W-:Y:S02]  /*10d90*/  IADD3 R12, P5, R8, 0x30, RZ ;  /* 0x00000030080c7810 */ /* 0x000fe40007fbe0ff */
[----:B------:R-:W-:-:S02]  /*10da0*/  FSEL R231, R231, -INF , !P2 ;  /* 0xff800000e7e77808 */ /* 0x000fc40005000000 */
[----:B------:R-:W-:Y:S02]  /*10db0*/  IADD3.X R143, RZ, R9, RZ, P6, !PT ;  /* 0x00000009ff8f7210 */ /* 0x000fe400037fe4ff */
[----:B------:R-:W-:Y:S02]  /*10dc0*/  FMNMX R10, R232, R10, !PT ;  /* 0x0000000ae80a7209 */ /* 0x000fe40007800000 */
[----:B------:R-:W-:Y:S02]  /*10dd0*/  MOV R197, R13 ;  /* 0x0000000d00c57202 */ /* 0x000fe40000000f00 */
[----:B------:R-:W-:Y:S02]  /*10de0*/  ISETP.GT.U32.AND P1, PT, R12, R7, PT ;  /* 0x000000070c00720c */ /* 0x000fe40003f24070 */
[----:B------:R-:W-:Y:S02]  /*10df0*/  FSEL R230, R230, -INF , !P3 ;  /* 0xff800000e6e67808 */ /* 0x000fe40005800000 */
[----:B------:R-:W-:-:S02]  /*10e00*/  IADD3 R13, P2, R8, 0x31, RZ ;  /* 0x00000031080d7810 */ /* 0x000fc40007f5e0ff */
[----:B------:R-:W-:Y:S02]  /*10e10*/  IADD3.X R146, RZ, R9, RZ, P5, !PT ;  /* 0x00000009ff927210 */ /* 0x000fe40002ffe4ff */
[----:B------:R-:W-:Y:S02]  /*10e20*/  ISETP.GT.U32.AND.EX P4, PT, R143, RZ, PT, P4 ;  /* 0x000000ff8f00720c */ /* 0x000fe40003f84140 */
[----:B------:R-:W-:Y:S02]  /*10e30*/  FMNMX R10, R231, R10, !PT ;  /* 0x0000000ae70a7209 */ /* 0x000fe40007800000 */
[----:B------:R-:W-:Y:S02]  /*10e40*/  IADD3 R188, P3, R8, 0x38, RZ ;  /* 0x0000003808bc7810 */ /* 0x000fe40007f7e0ff */
[----:B------:R-:W-:Y:S02]  /*10e50*/  ISETP.GT.U32.AND P6, PT, R13, R7, PT ;  /* 0x000000070d00720c */ /* 0x000fe40003fc4070 */
[----:B------:R-:W-:-:S02]  /*10e60*/  IADD3.X R147, RZ, R9, RZ, P2, !PT ;  /* 0x00000009ff937210 */ /* 0x000fc400017fe4ff */
[----:B------:R-:W-:Y:S02]  /*10e70*/  ISETP.GT.U32.AND.EX P1, PT, R146, RZ, PT, P1 ;  /* 0x000000ff9200720c */ /* 0x000fe40003f24110 */
[----:B------:R-:W-:Y:S02]  /*10e80*/  FSEL R227, R227, -INF , !P4 ;  /* 0xff800000e3e37808 */ /* 0x000fe40006000000 */
[----:B------:R-:W-:Y:S01]  /*10e90*/  FMNMX R10, R230, R10, !PT ;  /* 0x0000000ae60a7209 */ /* 0x000fe20007800000 */
[----:B------:R-:W-:Y:S01]  /*10ea0*/  IMAD.X R150, RZ, RZ, R9, P3 ;  /* 0x000000ffff967224 */ /* 0x000fe200018e0609 */
[----:B------:R-:W-:Y:S02]  /*10eb0*/  ISETP.GT.U32.AND P5, PT, R188, R7, PT ;  /* 0x00000007bc00720c */ /* 0x000fe40003fa4070 */
[----:B------:R-:W-:Y:S02]  /*10ec0*/  IADD3 R189, P2, R8, 0x39, RZ ;  /* 0x0000003908bd7810 */ /* 0x000fe40007f5e0ff */
[----:B------:R-:W-:-:S02]  /*10ed0*/  ISETP.GT.U32.AND.EX P6, PT, R147, RZ, PT, P6 ;  /* 0x000000ff9300720c */ /* 0x000fc40003fc4160 */
[----:B------:R-:W-:Y:S02]  /*10ee0*/  FSEL R229, R229, -INF , !P1 ;  /* 0xff800000e5e57808 */ /* 0x000fe40004800000 */
[----:B------:R-:W-:Y:S01]  /*10ef0*/  FMNMX R10, R227, R10, !PT ;  /* 0x0000000ae30a7209 */ /* 0x000fe20007800000 */
[----:B-1----:R-:W-:Y:S01]  /*10f00*/  FMUL R212, R212, R209 ;  /* 0x000000d1d4d47220 */ /* 0x002fe20000400000 */
[----:B------:R-:W-:Y:S02]  /*10f10*/  ISETP.GT.U32.AND P3, PT, R189, R7, PT ;  /* 0x00000007bd00720c */ /* 0x000fe40003f64070 */
[----:B------:R-:W-:Y:S02]  /*10f20*/  ISETP.GT.U32.AND.EX P5, PT, R150, RZ, PT, P5 ;  /* 0x000000ff9600720c */ /* 0x000fe40003fa4150 */
[----:B------:R-:W-:Y:S02]  /*10f30*/  IADD3.X R151, RZ, R9, RZ, P2, !PT ;  /* 0x00000009ff977210 */ /* 0x000fe400017fe4ff */
[----:B------:R-:W-:-:S02]  /*10f40*/  FSEL R228, R228, -INF , !P6 ;  /* 0xff800000e4e47808 */ /* 0x000fc40007000000 */
[----:B------:R-:W-:Y:S01]  /*10f50*/  FMNMX R10, R229, R10, !PT ;  /* 0x0000000ae50a7209 */ /* 0x000fe20007800000 */
[----:B------:R-:W-:Y:S01]  /*10f60*/  FMUL R209, R213, R209 ;  /* 0x000000d1d5d17220 */ /* 0x000fe20000400000 */
[----:B------:R-:W-:Y:S02]  /*10f70*/  ISETP.GT.U32.AND.EX P3, PT, R151, RZ, PT, P3 ;  /* 0x000000ff9700720c */ /* 0x000fe40003f64130 */
[----:B------:R-:W-:Y:S02]  /*10f80*/  FSEL R212, R212, -INF , !P5 ;  /* 0xff800000d4d47808 */ /* 0x000fe40006800000 */
[----:B------:R-:W-:Y:S02]  /*10f90*/  FMNMX R10, R228, R10, !PT ;  /* 0x0000000ae40a7209 */ /* 0x000fe40007800000 */
[----:B------:R-:W-:Y:S02]  /*10fa0*/  FSEL R209, R209, -INF , !P3 ;  /* 0xff800000d1d17808 */ /* 0x000fe40005800000 */
[----:B------:R-:W-:-:S04]  /*10fb0*/  FMNMX R10, R212, R10, !PT ;  /* 0x0000000ad40a7209 */ /* 0x000fc80007800000 */
[----:B------:R-:W-:Y:S02]  /*10fc0*/  FMNMX R10, R209, R10, !PT ;  /* 0x0000000ad10a7209 */ /* 0x000fe40007800000 */
[----:B------:R-:W-:-:S03]  /*10fd0*/  MOV R213, R11 ;  /* 0x0000000b00d57202 */ /* 0x000fc60000000f00 */
[----:B------:R-:W1:Y:S01]  /*10fe0*/  SHFL.BFLY PT, R11, R10, 0x2, 0x1f ;  /* 0x0c401f000a0b7f89 */ /* 0x000e6200000e0000 */
[----:B------:R-:W-:Y:S02]  /*10ff0*/  IMAD.MOV.U32 R244, RZ, RZ, R208 ;  /* 0x000000fffff47224 */ /* 0x000fe400078e00d0 */
[----:B0-----:R-:W-:Y:S01]  /*11000*/  FMUL R208, R194, R252 ;  /* 0x000000fcc2d07220 */ /* 0x001fe20000400000 */
[----:B------:R-:W-:Y:S02]  /*11010*/  MOV R194, R243 ;  /* 0x000000f300c27202 */ /* 0x000fe40000000f00 */
[----:B------:R-:W-:Y:S01]  /*11020*/  MOV R243, R244 ;  /* 0x000000f400f37202 */ /* 0x000fe20000000f00 */
[----:B------:R-:W-:Y:S02]  /*11030*/  IMAD.MOV.U32 R244, RZ, RZ, R201 ;  /* 0x000000fffff47224 */ /* 0x000fe400078e00c9 */
[----:B------:R-:W-:Y:S01]  /*11040*/  FMUL R201, R195, R252 ;  /* 0x000000fcc3c97220 */ /* 0x000fe20000400000 */
[----:B------:R-:W-:Y:S01]  /*11050*/  MOV R195, R200 ;  /* 0x000000c800c37202 */ /* 0x000fe20000000f00 */
[----:B------:R-:W-:Y:S01]  /*11060*/  FMUL R200, R198, R252 ;  /* 0x000000fcc6c87220 */ /* 0x000fe20000400000 */
[----:B------:R-:W-:Y:S01]  /*11070*/  IMAD.MOV.U32 R246, RZ, RZ, R37 ;  /* 0x000000fffff67224 */ /* 0x000fe200078e0025 */
[----:B-1----:R-:W-:-:S02]  /*11080*/  FMNMX R10, R10, R11, !PT ;  /* 0x0000000b0a0a7209 */ /* 0x002fc40007800000 */
[----:B------:R-:W-:Y:S01]  /*11090*/  MOV R11, R204 ;  /* 0x000000cc000b7202 */ /* 0x000fe20000000f00 */
[----:B------:R-:W-:Y:S01]  /*110a0*/  FMUL R204, R191, R252 ;  /* 0x000000fcbfcc7220 */ /* 0x000fe20000400000 */
[----:B------:R-:W-:Y:S02]  /*110b0*/  MOV R191, R205 ;  /* 0x000000cd00bf7202 */ /* 0x000fe40000000f00 */
[----:B------:R-:W-:Y:S01]  /*110c0*/  MOV R205, R184 ;  /* 0x000000b800cd7202 */ /* 0x000fe20000000f00 */
[----:B------:R-:W-:Y:S01]  /*110d0*/  FMUL R184, R190, R252 ;  /* 0x000000fcbeb87220 */ /* 0x000fe20000400000 */
[----:B------:R-:W-:Y:S01]  /*110e0*/  IMAD.MOV.U32 R190, RZ, RZ, R185 ;  /* 0x000000ffffbe7224 */ /* 0x000fe200078e00b9 */
[----:B------:R0:W-:Y:S01]  /*110f0*/  STS.U16 [R5+0x14500], R45 ;  /* 0x0145002d05007388 */ /* 0x0001e20000000400 */
[----:B------:R-:W-:-:S03]  /*11100*/  ISETP.GT.U32.AND P3, PT, R218, R22, PT ;  /* 0x00000016da00720c */ /* 0x000fc60003f64070 */
[----:B------:R-:W-:Y:S02]  /*11110*/  MOV R198, R190 ;  /* 0x000000be00c67202 */ /* 0x000fe40000000f00 */
[----:B------:R-:W-:Y:S01]  /*11120*/  MOV R190, R191 ;  /* 0x000000bf00be7202 */ /* 0x000fe20000000f00 */
[----:B------:R-:W-:Y:S01]  /*11130*/  FMUL R191, R199, R252 ;  /* 0x000000fcc7bf7220 */ /* 0x000fe20000400000 */
[----:B------:R-:W-:Y:S01]  /*11140*/  ISETP.GT.U32.AND P2, PT, R219, R22, PT ;  /* 0x00000016db00720c */ /* 0x000fe20003f44070 */
[----:B------:R1:W-:Y:S01]  /*11150*/  STS.U16 [R5+0x14900], R42 ;  /* 0x0149002a05007388 */ /* 0x0003e20000000400 */
[----:B------:R-:W-:-:S03]  /*11160*/  IMAD.MOV.U32 R199, RZ, RZ, R205 ;  /* 0x000000ffffc77224 */ /* 0x000fc600078e00cd */
[----:B0-----:R-:W2:Y:S01]  /*11170*/  LDL.LU R45, [R1+0xd60] ;  /* 0x000d6000012d7983 */ /* 0x001ea20000300800 */
[----:B------:R-:W-:-:S03]  /*11180*/  ISETP.GT.U32.AND.EX P3, PT, R246, RZ, PT, P3 ;  /* 0x000000fff600720c */ /* 0x000fc60003f64130 */
[----:B------:R0:W-:Y:S01]  /*11190*/  STS.U16 [R5+0x14d00], R43 ;  /* 0x014d002b05007388 */ /* 0x0001e20000000400 */
[----:B------:R-:W-:-:S03]  /*111a0*/  ISETP.GT.U32.AND.EX P2, PT, R213, RZ, PT, P2 ;  /* 0x000000ffd500720c */ /* 0x000fc60003f44120 */
[----:B-1----:R-:W4:Y:S01]  /*111b0*/  LDL.LU R42, [R1+0xd5c] ;  /* 0x000d5c00012a7983 */ /* 0x002f220000300800 */
[----:B------:R-:W-:Y:S01]  /*111c0*/  ISETP.GT.U32.AND P4, PT, R221, R22, PT ;  /* 0x00000016dd00720c */ /* 0x000fe20003f84070 */
[----:B------:R-:W-:Y:S02]  /*111d0*/  FMUL R205, R202, R252 ;  /* 0x000000fccacd7220 */ /* 0x000fe40000400000 */
[----:B------:R1:W-:Y:S01]  /*111e0*/  STS.U16 [R5+0x15100], R40 ;  /* 0x0151002805007388 */ /* 0x0003e20000000400 */
[----:B------:R-:W-:-:S03]  /*111f0*/  MOV R202, R199 ;  /* 0x000000c700ca7202 */ /* 0x000fc60000000f00 */
[----:B0-----:R-:W4:Y:S01]  /*11200*/  LDL.LU R43, [R1+0xd58] ;  /* 0x000d5800012b7983 */ /* 0x001f220000300800 */
[----:B------:R-:W-:-:S03]  /*11210*/  FMUL R199, R203, R252 ;  /* 0x000000fccbc77220 */ /* 0x000fc60000400000 */
[----:B------:R0:W-:Y:S04]  /*11220*/  STS.U16 [R5+0x15900], R251 ;  /* 0x015900fb05007388 */ /* 0x0001e80000000400 */
[----:B-1----:R-:W4:Y:S01]  /*11230*/  LDL.LU R40, [R1+0xd54] ;  /* 0x000d540001287983 */ /* 0x002f220000300800 */
[----:B------:R-:W-:-:S03]  /*11240*/  FSEL R204, R204, -INF , !P3 ;  /* 0xff800000cccc7808 */ /* 0x000fc60005800000 */
[----:B------:R-:W4:Y:S01]  /*11250*/  LDL.LU R41, [R1+0xd50] ;  /* 0x000d500001297983 */ /* 0x000f220000300800 */
[----:B0-----:R-:W-:-:S03]  /*11260*/  MOV R251, R38 ;  /* 0x0000002600fb7202 */ /* 0x001fc60000000f00 */
[----:B------:R0:W-:Y:S01]  /*11270*/  STS.U16 [R5+0x15d00], R249 ;  /* 0x015d00f905007388 */ /* 0x0001e20000000400 */
[----:B------:R-:W-:Y:S01]  /*11280*/  FSEL R208, R208, -INF , !P2 ;  /* 0xff800000d0d07808 */ /* 0x000fe20005000000 */
[----:B------:R-:W-:Y:S02]  /*11290*/  FMUL R185, R187, R252 ;  /* 0x000000fcbbb97220 */ /* 0x000fe40000400000 */
[----:B------:R-:W4:Y:S01]  /*112a0*/  LDL.LU R38, [R1+0xd4c] ;  /* 0x000d4c0001267983 */ /* 0x000f220000300800 */
[----:B------:R-:W-:-:S03]  /*112b0*/  ISETP.GT.U32.AND.EX P4, PT, R197, RZ, PT, P4 ;  /* 0x000000ffc500720c */ /* 0x000fc60003f84140 */
[----:B------:R1:W-:Y:S01]  /*112c0*/  STS.U16 [R5+0x16100], R248 ;  /* 0x016100f805007388 */ /* 0x0003e20000000400 */
[----:B0-----:R-:W-:-:S03]  /*112d0*/  MOV R249, R39 ;  /* 0x0000002700f97202 */ /* 0x001fc60000000f00 */
[----:B------:R-:W4:Y:S01]  /*112e0*/  LDL.LU R39, [R1+0xd48] ;  /* 0x000d480001277983 */ /* 0x000f220000300800 */
[----:B------:R-:W-:Y:S01]  /*112f0*/  MOV R203, R197 ;  /* 0x000000c500cb7202 */ /* 0x000fe20000000f00 */
[----:B------:R-:W-:Y:S01]  /*11300*/  FMUL R197, R206, R252 ;  /* 0x000000fccec57220 */ /* 0x000fe20000400000 */
[C---:B------:R-:W-:Y:S02]  /*11310*/  ISETP.GT.U32.AND P6, PT, R8.reuse, R22, PT ;  /* 0x000000160800720c */ /* 0x040fe40003fc4070 */
[----:B-1----:R-:W-:Y:S02]  /*11320*/  MOV R248, R36 ;  /* 0x0000002400f87202 */ /* 0x002fe40000000f00 */
[----:B------:R-:W4:Y:S01]  /*11330*/  LDL.LU R36, [R1+0xd44] ;  /* 0x000d440001247983 */ /* 0x000f220000300800 */
[-C--:B------:R-:W-:Y:S01]  /*11340*/  ISETP.GE.U32.AND P5, PT, R8, R22.reuse, PT ;  /* 0x000000160800720c */ /* 0x080fe20003fa6070 */
[----:B------:R-:W-:Y:S01]  /*11350*/  IMAD.MOV.U32 R206, RZ, RZ, R190 ;  /* 0x000000ffffce7224 */ /* 0x000fe200078e00be */
[-C--:B------:R-:W-:Y:S01]  /*11360*/  ISETP.GT.U32.AND P1, PT, R220, R22.reuse, PT ;  /* 0x00000016dc00720c */ /* 0x080fe20003f24070 */
[----:B------:R-:W4:Y:S01]  /*11370*/  LDL.LU R37, [R1+0xd40] ;  /* 0x000d400001257983 */ /* 0x000f220000300800 */
[----:B------:R-:W-:-:S02]  /*11380*/  ISETP.GT.U32.AND P3, PT, R193, R22, PT ;  /* 0x00000016c100720c */ /* 0x000fc40003f64070 */
[----:B------:R-:W-:Y:S01]  /*11390*/  ISETP.GT.U32.AND P2, PT, R196, R22, PT ;  /* 0x00000016c400720c */ /* 0x000fe20003f44070 */
[----:B------:R-:W4:Y:S01]  /*113a0*/  LDL.LU R34, [R1+0xd3c] ;  /* 0x000d3c0001227983 */ /* 0x000f220000300800 */
[----:B------:R-:W-:Y:S01]  /*113b0*/  MOV R187, R11 ;  /* 0x0000000b00bb7202 */ /* 0x000fe20000000f00 */
[-C--:B------:R-:W-:Y:S01]  /*113c0*/  FMUL R190, R207, R252.reuse ;  /* 0x000000fccfbe7220 */ /* 0x080fe20000400000 */
[----:B------:R-:W-:Y:S01]  /*113d0*/  FMUL R22, R186, R252 ;  /* 0x000000fcba167220 */ /* 0x000fe20000400000 */
[----:B------:R-:W4:Y:S01]  /*113e0*/  LDL.LU R35, [R1+0xd38] ;  /* 0x000d380001237983 */ /* 0x000f220000300800 */
[----:B------:R-:W-:Y:S01]  /*113f0*/  MOV R207, R202 ;  /* 0x000000ca00cf7202 */ /* 0x000fe20000000f00 */
[----:B------:R-:W-:Y:S01]  /*11400*/  FMUL R202, R210, R252 ;  /* 0x000000fcd2ca7220 */ /* 0x000fe20000400000 */
[C---:B------:R-:W-:Y:S01]  /*11410*/  ISETP.GT.U32.AND.EX P6, PT, R9.reuse, RZ, PT, P6 ;  /* 0x000000ff0900720c */ /* 0x040fe20003fc4160 */
[----:B------:R-:W4:Y:S01]  /*11420*/  LDL.LU R32, [R1+0xd34] ;  /* 0x000d340001207983 */ /* 0x000f220000300800 */
[----:B------:R-:W-:-:S02]  /*11430*/  ISETP.GE.U32.AND.EX P5, PT, R9, RZ, PT, P5 ;  /* 0x000000ff0900720c */ /* 0x000fc40003fa6150 */
[----:B------:R-:W-:Y:S01]  /*11440*/  ISETP.GT.U32.AND.EX P1, PT, R187, RZ, PT, P1 ;  /* 0x000000ffbb00720c */ /* 0x000fe20003f24110 */
[----:B------:R0:W-:Y:S01]  /*11450*/  STS.U16 [R4+0x10200], R33 ;  /* 0x0102002104007388 */ /* 0x0001e20000000400 */
[----:B------:R-:W-:Y:S02]  /*11460*/  ISETP.GT.U32.AND.EX P3, PT, R248, RZ, PT, P3 ;  /* 0x000000fff800720c */ /* 0x000fe40003f64130 */
[----:B------:R-:W-:Y:S01]  /*11470*/  ISETP.GT.U32.AND.EX P2, PT, R249, RZ, PT, P2 ;  /* 0x000000fff900720c */ /* 0x000fe20003f44120 */
[----:B------:R1:W-:Y:S01]  /*11480*/  STS.U16 [R4+0x10600], R30 ;  /* 0x0106001e04007388 */ /* 0x0003e20000000400 */
[----:B------:R-:W-:Y:S02]  /*11490*/  LOP3.LUT R186, R7, 0x8, RZ, 0xfc, !PT ;  /* 0x0000000807ba7812 */ /* 0x000fe400078efcff */
[----:B------:R-:W-:Y:S01]  /*114a0*/  MOV R210, R198 ;  /* 0x000000c600d27202 */ /* 0x000fe20000000f00 */
[----:B------:R3:W-:Y:S01]  /*114b0*/  STS.U16 [R4+0x10a00], R31 ;  /* 0x010a001f04007388 */ /* 0x0007e20000000400 */
[----:B------:R-:W-:-:S03]  /*114c0*/  FMUL R198, R211, R252 ;  /* 0x000000fcd3c67220 */ /* 0x000fc60000400000 */
[----:B0-----:R-:W4:Y:S01]  /*114d0*/  LDL.LU R33, [R1+0xd30] ;  /* 0x000d300001217983 */ /* 0x001f220000300800 */
[----:B------:R-:W-:-:S03]  /*114e0*/  MOV R211, R195 ;  /* 0x000000c300d37202 */ /* 0x000fc60000000f00 */
[----:B-1----:R-:W4:Y:S01]  /*114f0*/  LDL.LU R30, [R1+0xd2c] ;  /* 0x000d2c00011e7983 */ /* 0x002f220000300800 */
[----:B------:R-:W-:Y:S01]  /*11500*/  FSEL R184, R184, -INF , !P0 ;  /* 0xff800000b8b87808 */ /* 0x000fe20004000000 */
[----:B------:R-:W-:Y:S02]  /*11510*/  FMUL R195, R214, R252 ;  /* 0x000000fcd6c37220 */ /* 0x000fe40000400000 */
[----:B---3--:R-:W3:Y:S01]  /*11520*/  LDL.LU R31, [R1+0xd28] ;  /* 0x000d2800011f7983 */ /* 0x008ee20000300800 */
[----:B------:R-:W-:-:S03]  /*11530*/  FSEL R22, R22, -INF , !P6 ;  /* 0xff80000016167808 */ /* 0x000fc60007000000 */
[----:B------:R0:W-:Y:S01]  /*11540*/  STS.U16 [R4+0x10e00], R28 ;  /* 0x010e001c04007388 */ /* 0x0001e20000000400 */
[----:B------:R-:W-:Y:S01]  /*11550*/  FSEL R185, R185, -INF , !P5 ;  /* 0xff800000b9b97808 */ /* 0x000fe20006800000 */
[----:B------:R-:W-:Y:S01]  /*11560*/  IMAD.MOV.U32 R214, RZ, RZ, R194 ;  /* 0x000000ffffd67224 */ /* 0x000fe200078e00c2 */
[----:B------:R-:W-:Y:S01]  /*11570*/  FSEL R201, R201, -INF , !P1 ;  /* 0xff800000c9c97808 */ /* 0x000fe20004800000 */
[----:B------:R1:W-:Y:S01]  /*11580*/  STS.U16 [R4+0x11200], R29 ;  /* 0x0112001d04007388 */ /* 0x0003e20000000400 */
[----:B------:R-:W-:Y:S02]  /*11590*/  FSEL R200, R200, -INF , !P4 ;  /* 0xff800000c8c87808 */ /* 0x000fe40006000000 */
[----:B------:R-:W-:Y:S01]  /*115a0*/  FSEL R191, R191, -INF , !P3 ;  /* 0xff800000bfbf7808 */ /* 0x000fe20005800000 */
[----:B------:R1:W-:Y:S01]  /*115b0*/  STS.U16 [R4+0x11600], R26 ;  /* 0x0116001a04007388 */ /* 0x0003e20000000400 */
[----:B------:R-:W-:-:S03]  /*115c0*/  FSEL R205, R205, -INF , !P2 ;  /* 0xff800000cdcd7808 */ /* 0x000fc60005000000 */
[----:B0-----:R-:W3:Y:S01]  /*115d0*/  LDL.LU R28, [R1+0xd24] ;  /* 0x000d2400011c7983 */ /* 0x001ee20000300800 */
[----:B------:R-:W-:Y:S01]  /*115e0*/  ISETP.GT.U32.AND P0, PT, R216, R186, PT ;  /* 0x000000bad800720c */ /* 0x000fe20003f04070 */
[----:B------:R-:W-:Y:S01]  /*115f0*/  FMUL R194, R215, R252 ;  /* 0x000000fcd7c27220 */ /* 0x000fe20000400000 */
[-C--:B------:R-:W-:Y:S01]  /*11600*/  ISETP.GT.U32.AND P5, PT, R217, R186.reuse, PT ;  /* 0x000000bad900720c */ /* 0x080fe20003fa4070 */
[----:B-1----:R-:W3:Y:S01]  /*11610*/  LDL.LU R29, [R1+0xd20] ;  /* 0x000d2000011d7983 */ /* 0x002ee20000300800 */
[-C--:B------:R-:W-:Y:S02]  /*11620*/  ISETP.GT.U32.AND P6, PT, R192, R186.reuse, PT ;  /* 0x000000bac000720c */ /* 0x080fe40003fc4070 */
[-C--:B------:R-:W-:Y:S01]  /*11630*/  ISETP.GT.U32.AND P1, PT, R12, R186.reuse, PT ;  /* 0x000000ba0c00720c */ /* 0x080fe20003f24070 */
[----:B------:R-:W3:Y:S01]  /*11640*/  LDL.LU R26, [R1+0xd1c] ;  /* 0x000d1c00011a7983 */ /* 0x000ee20000300800 */
[-C--:B------:R-:W-:Y:S02]  /*11650*/  ISETP.GT.U32.AND P4, PT, R13, R186.reuse, PT ;  /* 0x000000ba0d00720c */ /* 0x080fe40003f84070 */
[-C--:B------:R-:W-:Y:S01]  /*11660*/  ISETP.GT.U32.AND P3, PT, R188, R186.reuse, PT ;  /* 0x000000babc00720c */ /* 0x080fe20003f64070 */
[----:B------:R0:W-:Y:S01]  /*11670*/  STS.U16 [R4+0x11a00], R27 ;  /* 0x011a001b04007388 */ /* 0x0001e20000000400 */
[----:B------:R-:W-:-:S02]  /*11680*/  ISETP.GT.U32.AND P2, PT, R189, R186, PT ;  /* 0x000000babd00720c */ /* 0x000fc40003f44070 */
[----:B------:R-:W-:Y:S02]  /*11690*/  MOV R186, R241 ;  /* 0x000000f100ba7202 */ /* 0x000fe40000000f00 */
[----:B------:R-:W-:Y:S02]  /*116a0*/  MOV R215, R24 ;  /* 0x0000001800d77202 */ /* 0x000fe40000000f00 */
[----:B------:R-:W-:Y:S01]  /*116b0*/  ISETP.GT.U32.AND.EX P3, PT, R150, RZ, PT, P3 ;  /* 0x000000ff9600720c */ /* 0x000fe20003f64130 */
[----:B0-----:R-:W3:Y:S04]  /*116c0*/  LDL.LU R27, [R1+0xd18] ;  /* 0x000d1800011b7983 */ /* 0x001ee80000300800 */
[----:B------:R-:W3:Y:S04]  /*116d0*/  LDL.LU R241, [R1+0x218] ;  /* 0x0002180001f17983 */ /* 0x000ee80000300800 */
[----:B------:R-:W3:Y:S04]  /*116e0*/  LDL.LU R24, [R1+0xd14] ;  /* 0x000d140001187983 */ /* 0x000ee80000300800 */
[----:B------:R0:W-:Y:S02]  /*116f0*/  STL.64 [R1+0xc60], R150 ;  /* 0x000c609601007387 */ /* 0x0001e40000100a00 */
[----:B0-----:R-:W-:-:S02]  /*11700*/  MOV R150, R25 ;  /* 0x0000001900967202 */ /* 0x001fc40000000f00 */
[----:B------:R-:W3:Y:S04]  /*11710*/  LDL.LU R25, [R1+0xd10] ;  /* 0x000d100001197983 */ /* 0x000ee80000300800 */
[----:B------:R-:W-:Y:S04]  /*11720*/  STL.64 [R1+0xc58], R148 ;  /* 0x000c589401007387 */ /* 0x000fe80000100a00 */
        /* <DEDUP_REMOVED lines=51> */
[----:B--2---:R-:W-:Y:S04]  /*11a60*/  STL.64 [R1+0xab8], R44 ;  /* 0x000ab82c01007387 */ /* 0x004fe80000100a00 */
[----:B----4-:R-:W-:Y:S04]  /*11a70*/  STL.64 [R1+0xab0], R42 ;  /* 0x000ab02a01007387 */ /* 0x010fe80000100a00 */
[----:B------:R-:W-:Y:S04]  /*11a80*/  STL.64 [R1+0xaa8], R40 ;  /* 0x000aa82801007387 */ /* 0x000fe80000100a00 */
[----:B------:R-:W-:Y:S04]  /*11a90*/  STL.64 [R1+0xaa0], R38 ;  /* 0x000aa02601007387 */ /* 0x000fe80000100a00 */
[----:B------:R-:W-:Y:S04]  /*11aa0*/  STL.64 [R1+0xa98], R36 ;  /* 0x000a982401007387 */ /* 0x000fe80000100a00 */
[----:B------:R-:W-:Y:S04]  /*11ab0*/  STL.64 [R1+0xa90], R34 ;  /* 0x000a902201007387 */ /* 0x000fe80000100a00 */
[----:B------:R-:W-:Y:S04]  /*11ac0*/  STL.64 [R1+0xa88], R32 ;  /* 0x000a882001007387 */ /* 0x000fe80000100a00 */
[----:B---3--:R-:W-:Y:S01]  /*11ad0*/  STL.64 [R1+0xa80], R30 ;  /* 0x000a801e01007387 */ /* 0x008fe20000100a00 */
[----:B------:R-:W-:-:S03]  /*11ae0*/  FMNMX R11, R22, R185, !PT ;  /* 0x000000b9160b7209 */ /* 0x000fc60007800000 */
[----:B------:R0:W-:Y:S04]  /*11af0*/  STS.U16 [R4+0x11e00], R154 ;  /* 0x011e009a04007388 */ /* 0x0001e80000000400 */
[----:B------:R1:W-:Y:S04]  /*11b00*/  STS.U16 [R4+0x12200], R155 ;  /* 0x0122009b04007388 */ /* 0x0003e80000000400 */
[----:B------:R2:W-:Y:S04]  /*11b10*/  STS.U16 [R4+0x12600], R156 ;  /* 0x0126009c04007388 */ /* 0x0005e80000000400 */
[----:B------:R-:W-:Y:S01]  /*11b20*/  STL.64 [R1+0xa78], R28 ;  /* 0x000a781c01007387 */ /* 0x000fe20000100a00 */
[----:B------:R-:W-:-:S03]  /*11b30*/  FMNMX R11, R184, R11, !PT ;  /* 0x0000000bb80b7209 */ /* 0x000fc60007800000 */
[----:B------:R3:W-:Y:S04]  /*11b40*/  STS.U16 [R4+0x12a00], R157 ;  /* 0x012a009d04007388 */ /* 0x0007e80000000400 */
[----:B------:R4:W-:Y:S04]  /*11b50*/  STS.U16 [R4+0x12e00], R158 ;  /* 0x012e009e04007388 */ /* 0x0009e80000000400 */
[----:B------:R4:W-:Y:S04]  /*11b60*/  STS.U16 [R4+0x13200], R159 ;  /* 0x0132009f04007388 */ /* 0x0009e80000000400 */
[----:B------:R-:W-:Y:S04]  /*11b70*/  STL.64 [R1+0xa70], R26 ;  /* 0x000a701a01007387 */ /* 0x000fe80000100a00 */
[----:B------:R4:W-:Y:S01]  /*11b80*/  STS.U16 [R4+0x13600], R160 ;  /* 0x013600a004007388 */ /* 0x0009e20000000400 */
[----:B------:R-:W-:-:S03]  /*11b90*/  FMNMX R11, R204, R11, !PT ;  /* 0x0000000bcc0b7209 */ /* 0x000fc60007800000 */
[----:B------:R4:W-:Y:S04]  /*11ba0*/  STS.U16 [R4+0x13a00], R161 ;  /* 0x013a00a104007388 */ /* 0x0009e80000000400 */
[----:B------:R4:W-:Y:S04]  /*11bb0*/  STS.U16 [R4+0x13e00], R162 ;  /* 0x013e00a204007388 */ /* 0x0009e80000000400 */
[----:B------:R4:W-:Y:S04]  /*11bc0*/  STS.U16 [R4+0x14200], R163 ;  /* 0x014200a304007388 */ /* 0x0009e80000000400 */
[----:B------:R-:W-:Y:S04]  /*11bd0*/  STL.64 [R1+0xa68], R24 ;  /* 0x000a681801007387 */ /* 0x000fe80000100a00 */
[----:B0-----:R-:W4:Y:S04]  /*11be0*/  LDL.LU R154, [R1+0xd0c] ;  /* 0x000d0c00019a7983 */ /* 0x001f280000300800 */
[----:B-1----:R-:W4:Y:S04]  /*11bf0*/  LDL.LU R155, [R1+0xd08] ;  /* 0x000d0800019b7983 */ /* 0x002f280000300800 */
[----:B--2---:R-:W2:Y:S04]  /*11c00*/  LDL.LU R156, [R1+0xd04] ;  /* 0x000d0400019c7983 */ /* 0x004ea80000300800 */
[----:B---3--:R-:W3:Y:S04]  /*11c10*/  LDL.LU R157, [R1+0xd00] ;  /* 0x000d0000019d7983 */ /* 0x008ee80000300800 */
[----:B----4-:R-:W4:Y:S04]  /*11c20*/  LDL.LU R158, [R1+0xcfc] ;  /* 0x000cfc00019e7983 */ /* 0x010f280000300800 */
[----:B------:R-:W2:Y:S04]  /*11c30*/  LDL.LU R159, [R1+0xcf8] ;  /* 0x000cf800019f7983 */ /* 0x000ea80000300800 */
[----:B------:R-:W4:Y:S04]  /*11c40*/  LDL.LU R160, [R1+0xcf4] ;  /* 0x000cf40001a07983 */ /* 0x000f280000300800 */
[----:B------:R-:W2:Y:S04]  /*11c50*/  LDL.LU R161, [R1+0xcf0] ;  /* 0x000cf00001a17983 */ /* 0x000ea80000300800 */
[----:B------:R-:W2:Y:S04]  /*11c60*/  LDL.LU R162, [R1+0xcec] ;  /* 0x000cec0001a27983 */ /* 0x000ea80000300800 */
[----:B------:R-:W2:Y:S04]  /*11c70*/  LDL.LU R163, [R1+0xce8] ;  /* 0x000ce80001a37983 */ /* 0x000ea80000300800 */
[----:B------:R0:W-:Y:S01]  /*11c80*/  STS.U16 [R4+0x14600], R164 ;  /* 0x014600a404007388 */ /* 0x0001e20000000400 */
[----:B------:R-:W-:-:S03]  /*11c90*/  FMNMX R11, R208, R11, !PT ;  /* 0x0000000bd00b7209 */ /* 0x000fc60007800000 */
[----:B------:R1:W-:Y:S04]  /*11ca0*/  STS.U16 [R4+0x14a00], R165 ;  /* 0x014a00a504007388 */ /* 0x0003e80000000400 */
[----:B------:R1:W-:Y:S04]  /*11cb0*/  STS.U16 [R4+0x14e00], R166 ;  /* 0x014e00a604007388 */ /* 0x0003e80000000400 */
[----:B0-----:R-:W2:Y:S04]  /*11cc0*/  LDL.LU R164, [R1+0xce4] ;  /* 0x000ce40001a47983 */ /* 0x001ea80000300800 */
[----:B-1----:R-:W2:Y:S04]  /*11cd0*/  LDL.LU R165, [R1+0xce0] ;  /* 0x000ce00001a57983 */ /* 0x002ea80000300800 */
[----:B------:R-:W2:Y:S04]  /*11ce0*/  LDL.LU R166, [R1+0xcdc] ;  /* 0x000cdc0001a67983 */ /* 0x000ea80000300800 */
[----:B------:R0:W-:Y:S04]  /*11cf0*/  STS.U16 [R4+0x15200], R167 ;  /* 0x015200a704007388 */ /* 0x0001e80000000400 */
[----:B------:R1:W-:Y:S01]  /*11d00*/  STS.U16 [R4+0x15600], R168 ;  /* 0x015600a804007388 */ /* 0x0003e20000000400 */
[----:B------:R-:W-:-:S03]  /*11d10*/  FMNMX R11, R201, R11, !PT ;  /* 0x0000000bc90b7209 */ /* 0x000fc60007800000 */
[----:B------:R1:W-:Y:S04]  /*11d20*/  STS.U16 [R4+0x15a00], R169 ;  /* 0x015a00a904007388 */ /* 0x0003e80000000400 */
[----:B0-----:R-:W2:Y:S04]  /*11d30*/  LDL.LU R167, [R1+0xcd8] ;  /* 0x000cd80001a77983 */ /* 0x001ea80000300800 */
[----:B-1----:R-:W2:Y:S04]  /*11d40*/  LDL.LU R168, [R1+0xcd4] ;  /* 0x000cd40001a87983 */ /* 0x002ea80000300800 */
[----:B------:R-:W2:Y:S04]  /*11d50*/  LDL.LU R169, [R1+0xcd0] ;  /* 0x000cd00001a97983 */ /* 0x000ea80000300800 */
[----:B------:R0:W-:Y:S04]  /*11d60*/  STS.U16 [R4+0x15e00], R170 ;  /* 0x015e00aa04007388 */ /* 0x0001e80000000400 */
[----:B------:R1:W-:Y:S04]  /*11d70*/  STS.U16 [R4+0x16200], R171 ;  /* 0x016200ab04007388 */ /* 0x0003e80000000400 */
[----:B------:R1:W-:Y:S04]  /*11d80*/  STS.U16 [R4+0x16600], R172 ;  /* 0x016600ac04007388 */ /* 0x0003e80000000400 */
[----:B0-----:R-:W2:Y:S04]  /*11d90*/  LDL.LU R170, [R1+0xccc] ;  /* 0x000ccc0001aa7983 */ /* 0x001ea80000300800 */
[----:B-1----:R-:W2:Y:S01]  /*11da0*/  LDL.LU R171, [R1+0xcc8] ;  /* 0x000cc80001ab7983 */ /* 0x002ea20000300800 */
[----:B------:R-:W-:-:S03]  /*11db0*/  FMNMX R11, R200, R11, !PT ;  /* 0x0000000bc80b7209 */ /* 0x000fc60007800000 */
[----:B------:R-:W2:Y:S04]  /*11dc0*/  LDL.LU R172, [R1+0xcc4] ;  /* 0x000cc40001ac7983 */ /* 0x000ea80000300800 */
[----:B------:R0:W-:Y:S04]  /*11dd0*/  STS.U16 [R4+0x16a00], R173 ;  /* 0x016a00ad04007388 */ /* 0x0001e80000000400 */
[----:B------:R1:W-:Y:S04]  /*11de0*/  STS.U16 [R4+0x16e00], R174 ;  /* 0x016e00ae04007388 */ /* 0x0003e80000000400 */
[----:B------:R1:W-:Y:S04]  /*11df0*/  STS.U16 [R4+0x17200], R3 ;  /* 0x0172000304007388 */ /* 0x0003e80000000400 */
[----:B0-----:R-:W2:Y:S04]  /*11e00*/  LDL.LU R173, [R1+0xcc0] ;  /* 0x000cc00001ad7983 */ /* 0x001ea80000300800 */
[----:B-1----:R-:W2:Y:S04]  /*11e10*/  LDL.LU R174, [R1+0xcbc] ;  /* 0x000cbc0001ae7983 */ /* 0x002ea80000300800 */
[----:B------:R-:W3:Y:S01]  /*11e20*/  LDL.LU R3, [R1+0xcb8] ;  /* 0x000cb80001037983 */ /* 0x000ee20000300800 */
[----:B------:R-:W-:-:S02]  /*11e30*/  ISETP.GT.U32.AND.EX P0, PT, R251, RZ, PT, P0 ;  /* 0x000000fffb00720c */ /* 0x000fc40003f04100 */
[----:B------:R-:W-:Y:S02]  /*11e40*/  FMNMX R11, R191, R11, !PT ;  /* 0x0000000bbf0b7209 */ /* 0x000fe40007800000 */
[----:B------:R-:W-:Y:S02]  /*11e50*/  ISETP.GT.U32.AND.EX P5, PT, R142, RZ, PT, P5 ;  /* 0x000000ff8e00720c */ /* 0x000fe40003fa4150 */
[----:B------:R-:W-:Y:S02]  /*11e60*/  FSEL R199, R199, -INF , !P0 ;  /* 0xff800000c7c77808 */ /* 0x000fe40004000000 */
[----:B------:R-:W-:Y:S02]  /*11e70*/  FMNMX R11, R205, R11, !PT ;  /* 0x0000000bcd0b7209 */ /* 0x000fe40007800000 */
[----:B------:R-:W-:Y:S02]  /*11e80*/  ISETP.GT.U32.AND.EX P6, PT, R143, RZ, PT, P6 ;  /* 0x000000ff8f00720c */ /* 0x000fe40003fc4160 */
[----:B------:R-:W-:-:S02]  /*11e90*/  FSEL R197, R197, -INF , !P5 ;  /* 0xff800000c5c57808 */ /* 0x000fc40006800000 */
[----:B------:R-:W-:Y:S02]  /*11ea0*/  FMNMX R11, R199, R11, !PT ;  /* 0x0000000bc70b7209 */ /* 0x000fe40007800000 */
[----:B------:R-:W-:Y:S02]  /*11eb0*/  ISETP.GT.U32.AND.EX P1, PT, R146, RZ, PT, P1 ;  /* 0x000000ff9200720c */ /* 0x000fe40003f24110 */
[----:B------:R-:W-:Y:S02]  /*11ec0*/  FSEL R190, R190, -INF , !P6 ;  /* 0xff800000bebe7808 */ /* 0x000fe40007000000 */
[----:B------:R-:W-:Y:S02]  /*11ed0*/  FMNMX R11, R197, R11, !PT ;  /* 0x0000000bc50b7209 */ /* 0x000fe40007800000 */
[----:B------:R-:W-:Y:S02]  /*11ee0*/  ISETP.GT.U32.AND.EX P4, PT, R147, RZ, PT, P4 ;  /* 0x000000ff9300720c */ /* 0x000fe40003f84140 */
[----:B------:R-:W-:-:S02]  /*11ef0*/  FSEL R202, R202, -INF , !P1 ;  /* 0xff800000caca7808 */ /* 0x000fc40004800000 */
[----:B------:R-:W-:Y:S02]  /*11f00*/  FMNMX R11, R190, R11, !PT ;  /* 0x0000000bbe0b7209 */ /* 0x000fe40007800000 */
[----:B------:R-:W-:Y:S02]  /*11f10*/  FSEL R198, R198, -INF , !P4 ;  /* 0xff800000c6c67808 */ /* 0x000fe40006000000 */
[----:B------:R-:W-:Y:S02]  /*11f20*/  FMNMX R11, R202, R11, !PT ;  /* 0x0000000bca0b7209 */ /* 0x000fe40007800000 */
[----:B------:R-:W-:Y:S02]  /*11f30*/  ISETP.GT.U32.AND.EX P2, PT, R151, RZ, PT, P2 ;  /* 0x000000ff9700720c */ /* 0x000fe40003f44120 */
[----:B------:R-:W-:Y:S02]  /*11f40*/  FSEL R195, R195, -INF , !P3 ;  /* 0xff800000c3c37808 */ /* 0x000fe40005800000 */
[----:B------:R-:W-:-:S02]  /*11f50*/  FMNMX R11, R198, R11, !PT ;  /* 0x0000000bc60b7209 */ /* 0x000fc40007800000 */
[----:B------:R-:W-:Y:S02]  /*11f60*/  FSEL R194, R194, -INF , !P2 ;  /* 0xff800000c2c27808 */ /* 0x000fe40005000000 */
[----:B------:R-:W-:Y:S02]  /*11f70*/  FMNMX R11, R195, R11, !PT ;  /* 0x0000000bc30b7209 */ /* 0x000fe40007800000 */
[----:B------:R-:W-:Y:S01]  /*11f80*/  MOV R149, R215 ;  /* 0x000000d700957202 */ /* 0x000fe20000000f00 */
[----:B------:R-:W-:Y:S01]  /*11f90*/  IMAD.MOV.U32 R215, RZ, RZ, R214 ;  /* 0x000000ffffd77224 */ /* 0x000fe200078e00d6 */
[----:B------:R-:W-:Y:S02]  /*11fa0*/  MOV R214, R211 ;  /* 0x000000d300d67202 */ /* 0x000fe40000000f00 */
[----:B------:R-:W-:Y:S02]  /*11fb0*/  MOV R211, R210 ;  /* 0x000000d200d37202 */ /* 0x000fe40000000f00 */
[----:B------:R-:W-:-:S02]  /*11fc0*/  FMNMX R11, R194, R11, !PT ;  /* 0x0000000bc20b7209 */ /* 0x000fc40007800000 */
[----:B------:R-:W-:Y:S01]  /*11fd0*/  MOV R210, R207 ;  /* 0x000000cf00d27202 */ /* 0x000fe20000000f00 */
[----:B------:R-:W-:Y:S01]  /*11fe0*/  IMAD.MOV.U32 R207, RZ, RZ, R206 ;  /* 0x000000ffffcf7224 */ /* 0x000fe200078e00ce */
[----:B------:R-:W-:Y:S02]  /*11ff0*/  MOV R206, R203 ;  /* 0x000000cb00ce7202 */ /* 0x000fe40000000f00 */
[----:B------:R-:W-:Y:S02]  /*12000*/  MOV R203, R187 ;  /* 0x000000bb00cb7202 */ /* 0x000fe40000000f00 */
[----:B------:R-:W0:Y:S02]  /*12010*/  SHFL.BFLY PT, R187, R11, 0x2, 0x1f ;  /* 0x0c401f000bbb7f89 */ /* 0x000e2400000e0000 */
[----:B0-----:R-:W-:Y:S02]  /*12020*/  FMNMX R11, R11, R187, !PT ;  /* 0x000000bb0b0b7209 */ /* 0x001fe40007800000 */
[----:B------:R-:W4:Y:S04]  /*12030*/  LDL.LU R187, [R1+0x21c] ;  /* 0x00021c0001bb7983 */ /* 0x000f280000300800 */
[----:B------:R-:W-:Y:S04]  /*12040*/  STS.U16 [R4+0x17600], R250 ;  /* 0x017600fa04007388 */ /* 0x000fe80000000400 */
[----:B------:R-:W-:Y:S04]  /*12050*/  STS.U16 [R4+0x17a00], R247 ;  /* 0x017a00f704007388 */ /* 0x000fe80000000400 */
[----:B------:R-:W-:Y:S01]  /*12060*/  STS.U16 [R4+0x17e00], R245 ;  /* 0x017e00f504007388 */ /* 0x000fe20000000400 */
[----:B------:R-:W-:-:S03]  /*12070*/  MOV R151, R186 ;  /* 0x000000ba00977202 */ /* 0x000fc60000000f00 */
[----:B------:R-:W0:Y:S01]  /*12080*/  SHFL.BFLY PT, R186, R10, 0x1, 0x1f ;  /* 0x0c201f000aba7f89 */ /* 0x000e2200000e0000 */
[----:B------:R-:W-:Y:S01]  /*12090*/  IMAD.MOV.U32 R147, RZ, RZ, R149 ;  /* 0x000000ffff937224 */ /* 0x000fe200078e0095 */
[----:B0-----:R-:W-:Y:S02]  /*120a0*/  FMNMX R10, R10, R186, !PT ;  /* 0x000000ba0a0a7209 */ /* 0x001fe40007800000 */
[----:B------:R-:W0:Y:S01]  /*120b0*/  SHFL.BFLY PT, R186, R11, 0x1, 0x1f ;  /* 0x0c201f000bba7f89 */ /* 0x000e2200000e0000 */
[----:B------:R-:W-:Y:S02]  /*120c0*/  MOV R148, R150 ;  /* 0x0000009600947202 */ /* 0x000fe40000000f00 */
[----:B------:R-:W-:Y:S02]  /*120d0*/  MOV R149, R242 ;  /* 0x000000f200957202 */ /* 0x000fe40000000f00 */
[----:B------:R-:W-:Y:S01]  /*120e0*/  MOV R150, R243 ;  /* 0x000000f300967202 */ /* 0x000fe20000000f00 */
[----:B------:R-:W-:Y:S01]  /*120f0*/  IMAD.MOV.U32 R242, RZ, RZ, R244 ;  /* 0x000000fffff27224 */ /* 0x000fe200078e00f4 */
[----:B------:R-:W-:-:S02]  /*12100*/  FMNMX R10, R10, R241, !PT ;  /* 0x000000f10a0a7209 */ /* 0x000fc40007800000 */
[----:B------:R-:W-:Y:S02]  /*12110*/  MOV R146, R147 ;  /* 0x0000009300927202 */ /* 0x000fe40000000f00 */
[----:B------:R-:W-:Y:S02]  /*12120*/  MOV R147, R148 ;  /* 0x0000009400937202 */ /* 0x000fe40000000f00 */
[----:B------:R-:W-:Y:S01]  /*12130*/  MOV R148, R149 ;  /* 0x0000009500947202 */ /* 0x000fe20000000f00 */
[----:B------:R-:W-:Y:S02]  /*12140*/  IMAD.MOV.U32 R149, RZ, RZ, R150 ;  /* 0x000000ffff957224 */ /* 0x000fe400078e0096 */
[--C-:B------:R-:W-:Y:S01]  /*12150*/  FADD R223, R223, -R10.reuse ;  /* 0x8000000adfdf7221 */ /* 0x100fe20000000000 */
[--C-:B------:R-:W-:Y:S01]  /*12160*/  FADD R23, R23, -R10.reuse ;  /* 0x8000000a17177221 */ /* 0x100fe20000000000 */
[----:B0-----:R-:W-:Y:S01]  /*12170*/  FMNMX R11, R11, R186, !PT ;  /* 0x000000ba0b0b7209 */ /* 0x001fe20007800000 */
[----:B------:R-:W-:Y:S01]  /*12180*/  FADD R226, R226, -R10 ;  /* 0x8000000ae2e27221 */ /* 0x000fe20000000000 */
[----:B------:R-:W-:-:S02]  /*12190*/  MOV R150, R242 ;  /* 0x000000f200967202 */ /* 0x000fc40000000f00 */
[----:B------:R-:W-:Y:S02]  /*121a0*/  MOV R145, R146 ;  /* 0x0000009200917202 */ /* 0x000fe40000000f00 */
[----:B------:R-:W-:Y:S01]  /*121b0*/  MOV R146, R147 ;  /* 0x0000009300927202 */ /* 0x000fe20000000f00 */
[----:B------:R-:W-:Y:S02]  /*121c0*/  IMAD.MOV.U32 R147, RZ, RZ, R148 ;  /* 0x000000ffff937224 */ /* 0x000fe400078e0094 */
[----:B------:R-:W-:Y:S01]  /*121d0*/  FMUL R223, R223, 1.4426950216293334961 ;  /* 0x3fb8aa3bdfdf7820 */ /* 0x000fe20000400000 */
[----:B------:R-:W-:Y:S01]  /*121e0*/  FMUL R23, R23, 1.4426950216293334961 ;  /* 0x3fb8aa3b17177820 */ /* 0x000fe20000400000 */
[----:B------:R-:W-:Y:S01]  /*121f0*/  MOV R148, R149 ;  /* 0x0000009500947202 */ /* 0x000fe20000000f00 */
[----:B------:R-:W-:Y:S01]  /*12200*/  FMUL R226, R226, 1.4426950216293334961 ;  /* 0x3fb8aa3be2e27820 */ /* 0x000fe20000400000 */
[----:B------:R-:W-:Y:S02]  /*12210*/  MOV R149, R150 ;  /* 0x0000009600957202 */ /* 0x000fe40000000f00 */
[----:B------:R-:W-:Y:S01]  /*12220*/  MOV R150, R240 ;  /* 0x000000f000967202 */ /* 0x000fe20000000f00 */
[----:B------:R0:W-:Y:S01]  /*12230*/  MUFU.EX2 R243, R223 ;  /* 0x000000df00f37308 */ /* 0x0001e20000000800 */
[----:B------:R-:W-:Y:S01]  /*12240*/  IMAD.MOV.U32 R250, RZ, RZ, R145 ;  /* 0x000000fffffa7224 */ /* 0x000fe200078e0091 */
[----:B------:R-:W-:Y:S01]  /*12250*/  MOV R247, R146 ;  /* 0x0000009200f77202 */ /* 0x000fe20000000f00 */
[----:B------:R-:W-:Y:S01]  /*12260*/  IMAD.MOV.U32 R186, RZ, RZ, R149 ;  /* 0x000000ffffba7224 */ /* 0x000fe200078e0095 */
[----:B------:R-:W-:-:S04]  /*12270*/  MOV R245, R148 ;  /* 0x0000009400f57202 */ /* 0x000fc80000000f00 */
[----:B------:R1:W-:Y:S01]  /*12280*/  MUFU.EX2 R242, R23 ;  /* 0x0000001700f27308 */ /* 0x0003e20000000800 */
[----:B0-----:R-:W-:Y:S01]  /*12290*/  MOV R223, R147 ;  /* 0x0000009300df7202 */ /* 0x001fe20000000f00 */
[----:B-1----:R-:W-:-:S06]  /*122a0*/  FADD R23, -R10, R241 ;  /* 0x000000f10a177221 */ /* 0x002fcc0000000100 */
[----:B------:R0:W-:Y:S02]  /*122b0*/  MUFU.EX2 R241, R226 ;  /* 0x000000e200f17308 */ /* 0x0001e40000000800 */
[----:B0-----:R-:W-:Y:S01]  /*122c0*/  MOV R226, R150 ;  /* 0x0000009600e27202 */ /* 0x001fe20000000f00 */
[----:B---3--:R0:W-:Y:S04]  /*122d0*/  STS.U16 [R3+0x10300], R175 ;  /* 0x010300af03007388 */ /* 0x0081e80000000400 */
[----:B------:R1:W-:Y:S04]  /*122e0*/  STS.U16 [R3+0x10700], R176 ;  /* 0x010700b003007388 */ /* 0x0003e80000000400 */
[----:B------:R3:W-:Y:S04]  /*122f0*/  STS.U16 [R3+0x10b00], R177 ;  /* 0x010b00b103007388 */ /* 0x0007e80000000400 */
[----:B0-----:R-:W2:Y:S04]  /*12300*/  LDL.LU R175, [R1+0xcb4] ;  /* 0x000cb40001af7983 */ /* 0x001ea80000300800 */
[----:B-1----:R-:W2:Y:S04]  /*12310*/  LDL.LU R176, [R1+0xcb0] ;  /* 0x000cb00001b07983 */ /* 0x002ea80000300800 */
[----:B---3--:R-:W3:Y:S04]  /*12320*/  LDL.LU R177, [R1+0xcac] ;  /* 0x000cac0001b17983 */ /* 0x008ee80000300800 */
        /* <DEDUP_REMOVED lines=15> */
[----:B0-----:R0:W5:Y:S04]  /*12420*/  LDL.LU R14, [R1+0xc90] ;  /* 0x000c9000010e7983 */ /* 0x0011680000300800 */
[----:B-1----:R0:W5:Y:S04]  /*12430*/  LDL.LU R15, [R1+0xc8c] ;  /* 0x000c8c00010f7983 */ /* 0x0021680000300800 */
[----:B----4-:R0:W5:Y:S04]  /*12440*/  LDL.LU R16, [R1+0xc88] ;  /* 0x000c880001107983 */ /* 0x0101680000300800 */
[----:B------:R1:W-:Y:S04]  /*12450*/  STS.U16 [R3+0x13300], R17 ;  /* 0x0133001103007388 */ /* 0x0003e80000000400 */
[----:B------:R4:W-:Y:S04]  /*12460*/  STS.U16 [R3+0x13700], R18 ;  /* 0x0137001203007388 */ /* 0x0009e80000000400 */
[----:B------:R0:W-:Y:S04]  /*12470*/  STS.U16 [R3+0x13b00], R19 ;  /* 0x013b001303007388 */ /* 0x0001e80000000400 */
[----:B-1----:R1:W5:Y:S04]  /*12480*/  LDL.LU R17, [R1+0xc84] ;  /* 0x000c840001117983 */ /* 0x0023680000300800 */
[----:B----4-:R1:W5:Y:S04]  /*12490*/  LDL.LU R18, [R1+0xc80] ;  /* 0x000c800001127983 */ /* 0x0103680000300800 */
[----:B0-----:R1:W5:Y:S04]  /*124a0*/  LDL.LU R19, [R1+0xc7c] ;  /* 0x000c7c0001137983 */ /* 0x0013680000300800 */
[----:B------:R0:W-:Y:S04]  /*124b0*/  STS.U16 [R3+0x13f00], R20 ;  /* 0x013f001403007388 */ /* 0x0001e80000000400 */
[----:B------:R4:W-:Y:S04]  /*124c0*/  STS.U16 [R3+0x14300], R21 ;  /* 0x0143001503007388 */ /* 0x0009e80000000400 */
[----:B0-----:R1:W5:Y:S04]  /*124d0*/  LDL.LU R20, [R1+0xc78] ;  /* 0x000c780001147983 */ /* 0x0013680000300800 */
[----:B----4-:R1:W5:Y:S04]  /*124e0*/  LDL.LU R21, [R1+0xc74] ;  /* 0x000c740001157983 */ /* 0x0103680000300800 */
[----:B------:R-:W4:Y:S04]  /*124f0*/  LDL.LU.64 R24, [R1] ;  /* 0x0000000001187983 */ /* 0x000f280000300a00 */
[----:B------:R-:W2:Y:S04]  /*12500*/  LDL.LU.64 R26, [R1+0x8] ;  /* 0x00000800011a7983 */ /* 0x000ea80000300a00 */
[----:B------:R-:W3:Y:S04]  /*12510*/  LDL.LU.64 R28, [R1+0x10] ;  /* 0x00001000011c7983 */ /* 0x000ee80000300a00 */
[----:B------:R-:W2:Y:S04]  /*12520*/  LDL.LU.64 R30, [R1+0x18] ;  /* 0x00001800011e7983 */ /* 0x000ea80000300a00 */
        /* <DEDUP_REMOVED lines=40> */
[----:B------:R-:W2:Y:S01]  /*127b0*/  LDL.LU.64 R112, [R1+0x160] ;  /* 0x0001600001707983 */ /* 0x000ea20000300a00 */
[----:B------:R-:W-:-:S03]  /*127c0*/  FMNMX R11, R11, R187, !PT ;  /* 0x000000bb0b0b7209 */ /* 0x000fc60007800000 */
[----:B------:R-:W2:Y:S04]  /*127d0*/  LDL.LU.64 R114, [R1+0x168] ;  /* 0x0001680001727983 */ /* 0x000ea80000300a00 */
[----:B------:R-:W2:Y:S04]  /*127e0*/  LDL.LU.64 R116, [R1+0x170] ;  /* 0x0001700001747983 */ /* 0x000ea80000300a00 */
[----:B------:R-:W2:Y:S04]  /*127f0*/  LDL.LU.64 R118, [R1+0x178] ;  /* 0x0001780001767983 */ /* 0x000ea80000300a00 */
[----:B------:R-:W2:Y:S04]  /*12800*/  LDL.LU.64 R120, [R1+0x180] ;  /* 0x0001800001787983 */ /* 0x000ea80000300a00 */
[----:B------:R-:W2:Y:S01]  /*12810*/  LDL.LU.64 R122, [R1+0x188] ;  /* 0x00018800017a7983 */ /* 0x000ea20000300a00 */
[----:B------:R-:W-:-:S03]  /*12820*/  FADD R22, R22, -R11 ;  /* 0x8000000b16167221 */ /* 0x000fc60000000000 */
[----:B------:R-:W2:Y:S04]  /*12830*/  LDL.LU.64 R124, [R1+0x190] ;  /* 0x00019000017c7983 */ /* 0x000ea80000300a00 */
[----:B------:R-:W2:Y:S04]  /*12840*/  LDL.LU.64 R126, [R1+0x198] ;  /* 0x00019800017e7983 */ /* 0x000ea80000300a00 */
[----:B------:R-:W2:Y:S04]  /*12850*/  LDL.LU.64 R128, [R1+0x1a0] ;  /* 0x0001a00001807983 */ /* 0x000ea80000300a00 */
[----:B------:R-:W2:Y:S01]  /*12860*/  LDL.LU.64 R130, [R1+0x1a8] ;  /* 0x0001a80001827983 */ /* 0x000ea20000300a00 */
[----:B------:R-:W-:-:S03]  /*12870*/  FMUL R22, R22, 1.4426950216293334961 ;  /* 0x3fb8aa3b16167820 */ /* 0x000fc60000400000 */
[----:B------:R-:W2:Y:S04]  /*12880*/  LDL.LU.64 R132, [R1+0x1b0] ;  /* 0x0001b00001847983 */ /* 0x000ea80000300a00 */
[----:B------:R-:W2:Y:S04]  /*12890*/  LDL.LU.64 R134, [R1+0x1b8] ;  /* 0x0001b80001867983 */ /* 0x000ea80000300a00 */
[----:B------:R-:W2:Y:S04]  /*128a0*/  LDL.LU.64 R136, [R1+0x1c0] ;  /* 0x0001c00001887983 */ /* 0x000ea80000300a00 */
[----:B------:R-:W2:Y:S01]  /*128b0*/  LDL.LU.64 R138, [R1+0x1c8] ;  /* 0x0001c800018a7983 */ /* 0x000ea20000300a00 */
[----:B------:R0:W-:Y:S03]  /*128c0*/  MUFU.EX2 R240, R22 ;  /* 0x0000001600f07308 */ /* 0x0001e60000000800 */
[----:B------:R-:W2:Y:S04]  /*128d0*/  LDL.LU.64 R140, [R1+0x1d0] ;  /* 0x0001d000018c7983 */ /* 0x000ea80000300a00 */
[----:B------:R-:W2:Y:S01]  /*128e0*/  LDL.LU.64 R142, [R1+0x1d8] ;  /* 0x0001d800018e7983 */ /* 0x000ea20000300a00 */
[----:B0-----:R-:W-:-:S03]  /*128f0*/  MOV R22, R151 ;  /* 0x0000009700167202 */ /* 0x001fc60000000f00 */
[----:B------:R-:W2:Y:S04]  /*12900*/  LDL.LU.64 R144, [R1+0x1e0] ;  /* 0x0001e00001907983 */ /* 0x000ea80000300a00 */
[----:B------:R-:W2:Y:S04]  /*12910*/  LDL.LU.64 R146, [R1+0x1e8] ;  /* 0x0001e80001927983 */ /* 0x000ea80000300a00 */
[----:B------:R-:W2:Y:S04]  /*12920*/  LDL.LU.64 R148, [R1+0x1f0] ;  /* 0x0001f00001947983 */ /* 0x000ea80000300a00 */
[----:B------:R-:W2:Y:S04]  /*12930*/  LDL.LU.64 R150, [R1+0x1f8] ;  /* 0x0001f80001967983 */ /* 0x000ea80000300a00 */
[----:B------:R-:W-:Y:S04]  /*12940*/  STS.U16 [R3+0x14700], R2 ;  /* 0x0147000203007388 */ /* 0x000fe80000000400 */
[----:B------:R0:W-:Y:S04]  /*12950*/  STS.U16 [R3+0x14b00], R22 ;  /* 0x014b001603007388 */ /* 0x0001e80000000400 */
[----:B------:R-:W-:Y:S04]  /*12960*/  STS.U16 [R3+0x14f00], R226 ;  /* 0x014f00e203007388 */ /* 0x000fe80000000400 */
[----:B------:R-:W-:Y:S04]  /*12970*/  STS.U16 [R3+0x15300], R186 ;  /* 0x015300ba03007388 */ /* 0x000fe80000000400 */
[----:B------:R-:W-:Y:S04]  /*12980*/  STS.U16 [R3+0x15700], R245 ;  /* 0x015700f503007388 */ /* 0x000fe80000000400 */
[----:B------:R1:W-:Y:S04]  /*12990*/  STS.U16 [R3+0x15b00], R223 ;  /* 0x015b00df03007388 */ /* 0x0003e80000000400 */
[----:B------:R2:W-:Y:S04]  /*129a0*/  STS.U16 [R3+0x15f00], R247 ;  /* 0x015f00f703007388 */ /* 0x0005e80000000400 */
[----:B------:R2:W-:Y:S04]  /*129b0*/  STS.U16 [R3+0x16300], R250 ;  /* 0x016300fa03007388 */ /* 0x0005e80000000400 */
[----:B------:R-:W-:Y:S04]  /*129c0*/  STS.U16 [R3+0x16700], R215 ;  /* 0x016700d703007388 */ /* 0x000fe80000000400 */
[----:B------:R-:W-:Y:S04]  /*129d0*/  STS.U16 [R3+0x16b00], R214 ;  /* 0x016b00d603007388 */ /* 0x000fe80000000400 */
[----:B------:R-:W-:Y:S04]  /*129e0*/  STS.U16 [R3+0x16f00], R211 ;  /* 0x016f00d303007388 */ /* 0x000fe80000000400 */
[----:B------:R-:W-:Y:S04]  /*129f0*/  STS.U16 [R3+0x17300], R210 ;  /* 0x017300d203007388 */ /* 0x000fe80000000400 */
[----:B------:R-:W-:Y:S04]  /*12a00*/  STS.U16 [R3+0x17700], R207 ;  /* 0x017700cf03007388 */ /* 0x000fe80000000400 */
[----:B------:R2:W-:Y:S04]  /*12a10*/  STS.U16 [R3+0x17b00], R236 ;  /* 0x017b00ec03007388 */ /* 0x0005e80000000400 */
[----:B------:R2:W-:Y:S01]  /*12a20*/  STS.U16 [R3+0x17f00], R237 ;  /* 0x017f00ed03007388 */ /* 0x0005e20000000400 */
[----:B------:R0:W-:Y:S06]  /*12a30*/  MEMBAR.ALL.CTA ;  /* 0x0000000000007992 */ /* 0x0001ec0000008000 */
[----:B0-----:R-:W0:Y:S01]  /*12a40*/  FENCE.VIEW.ASYNC.S ;  /* 0x00000000000073c6 */ /* 0x001e220000000000 */
[----:B------:R-:W-:Y:S01]  /*12a50*/  FADD R22, -R11, R187 ;  /* 0x000000bb0b167221 */ /* 0x000fe20000000100 */
[--C-:B------:R-:W-:Y:S01]  /*12a60*/  FADD R224, R224, -R10.reuse ;  /* 0x8000000ae0e07221 */ /* 0x100fe20000000000 */
[----:B------:R-:W-:Y:S01]  /*12a70*/  FMUL R23, R23, 1.4426950216293334961 ;  /* 0x3fb8aa3b17177820 */ /* 0x000fe20000400000 */
[--C-:B------:R-:W-:Y:S01]  /*12a80*/  FADD R185, R185, -R11.reuse ;  /* 0x8000000bb9b97221 */ /* 0x100fe20000000000 */
[--C-:B------:R-:W-:Y:S01]  /*12a90*/  FADD R184, R184, -R11.reuse ;  /* 0x8000000bb8b87221 */ /* 0x100fe20000000000 */
[--C-:B------:R-:W-:Y:S01]  /*12aa0*/  FADD R204, R204, -R11.reuse ;  /* 0x8000000bcccc7221 */ /* 0x100fe20000000000 */
[----:B------:R-:W-:Y:S01]  /*12ab0*/  FMUL R22, R22, 1.4426950216293334961 ;  /* 0x3fb8aa3b16167820 */ /* 0x000fe20000400000 */
[----:B------:R-:W-:Y:S01]  /*12ac0*/  FMUL R224, R224, 1.4426950216293334961 ;  /* 0x3fb8aa3be0e07820 */ /* 0x000fe20000400000 */
[----:B------:R-:W-:Y:S01]  /*12ad0*/  FMUL R185, R185, 1.4426950216293334961 ;  /* 0x3fb8aa3bb9b97820 */ /* 0x000fe20000400000 */
[----:B------:R-:W-:Y:S01]  /*12ae0*/  FMUL R184, R184, 1.4426950216293334961 ;  /* 0x3fb8aa3bb8b87820 */ /* 0x000fe20000400000 */
[----:B------:R-:W-:Y:S01]  /*12af0*/  FMUL R204, R204, 1.4426950216293334961 ;  /* 0x3fb8aa3bcccc7820 */ /* 0x000fe20000400000 */
[----:B------:R-:W4:Y:S01]  /*12b00*/  MUFU.EX2 R23, R23 ;  /* 0x0000001700177308 */ /* 0x000f220000000800 */
[--C-:B------:R-:W-:Y:S01]  /*12b10*/  FADD R235, R235, -R10.reuse ;  /* 0x8000000aebeb7221 */ /* 0x100fe20000000000 */
[--C-:B------:R-:W-:Y:S01]  /*12b20*/  FADD R234, R234, -R10.reuse ;  /* 0x8000000aeaea7221 */ /* 0x100fe20000000000 */
[--C-:B------:R-:W-:Y:S01]  /*12b30*/  FADD R233, R233, -R10.reuse ;  /* 0x8000000ae9e97221 */ /* 0x100fe20000000000 */
[--C-:B------:R-:W-:Y:S01]  /*12b40*/  FADD R225, R225, -R10.reuse ;  /* 0x8000000ae1e17221 */ /* 0x100fe20000000000 */
[--C-:B------:R-:W-:Y:S01]  /*12b50*/  FADD R208, R208, -R11.reuse ;  /* 0x8000000bd0d07221 */ /* 0x100fe20000000000 */
[--C-:B------:R-:W-:Y:S01]  /*12b60*/  FADD R201, R201, -R11.reuse ;  /* 0x8000000bc9c97221 */ /* 0x100fe20000000000 */
[--C-:B------:R-:W-:Y:S01]  /*12b70*/  FADD R200, R200, -R11.reuse ;  /* 0x8000000bc8c87221 */ /* 0x100fe20000000000 */
[----:B------:R-:W0:Y:S01]  /*12b80*/  MUFU.EX2 R22, R22 ;  /* 0x0000001600167308 */ /* 0x000e220000000800 */
        /* <DEDUP_REMOVED lines=11> */
[----:B------:R-:W-:Y:S01]  /*12c40*/  FADD R209, R209, -R10 ;  /* 0x8000000ad1d17221 */ /* 0x000fe20000000000 */
[--C-:B------:R-:W-:Y:S01]  /*12c50*/  FADD R202, R202, -R11.reuse ;  /* 0x8000000bcaca7221 */ /* 0x100fe20000000000 */
[--C-:B------:R-:W-:Y:S01]  /*12c60*/  FADD R198, R198, -R11.reuse ;  /* 0x8000000bc6c67221 */ /* 0x100fe20000000000 */
[----:B------:R-:W-:Y:S01]  /*12c70*/  FADD R195, R195, -R11 ;  /* 0x8000000bc3c37221 */ /* 0x000fe20000000000 */
[----:B------:R-:W0:Y:S01]  /*12c80*/  MUFU.EX2 R224, R185 ;  /* 0x000000b900e07308 */ /* 0x000e220000000800 */
[----:B------:R-:W2:Y:S07]  /*12c90*/  LDL.LU R2, [R1+0xc70] ;  /* 0x000c700001027983 */ /* 0x000eae0000300800 */
[----:B-1----:R1:W-:Y:S08]  /*12ca0*/  MUFU.EX2 R223, R184 ;  /* 0x000000b800df7308 */ /* 0x0023f00000000800 */
[----:B------:R-:W1:Y:S01]  /*12cb0*/  MUFU.EX2 R226, R204 ;  /* 0x000000cc00e27308 */ /* 0x000e620000000800 */
[-C--:B----4-:R-:W-:Y:S01]  /*12cc0*/  FMUL R24, R24, R23.reuse ;  /* 0x0000001718187220 */ /* 0x090fe20000400000 */
[-C--:B------:R-:W-:Y:S01]  /*12cd0*/  FMUL R25, R25, R23.reuse ;  /* 0x0000001719197220 */ /* 0x080fe20000400000 */
[-C--:B---3--:R-:W-:Y:S01]  /*12ce0*/  FMUL R28, R28, R23.reuse ;  /* 0x000000171c1c7220 */ /* 0x088fe20000400000 */
[-C--:B------:R-:W-:Y:S01]  /*12cf0*/  FMUL R29, R29, R23.reuse ;  /* 0x000000171d1d7220 */ /* 0x080fe20000400000 */
[-C--:B--2---:R-:W-:Y:S01]  /*12d00*/  FMUL R32, R32, R23.reuse ;  /* 0x0000001720207220 */ /* 0x084fe20000400000 */
[-C--:B------:R-:W-:Y:S01]  /*12d10*/  FMUL R33, R33, R23.reuse ;  /* 0x0000001721217220 */ /* 0x080fe20000400000 */
        /* <DEDUP_REMOVED lines=18> */
[-C--:B0-----:R-:W-:Y:S01]  /*12e40*/  FMUL R26, R26, R22.reuse ;  /* 0x000000161a1a7220 */ /* 0x081fe20000400000 */
        /* <DEDUP_REMOVED lines=46> */
[----:B------:R-:W-:Y:S01]  /*13130*/  FMUL R95, R95, R22 ;  /* 0x000000165f5f7220 */ /* 0x000fe20000400000 */
[----:B-1----:R-:W-:Y:S01]  /*13140*/  F2FP.BF16.F32.PACK_AB R184, R243, R244 ;  /* 0x000000f4f3b8723e */ /* 0x002fe200000010ff */
[-C--:B------:R-:W-:Y:S01]  /*13150*/  FMUL R96, R96, R23.reuse ;  /* 0x0000001760607220 */ /* 0x080fe20000400000 */
[-C--:B------:R-:W-:Y:S01]  /*13160*/  FMUL R97, R97, R23.reuse ;  /* 0x0000001761617220 */ /* 0x080fe20000400000 */
[----:B------:R-:W-:Y:S01]  /*13170*/  F2FP.BF16.F32.PACK_AB R185, R224, R240 ;  /* 0x000000f0e0b9723e */ /* 0x000fe200000010ff */
[-C--:B------:R-:W-:Y:S01]  /*13180*/  FMUL R98, R98, R22.reuse ;  /* 0x0000001662627220 */ /* 0x080fe20000400000 */
[----:B------:R-:W-:Y:S01]  /*13190*/  FMUL R99, R99, R22 ;  /* 0x0000001663637220 */ /* 0x000fe20000400000 */
[----:B------:R-:W-:Y:S01]  /*131a0*/  F2FP.BF16.F32.PACK_AB R186, R241, R242 ;  /* 0x000000f2f1ba723e */ /* 0x000fe200000010ff */
[-C--:B------:R-:W-:Y:S01]  /*131b0*/  FMUL R100, R100, R23.reuse ;  /* 0x0000001764647220 */ /* 0x080fe20000400000 */
[----:B------:R-:W-:Y:S01]  /*131c0*/  FMUL R101, R101, R23 ;  /* 0x0000001765657220 */ /* 0x000fe20000400000 */
[----:B------:R-:W-:Y:S01]  /*131d0*/  F2FP.BF16.F32.PACK_AB R187, R226, R223 ;  /* 0x000000dfe2bb723e */ /* 0x000fe200000010ff */
        /* <DEDUP_REMOVED lines=48> */
[-C--:B------:R-:W-:Y:S01]  /*134e0*/  FMUL R150, R150, R22.reuse ;  /* 0x0000001696967220 */ /* 0x080fe20000400000 */
[----:B------:R-:W-:Y:S01]  /*134f0*/  FMUL R151, R151, R22 ;  /* 0x0000001697977220 */ /* 0x000fe20000400000 */
[----:B------:R-:W-:Y:S01]  /*13500*/  BAR.SYNC.DEFER_BLOCKING 0x0 ;  /* 0x0000000000007b1d */ /* 0x000fe20000010000 */
[----:B------:R-:W-:Y:S01]  /*13510*/  FMUL R235, R235, 1.4426950216293334961 ;  /* 0x3fb8aa3bebeb7820 */ /* 0x000fe20000400000 */
[----:B------:R-:W-:Y:S01]  /*13520*/  FMUL R234, R234, 1.4426950216293334961 ;  /* 0x3fb8aa3beaea7820 */ /* 0x000fe20000400000 */
[----:B------:R-:W-:Y:S01]  /*13530*/  FMUL R233, R233, 1.4426950216293334961 ;  /* 0x3fb8aa3be9e97820 */ /* 0x000fe20000400000 */
[----:B------:R-:W-:Y:S01]  /*13540*/  FMUL R225, R225, 1.4426950216293334961 ;  /* 0x3fb8aa3be1e17820 */ /* 0x000fe20000400000 */
[----:B------:R-:W-:Y:S01]  /*13550*/  FMUL R208, R208, 1.4426950216293334961 ;  /* 0x3fb8aa3bd0d07820 */ /* 0x000fe20000400000 */
[----:B------:R-:W-:Y:S01]  /*13560*/  FMUL R201, R201, 1.4426950216293334961 ;  /* 0x3fb8aa3bc9c97820 */ /* 0x000fe20000400000 */
[----:B------:R-:W-:Y:S01]  /*13570*/  FMUL R200, R200, 1.4426950216293334961 ;  /* 0x3fb8aa3bc8c87820 */ /* 0x000fe20000400000 */
[----:B------:R-:W-:-:S02]  /*13580*/  IMAD.MOV.U32 R247, RZ, RZ, R203 ;  /* 0x000000fffff77224 */ /* 0x000fc400078e00cb */
[----:B------:R-:W-:Y:S01]  /*13590*/  FMUL R232, R232, 1.4426950216293334961 ;  /* 0x3fb8aa3be8e87820 */ /* 0x000fe20000400000 */
[----:B------:R-:W-:Y:S01]  /*135a0*/  FMUL R231, R231, 1.4426950216293334961 ;  /* 0x3fb8aa3be7e77820 */ /* 0x000fe20000400000 */
[----:B------:R-:W-:Y:S01]  /*135b0*/  FMUL R230, R230, 1.4426950216293334961 ;  /* 0x3fb8aa3be6e67820 */ /* 0x000fe20000400000 */
[----:B------:R-:W-:Y:S01]  /*135c0*/  FMUL R227, R227, 1.4426950216293334961 ;  /* 0x3fb8aa3be3e37820 */ /* 0x000fe20000400000 */
[----:B------:R-:W-:Y:S01]  /*135d0*/  FMUL R205, R205, 1.4426950216293334961 ;  /* 0x3fb8aa3bcdcd7820 */ /* 0x000fe20000400000 */
[----:B------:R-:W-:Y:S01]  /*135e0*/  FMUL R199, R199, 1.4426950216293334961 ;  /* 0x3fb8aa3bc7c77820 */ /* 0x000fe20000400000 */
[----:B------:R-:W-:Y:S01]  /*135f0*/  FMUL R197, R197, 1.4426950216293334961 ;  /* 0x3fb8aa3bc5c57820 */ /* 0x000fe20000400000 */
[----:B------:R-:W-:Y:S01]  /*13600*/  MOV R250, R206 ;  /* 0x000000ce00fa7202 */ /* 0x000fe20000000f00 */
[----:B------:R-:W-:Y:S01]  /*13610*/  FMUL R229, R229, 1.4426950216293334961 ;  /* 0x3fb8aa3be5e57820 */ /* 0x000fe20000400000 */
[----:B------:R-:W-:Y:S01]  /*13620*/  FMUL R228, R228, 1.4426950216293334961 ;  /* 0x3fb8aa3be4e47820 */ /* 0x000fe20000400000 */
[----:B------:R-:W-:Y:S01]  /*13630*/  FMUL R212, R212, 1.4426950216293334961 ;  /* 0x3fb8aa3bd4d47820 */ /* 0x000fe20000400000 */
[----:B------:R-:W-:Y:S01]  /*13640*/  FMUL R209, R209, 1.4426950216293334961 ;  /* 0x3fb8aa3bd1d17820 */ /* 0x000fe20000400000 */
[----:B------:R-:W-:Y:S01]  /*13650*/  FMUL R202, R202, 1.4426950216293334961 ;  /* 0x3fb8aa3bcaca7820 */ /* 0x000fe20000400000 */
[----:B------:R-:W-:Y:S01]  /*13660*/  FMUL R198, R198, 1.4426950216293334961 ;  /* 0x3fb8aa3bc6c67820 */ /* 0x000fe20000400000 */
[----:B------:R-:W-:Y:S01]  /*13670*/  FMUL R195, R195, 1.4426950216293334961 ;  /* 0x3fb8aa3bc3c37820 */ /* 0x000fe20000400000 */
[----:B------:R-:W-:Y:S01]  /*13680*/  WARPGROUP.ARRIVE ;  /* 0x00000000000079c5 */ /* 0x000fe20000000000 */
[----:B------:R0:W5:Y:S01]  /*13690*/  LDL.LU R236, [R1+0xc6c] ;  /* 0x000c6c0001ec7983 */ /* 0x0001620000300800 */
[----:B------:R-:W-:-:S04]  /*136a0*/  MOV R203, R213 ;  /* 0x000000d500cb7202 */ /* 0x000fc80000000f00 */
[----:B------:R-:W-:Y:S01]  /*136b0*/  HGMMA.64x256x16.F32.BF16 R24, R184, gdesc[UR52], R24, gsb0 ;  /* 0x03e00034b8187df0 */ /* 0x000fe20008001818 */
[----:B------:R-:W-:Y:S01]  /*136c0*/  MUFU.EX2 R235, R235 ;  /* 0x000000eb00eb7308 */ /* 0x000fe20000000800 */
[----:B------:R0:W5:Y:S07]  /*136d0*/  LDL.LU R237, [R1+0xc68] ;  /* 0x000c680001ed7983 */ /* 0x00016e0000300800 */
[----:B------:R-:W-:Y:S08]  /*136e0*/  MUFU.EX2 R234, R234 ;  /* 0x000000ea00ea7308 */ /* 0x000ff00000000800 */
[----:B------:R-:W-:Y:S08]  /*136f0*/  MUFU.EX2 R233, R233 ;  /* 0x000000e900e97308 */ /* 0x000ff00000000800 */
[----:B------:R-:W-:Y:S08]  /*13700*/  MUFU.EX2 R225, R225 ;  /* 0x000000e100e17308 */ /* 0x000ff00000000800 */
[----:B------:R-:W-:Y:S08]  /*13710*/  MUFU.EX2 R211, R208 ;  /* 0x000000d000d37308 */ /* 0x000ff00000000800 */
[----:B------:R-:W1:Y:S08]  /*13720*/  MUFU.EX2 R213, R201 ;  /* 0x000000c900d57308 */ /* 0x000e700000000800 */
[----:B------:R-:W-:Y:S08]  /*13730*/  MUFU.EX2 R214, R200 ;  /* 0x000000c800d67308 */ /* 0x000ff00000000800 */
[----:B------:R-:W-:Y:S01]  /*13740*/  MUFU.EX2 R232, R232 ;  /* 0x000000e800e87308 */ /* 0x000fe20000000800 */
[----:B------:R-:W-:-:S02]  /*13750*/  WARPGROUP.DEPBAR.LE gsb0, 0x0 ;  /* 0x00008000000079c5 */ /* 0x000fc40000010000 */
[----:B------:R-:W-:-:S04]  /*13760*/  FADD R184, R191, -R11 ;  /* 0x8000000bbfb87221 */ /* 0x000fc80000000000 */
[----:B------:R-:W-:-:S04]  /*13770*/  FMUL R184, R184, 1.4426950216293334961 ;  /* 0x3fb8aa3bb8b87820 */ /* 0x000fc80000400000 */
[----:B------:R2:W3:Y:S01]  /*13780*/  MUFU.EX2 R215, R184 ;  /* 0x000000b800d77308 */ /* 0x0004e20000000800 */
[----:B-1----:R-:W-:Y:S02]  /*13790*/  F2FP.BF16.F32.PACK_AB R185, R213, R211 ;  /* 0x000000d3d5b9723e */ /* 0x002fe400000010ff */
[----:B------:R-:W-:Y:S02]  /*137a0*/  F2FP.BF16.F32.PACK_AB R186, R225, R233 ;  /* 0x000000e9e1ba723e */ /* 0x000fe400000010ff */
[----:B--2---:R-:W-:Y:S02]  /*137b0*/  F2FP.BF16.F32.PACK_AB R184, R234, R235 ;  /* 0x000000ebeab8723e */ /* 0x004fe400000010ff */
[----:B---3--:R-:W-:-:S04]  /*137c0*/  F2FP.BF16.F32.PACK_AB R187, R215, R214 ;  /* 0x000000d6d7bb723e */ /* 0x008fc800000010ff */
[----:B------:R-:W-:-:S06]  /*137d0*/  WARPGROUP.ARRIVE ;  /* 0x00000000000079c5 */ /* 0x000fcc0000000000 */
[----:B------:R-:W-:Y:S01]  /*137e0*/  HGMMA.64x256x16.F32.BF16 R24, R184, gdesc[UR4], R24, gsb0 ;  /* 0x03e00004b8187df0 */ /* 0x000fe20008001818 */
[----:B------:R-:W-:Y:S08]  /*137f0*/  MUFU.EX2 R231, R231 ;  /* 0x000000e700e77308 */ /* 0x000ff00000000800 */
[----:B------:R-:W-:Y:S08]  /*13800*/  MUFU.EX2 R230, R230 ;  /* 0x000000e600e67308 */ /* 0x000ff00000000800 */
[----:B------:R-:W-:Y:S08]  /*13810*/  MUFU.EX2 R227, R227 ;  /* 0x000000e300e37308 */ /* 0x000ff00000000800 */
[----:B------:R-:W-:Y:S08]  /*13820*/  MUFU.EX2 R206, R205 ;  /* 0x000000cd00ce7308 */ /* 0x000ff00000000800 */
[----:B------:R-:W1:Y:S08]  /*13830*/  MUFU.EX2 R207, R199 ;  /* 0x000000c700cf7308 */ /* 0x000e700000000800 */
[----:B------:R-:W-:Y:S01]  /*13840*/  MUFU.EX2 R208, R197 ;  /* 0x000000c500d07308 */ /* 0x000fe20000000800 */
[----:B------:R-:W-:-:S07]  /*13850*/  MOV R201, R203 ;  /* 0x000000cb00c97202 */ /* 0x000fce0000000f00 */
[----:B------:R-:W-:Y:S08]  /*13860*/  MUFU.EX2 R229, R229 ;  /* 0x000000e500e57308 */ /* 0x000ff00000000800 */
[----:B------:R-:W-:Y:S01]  /*13870*/  MUFU.EX2 R228, R228 ;  /* 0x000000e400e47308 */ /* 0x000fe20000000800 */
[----:B------:R-:W-:Y:S02]  /*13880*/  WARPGROUP.DEPBAR.LE gsb0, 0x0 ;  /* 0x00008000000079c5 */ /* 0x000fe40000010000 */
        /* <DEDUP_REMOVED lines=12> */
[----:B------:R-:W1:Y:S08]  /*13950*/  MUFU.EX2 R203, R198 ;  /* 0x000000c600cb7308 */ /* 0x000e700000000800 */
        /* <DEDUP_REMOVED lines=10> */
[----:B------:R-:W-:Y:S03]  /*13a00*/  HGMMA.64x256x16.F32.BF16 R24, R184, gdesc[UR12], R24, gsb0 ;  /* 0x03e0000cb8187df0 */ /* 0x000fe60008001818 */
[----:B------:R-:W-:Y:S02]  /*13a10*/  WARPGROUP.DEPBAR.LE gsb0, 0x0 ;  /* 0x00008000000079c5 */ /* 0x000fe40000010000 */
[----:B------:R-:W-:Y:S04]  /*13a20*/  STL.64 [R1], R24 ;  /* 0x0000001801007387 */ /* 0x000fe80000100a00 */
        /* <DEDUP_REMOVED lines=62> */
[----:B------:R1:W-:Y:S04]  /*13e10*/  STL.64 [R1+0x1f8], R150 ;  /* 0x0001f89601007387 */ /* 0x0003e80000100a00 */
[----:B-1----:R-:W2:Y:S04]  /*13e20*/  LDL.LU.64 R150, [R1+0xc60] ;  /* 0x000c600001967983 */ /* 0x002ea80000300a00 */
[----:B------:R-:W3:Y:S04]  /*13e30*/  LDL.LU.64 R148, [R1+0xc58] ;  /* 0x000c580001947983 */ /* 0x000ee80000300a00 */
[----:B------:R-:W4:Y:S04]  /*13e40*/  LDL.LU.64 R146, [R1+0xc50] ;  /* 0x000c500001927983 */ /* 0x000f280000300a00 */
[----:B------:R-:W3:Y:S04]  /*13e50*/  LDL.LU.64 R144, [R1+0xc48] ;  /* 0x000c480001907983 */ /* 0x000ee80000300a00 */
[----:B------:R-:W2:Y:S04]  /*13e60*/  LDL.LU.64 R142, [R1+0xc40] ;  /* 0x000c4000018e7983 */ /* 0x000ea80000300a00 */
[----:B------:R-:W3:Y:S04]  /*13e70*/  LDL.LU.64 R140, [R1+0xc38] ;  /* 0x000c3800018c7983 */ /* 0x000ee80000300a00 */
[----:B------:R-:W4:Y:S01]  /*13e80*/  LDL.LU.64 R138, [R1+0xc30] ;  /* 0x000c3000018a7983 */ /* 0x000f220000300a00 */
[----:B------:R-:W-:-:S02]  /*13e90*/  MOV R191, R246 ;  /* 0x000000f600bf7202 */ /* 0x000fc40000000f00 */
[C---:B------:R-:W-:Y:S02]  /*13ea0*/  LOP3.LUT R246, R7.reuse, 0x40, RZ, 0xfc, !PT ;  /* 0x0000004007f67812 */ /* 0x040fe400078efcff */
[----:B------:R-:W-:Y:S01]  /*13eb0*/  LOP3.LUT R245, R7, 0x48, RZ, 0xfc, !PT ;  /* 0x0000004807f57812 */ /* 0x000fe200078efcff */
[----:B------:R-:W-:Y:S01]  /*13ec0*/  FMUL R184, R157, R252 ;  /* 0x000000fc9db87220 */ /* 0x000fe20000400000 */
[----:B------:R-:W-:Y:S01]  /*13ed0*/  ISETP.GT.U32.AND P5, PT, R218, R246, PT ;  /* 0x000000f6da00720c */ /* 0x000fe20003fa4070 */
[----:B------:R-:W-:Y:S01]  /*13ee0*/  FMUL R199, R160, R252 ;  /* 0x000000fca0c77220 */ /* 0x000fe20000400000 */
[----:B------:R-:W-:Y:S01]  /*13ef0*/  ISETP.GT.U32.AND P6, PT, R219, R246, PT ;  /* 0x000000f6db00720c */ /* 0x000fe20003fc4070 */
[----:B------:R-:W-:Y:S01]  /*13f00*/  FMUL R195, R159, R252 ;  /* 0x000000fc9fc37220 */ /* 0x000fe20000400000 */
[----:B------:R-:W-:Y:S01]  /*13f10*/  ISETP.GT.U32.AND P1, PT, R218, R245, PT ;  /* 0x000000f5da00720c */ /* 0x000fe20003f24070 */
[----:B------:R-:W3:Y:S01]  /*13f20*/  LDL.LU.64 R136, [R1+0xc28] ;  /* 0x000c280001887983 */ /* 0x000ee20000300a00 */
[----:B------:R-:W-:-:S02]  /*13f30*/  ISETP.GT.U32.AND.EX P5, PT, R191, RZ, PT, P5 ;  /* 0x000000ffbf00720c */ /* 0x000fc40003fa4150 */
[----:B------:R-:W-:Y:S01]  /*13f40*/  ISETP.GT.U32.AND.EX P6, PT, R201, RZ, PT, P6 ;  /* 0x000000ffc900720c */ /* 0x000fe20003fc4160 */
[----:B------:R-:W3:Y:S01]  /*13f50*/  LDL.LU.64 R134, [R1+0xc20] ;  /* 0x000c200001867983 */ /* 0x000ee20000300a00 */
[----:B------:R-:W-:Y:S02]  /*13f60*/  ISETP.GT.U32.AND.EX P1, PT, R191, RZ, PT, P1 ;  /* 0x000000ffbf00720c */ /* 0x000fe40003f24110 */
[----:B------:R-:W-:Y:S01]  /*13f70*/  FSEL R184, R184, -INF , !P5 ;  /* 0xff800000b8b87808 */ /* 0x000fe20006800000 */
[----:B------:R-:W3:Y:S01]  /*13f80*/  LDL.LU.64 R132, [R1+0xc18] ;  /* 0x000c180001847983 */ /* 0x000ee20000300a00 */
[-C--:B------:R-:W-:Y:S02]  /*13f90*/  ISETP.GT.U32.AND P5, PT, R219, R245.reuse, PT ;  /* 0x000000f5db00720c */ /* 0x080fe40003fa4070 */
[----:B------:R-:W-:Y:S01]  /*13fa0*/  FSEL R199, R199, -INF , !P6 ;  /* 0xff800000c7c77808 */ /* 0x000fe20007000000 */
[----:B------:R-:W3:Y:S01]  /*13fb0*/  LDL.LU.64 R130, [R1+0xc10] ;  /* 0x000c100001827983 */ /* 0x000ee20000300a00 */
[----:B------:R-:W-:-:S02]  /*13fc0*/  ISETP.GT.U32.AND P6, PT, R220, R245, PT ;  /* 0x000000f5dc00720c */ /* 0x000fc40003fc4070 */
[----:B------:R-:W-:Y:S01]  /*13fd0*/  FSEL R195, R195, -INF , !P1 ;  /* 0xff800000c3c37808 */ /* 0x000fe20004800000 */
[----:B------:R-:W3:Y:S01]  /*13fe0*/  LDL.LU.64 R128, [R1+0xc08] ;  /* 0x000c080001807983 */ /* 0x000ee20000300a00 */
[----:B------:R-:W-:Y:S01]  /*13ff0*/  ISETP.GT.U32.AND P1, PT, R220, R246, PT ;  /* 0x000000f6dc00720c */ /* 0x000fe20003f24070 */
[-C--:B------:R-:W-:Y:S01]  /*14000*/  FMUL R197, R163, R252.reuse ;  /* 0x000000fca3c57220 */ /* 0x080fe20000400000 */
[----:B------:R-:W-:Y:S01]  /*14010*/  ISETP.GT.U32.AND.EX P5, PT, R201, RZ, PT, P5 ;  /* 0x000000ffc900720c */ /* 0x000fe20003fa4150 */
[----:B------:R-:W3:Y:S01]  /*14020*/  LDL.LU.64 R126, [R1+0xc00] ;  /* 0x000c0000017e7983 */ /* 0x000ee20000300a00 */
[-C--:B------:R-:W-:Y:S01]  /*14030*/  FMUL R201, R162, R252.reuse ;  /* 0x000000fca2c97220 */ /* 0x080fe20000400000 */
[----:B------:R-:W-:Y:S01]  /*14040*/  ISETP.GT.U32.AND.EX P6, PT, R247, RZ, PT, P6 ;  /* 0x000000fff700720c */ /* 0x000fe20003fc4160 */
[----:B------:R-:W-:Y:S01]  /*14050*/  FMUL R198, R161, R252 ;  /* 0x000000fca1c67220 */ /* 0x000fe20000400000 */
[----:B------:R-:W3:Y:S01]  /*14060*/  LDL.LU.64 R124, [R1+0xbf8] ;  /* 0x000bf800017c7983 */ /* 0x000ee20000300a00 */
[----:B------:R-:W-:-:S03]  /*14070*/  ISETP.GT.U32.AND.EX P1, PT, R247, RZ, PT, P1 ;  /* 0x000000fff700720c */ /* 0x000fc60003f24110 */
[----:B------:R-:W3:Y:S01]  /*14080*/  LDL.LU.64 R122, [R1+0xbf0] ;  /* 0x000bf000017a7983 */ /* 0x000ee20000300a00 */
[----:B------:R-:W-:-:S03]  /*14090*/  FSEL R201, R201, -INF , !P5 ;  /* 0xff800000c9c97808 */ /* 0x000fc60006800000 */
[----:B------:R-:W3:Y:S01]  /*140a0*/  LDL.LU.64 R120, [R1+0xbe8] ;  /* 0x000be80001787983 */ /* 0x000ee20000300a00 */
[----:B------:R-:W-:-:S03]  /*140b0*/  FSEL R197, R197, -INF , !P6 ;  /* 0xff800000c5c57808 */ /* 0x000fc60007000000 */
[----:B------:R-:W3:Y:S01]  /*140c0*/  LDL.LU.64 R118, [R1+0xbe0] ;  /* 0x000be00001767983 */ /* 0x000ee20000300a00 */
[-C--:B------:R-:W-:Y:S02]  /*140d0*/  ISETP.GT.U32.AND P5, PT, R221, R246.reuse, PT ;  /* 0x000000f6dd00720c */ /* 0x080fe40003fa4070 */
[----:B------:R-:W-:Y:S01]  /*140e0*/  ISETP.GT.U32.AND P6, PT, R193, R246, PT ;  /* 0x000000f6c100720c */ /* 0x000fe20003fc4070 */
[----:B------:R-:W3:Y:S01]  /*140f0*/  LDL.LU.64 R116, [R1+0xbd8] ;  /* 0x000bd80001747983 */ /* 0x000ee20000300a00 */
[----:B------:R-:W-:Y:S01]  /*14100*/  FSEL R198, R198, -INF , !P1 ;  /* 0xff800000c6c67808 */ /* 0x000fe20004800000 */
[-C--:B------:R-:W-:Y:S02]  /*14110*/  FMUL R194, R164, R252.reuse ;  /* 0x000000fca4c27220 */ /* 0x080fe40000400000 */
[----:B------:R-:W3:Y:S01]  /*14120*/  LDL.LU.64 R114, [R1+0xbd0] ;  /* 0x000bd00001727983 */ /* 0x000ee20000300a00 */
[----:B------:R-:W-:Y:S01]  /*14130*/  ISETP.GT.U32.AND P1, PT, R221, R245, PT ;  /* 0x000000f5dd00720c */ /* 0x000fe20003f24070 */
[----:B------:R-:W-:-:S02]  /*14140*/  FMUL R164, R165, R252 ;  /* 0x000000fca5a47220 */ /* 0x000fc40000400000 */
[----:B------:R-:W3:Y:S01]  /*14150*/  LDL.LU.64 R112, [R1+0xbc8] ;  /* 0x000bc80001707983 */ /* 0x000ee20000300a00 */
[----:B------:R-:W-:-:S03]  /*14160*/  ISETP.GT.U32.AND.EX P5, PT, R250, RZ, PT, P5 ;  /* 0x000000fffa00720c */ /* 0x000fc60003fa4150 */
[----:B------:R-:W3:Y:S01]  /*14170*/  LDL.LU.64 R110, [R1+0xbc0] ;  /* 0x000bc000016e7983 */ /* 0x000ee20000300a00 */
[----:B------:R-:W-:Y:S01]  /*14180*/  ISETP.GT.U32.AND.EX P6, PT, R248, RZ, PT, P6 ;  /* 0x000000fff800720c */ /* 0x000fe20003fc4160 */
[----:B------:R-:W-:Y:S02]  /*14190*/  FMUL R166, R166, R252 ;  /* 0x000000fca6a67220 */ /* 0x000fe40000400000 */
[----:B------:R-:W3:Y:S01]  /*141a0*/  LDL.LU.64 R108, [R1+0xbb8] ;  /* 0x000bb800016c7983 */ /* 0x000ee20000300a00 */
[----:B------:R-:W-:-:S03]  /*141b0*/  ISETP.GT.U32.AND.EX P1, PT, R250, RZ, PT, P1 ;  /* 0x000000fffa00720c */ /* 0x000fc60003f24110 */
[----:B------:R-:W3:Y:S01]  /*141c0*/  LDL.LU.64 R106, [R1+0xbb0] ;  /* 0x000bb000016a7983 */ /* 0x000ee20000300a00 */
[----:B------:R-:W-:-:S03]  /*141d0*/  FSEL R194, R194, -INF , !P5 ;  /* 0xff800000c2c27808 */ /* 0x000fc60006800000 */
[----:B------:R-:W3:Y:S01]  /*141e0*/  LDL.LU.64 R104, [R1+0xba8] ;  /* 0x000ba80001687983 */ /* 0x000ee20000300a00 */
[----:B------:R-:W-:-:S03]  /*141f0*/  FSEL R164, R164, -INF , !P6 ;  /* 0xff800000a4a47808 */ /* 0x000fc60007000000 */
[----:B------:R-:W3:Y:S01]  /*14200*/  LDL.LU.64 R102, [R1+0xba0] ;  /* 0x000ba00001667983 */ /* 0x000ee20000300a00 */
[----:B------:R-:W-:-:S03]  /*14210*/  ISETP.GT.U32.AND P5, PT, R193, R245, PT ;  /* 0x000000f5c100720c */ /* 0x000fc60003fa4070 */
[----:B------:R-:W3:Y:S01]  /*14220*/  LDL.LU.64 R100, [R1+0xb98] ;  /* 0x000b980001647983 */ /* 0x000ee20000300a00 */
[----:B------:R-:W-:-:S03]  /*14230*/  ISETP.GT.U32.AND P6, PT, R196, R245, PT ;  /* 0x000000f5c400720c */ /* 0x000fc60003fc4070 */
[----:B------:R-:W3:Y:S01]  /*14240*/  LDL.LU.64 R98, [R1+0xb90] ;  /* 0x000b900001627983 */ /* 0x000ee20000300a00 */
[----:B------:R-:W-:-:S03]  /*14250*/  FSEL R193, R166, -INF , !P1 ;  /* 0xff800000a6c17808 */ /* 0x000fc60004800000 */
[----:B------:R-:W3:Y:S01]  /*14260*/  LDL.LU.64 R96, [R1+0xb88] ;  /* 0x000b880001607983 */ /* 0x000ee20000300a00 */
[----:B------:R-:W-:Y:S01]  /*14270*/  ISETP.GT.U32.AND P1, PT, R196, R246, PT ;  /* 0x000000f6c400720c */ /* 0x000fe20003f24070 */
[----:B------:R-:W-:Y:S02]  /*14280*/  FMUL R196, R170, R252 ;  /* 0x000000fcaac47220 */ /* 0x000fe40000400000 */
[----:B------:R-:W3:Y:S01]  /*14290*/  LDL.LU.64 R94, [R1+0xb80] ;  /* 0x000b8000015e7983 */ /* 0x000ee20000300a00 */
[----:B------:R-:W-:-:S03]  /*142a0*/  ISETP.GT.U32.AND.EX P6, PT, R249, RZ, PT, P6 ;  /* 0x000000fff900720c */ /* 0x000fc60003fc4160 */
[----:B------:R-:W3:Y:S01]  /*142b0*/  LDL.LU.64 R92, [R1+0xb78] ;  /* 0x000b7800015c7983 */ /* 0x000ee20000300a00 */
[----:B------:R-:W-:-:S03]  /*142c0*/  FMUL R166, R167, R252 ;  /* 0x000000fca7a67220 */ /* 0x000fc60000400000 */
[----:B------:R-:W3:Y:S01]  /*142d0*/  LDL.LU.64 R90, [R1+0xb70] ;  /* 0x000b7000015a7983 */ /* 0x000ee20000300a00 */
[----:B------:R-:W-:-:S03]  /*142e0*/  ISETP.GT.U32.AND.EX P5, PT, R248, RZ, PT, P5 ;  /* 0x000000fff800720c */ /* 0x000fc60003fa4150 */
[----:B------:R-:W3:Y:S01]  /*142f0*/  LDL.LU.64 R88, [R1+0xb68] ;  /* 0x000b680001587983 */ /* 0x000ee20000300a00 */
[----:B------:R-:W-:-:S03]  /*14300*/  FSEL R196, R196, -INF , !P6 ;  /* 0xff800000c4c47808 */ /* 0x000fc60007000000 */
[----:B------:R-:W3:Y:S01]  /*14310*/  LDL.LU.64 R86, [R1+0xb60] ;  /* 0x000b600001567983 */ /* 0x000ee20000300a00 */
[----:B------:R-:W-:-:S03]  /*14320*/  ISETP.GT.U32.AND P6, PT, R217, R246, PT ;  /* 0x000000f6d900720c */ /* 0x000fc60003fc4070 */
[----:B------:R-:W3:Y:S01]  /*14330*/  LDL.LU.64 R84, [R1+0xb58] ;  /* 0x000b580001547983 */ /* 0x000ee20000300a00 */
[----:B------:R-:W-:-:S03]  /*14340*/  FSEL R166, R166, -INF , !P5 ;  /* 0xff800000a6a67808 */ /* 0x000fc60006800000 */
[----:B------:R-:W3:Y:S01]  /*14350*/  LDL.LU.64 R82, [R1+0xb50] ;  /* 0x000b500001527983 */ /* 0x000ee20000300a00 */
[----:B------:R-:W-:-:S03]  /*14360*/  ISETP.GT.U32.AND P5, PT, R216, R246, PT ;  /* 0x000000f6d800720c */ /* 0x000fc60003fa4070 */
[----:B------:R-:W3:Y:S01]  /*14370*/  LDL.LU.64 R80, [R1+0xb48] ;  /* 0x000b480001507983 */ /* 0x000ee20000300a00 */
[----:B------:R-:W-:-:S03]  /*14380*/  FMUL R165, R172, R252 ;  /* 0x000000fcaca57220 */ /* 0x000fc60000400000 */
[----:B------:R-:W3:Y:S01]  /*14390*/  LDL.LU.64 R78, [R1+0xb40] ;  /* 0x000b4000014e7983 */ /* 0x000ee20000300a00 */
[----:B------:R-:W-:-:S03]  /*143a0*/  FMUL R200, R168, R252 ;  /* 0x000000fca8c87220 */ /* 0x000fc60000400000 */
[----:B------:R-:W3:Y:S01]  /*143b0*/  LDL.LU.64 R76, [R1+0xb38] ;  /* 0x000b3800014c7983 */ /* 0x000ee20000300a00 */
[----:B------:R-:W-:-:S03]  /*143c0*/  FMUL R168, R169, R252 ;  /* 0x000000fca9a87220 */ /* 0x000fc60000400000 */
[----:B------:R-:W3:Y:S01]  /*143d0*/  LDL.LU.64 R74, [R1+0xb30] ;  /* 0x000b3000014a7983 */ /* 0x000ee20000300a00 */
[----:B------:R-:W-:-:S03]  /*143e0*/  ISETP.GT.U32.AND.EX P5, PT, R251, RZ, PT, P5 ;  /* 0x000000fffb00720c */ /* 0x000fc60003fa4150 */
[----:B------:R-:W3:Y:S04]  /*143f0*/  LDL.LU.64 R72, [R1+0xb28] ;  /* 0x000b280001487983 */ /* 0x000ee80000300a00 */
[----:B------:R-:W3:Y:S04]  /*14400*/  LDL.LU.64 R70, [R1+0xb20] ;  /* 0x000b200001467983 */ /* 0x000ee80000300a00 */
[----:B------:R-:W3:Y:S01]  /*14410*/  LDL.LU.64 R68, [R1+0xb18] ;  /* 0x000b180001447983 */ /* 0x000ee20000300a00 */
[----:B------:R-:W-:-:S03]  /*14420*/  ISETP.GE.U32.AND P4, PT, R8, R246, PT ;  /* 0x000000f60800720c */ /* 0x000fc60003f86070 */
[----:B------:R-:W3:Y:S01]  /*14430*/  LDL.LU.64 R66, [R1+0xb10] ;  /* 0x000b100001427983 */ /* 0x000ee20000300a00 */
[----:B------:R-:W-:-:S03]  /*14440*/  ISETP.GT.U32.AND.EX P1, PT, R249, RZ, PT, P1 ;  /* 0x000000fff900720c */ /* 0x000fc60003f24110 */
[----:B------:R-:W3:Y:S01]  /*14450*/  LDL.LU.64 R64, [R1+0xb08] ;  /* 0x000b080001407983 */ /* 0x000ee20000300a00 */
[----:B------:R-:W-:-:S03]  /*14460*/  FSEL R168, R168, -INF , !P5 ;  /* 0xff800000a8a87808 */ /* 0x000fc60006800000 */
[----:B------:R-:W3:Y:S01]  /*14470*/  LDL.LU.64 R62, [R1+0xb00] ;  /* 0x000b0000013e7983 */ /* 0x000ee20000300a00 */
[----:B------:R-:W-:-:S03]  /*14480*/  ISETP.GT.U32.AND P5, PT, R192, R246, PT ;  /* 0x000000f6c000720c */ /* 0x000fc60003fa4070 */
[----:B------:R-:W3:Y:S01]  /*14490*/  LDL.LU.64 R60, [R1+0xaf8] ;  /* 0x000af800013c7983 */ /* 0x000ee20000300a00 */
[-C--:B------:R-:W-:Y:S01]  /*144a0*/  FMUL R156, R156, R252.reuse ;  /* 0x000000fc9c9c7220 */ /* 0x080fe20000400000 */
[----:B------:R-:W-:Y:S02]  /*144b0*/  FMUL R157, R153, R252 ;  /* 0x000000fc999d7220 */ /* 0x000fe40000400000 */
[----:B------:R-:W3:Y:S01]  /*144c0*/  LDL.LU.64 R58, [R1+0xaf0] ;  /* 0x000af000013a7983 */ /* 0x000ee20000300a00 */
[----:B------:R-:W-:-:S03]  /*144d0*/  ISETP.GE.U32.AND.EX P4, PT, R9, RZ, PT, P4 ;  /* 0x000000ff0900720c */ /* 0x000fc60003f86140 */
[----:B------:R-:W3:Y:S01]  /*144e0*/  LDL.LU.64 R56, [R1+0xae8] ;  /* 0x000ae80001387983 */ /* 0x000ee20000300a00 */
[----:B------:R-:W-:Y:S01]  /*144f0*/  FSEL R200, R200, -INF , !P1 ;  /* 0xff800000c8c87808 */ /* 0x000fe20004800000 */
[----:B------:R-:W-:Y:S02]  /*14500*/  FMUL R167, R173, R252 ;  /* 0x000000fcada77220 */ /* 0x000fe40000400000 */
[----:B------:R-:W3:Y:S01]  /*14510*/  LDL.LU.64 R54, [R1+0xae0] ;  /* 0x000ae00001367983 */ /* 0x000ee20000300a00 */
[----:B------:R-:W-:-:S03]  /*14520*/  ISETP.GT.U32.AND P1, PT, R216, R245, PT ;  /* 0x000000f5d800720c */ /* 0x000fc60003f24070 */
[----:B------:R-:W3:Y:S01]  /*14530*/  LDL.LU.64 R52, [R1+0xad8] ;  /* 0x000ad80001347983 */ /* 0x000ee20000300a00 */
[----:B------:R-:W-:-:S03]  /*14540*/  ISETP.GT.U32.AND P3, PT, R8, R246, PT ;  /* 0x000000f60800720c */ /* 0x000fc60003f64070 */
[----:B------:R-:W3:Y:S01]  /*14550*/  LDL.LU.64 R50, [R1+0xad0] ;  /* 0x000ad00001327983 */ /* 0x000ee20000300a00 */
[----:B------:R-:W-:-:S03]  /*14560*/  FSEL R157, R157, -INF , !P4 ;  /* 0xff8000009d9d7808 */ /* 0x000fc60006000000 */
[----:B------:R-:W3:Y:S01]  /*14570*/  LDL.LU.64 R48, [R1+0xac8] ;  /* 0x000ac80001307983 */ /* 0x000ee20000300a00 */
[----:B------:R-:W-:Y:S01]  /*14580*/  FMUL R169, R171, R252 ;  /* 0x000000fcaba97220 */ /* 0x000fe20000400000 */
[----:B------:R-:W-:Y:S02]  /*14590*/  ISETP.GT.U32.AND P4, PT, R222, R245, PT ;  /* 0x000000f5de00720c */ /* 0x000fe40003f84070 */
[----:B------:R-:W3:Y:S01]  /*145a0*/  LDL.LU.64 R46, [R1+0xac0] ;  /* 0x000ac000012e7983 */ /* 0x000ee20000300a00 */
[----:B------:R-:W-:-:S03]  /*145b0*/  ISETP.GT.U32.AND.EX P1, PT, R251, RZ, PT, P1 ;  /* 0x000000fffb00720c */ /* 0x000fc60003f24110 */
[----:B------:R-:W3:Y:S01]  /*145c0*/  LDL.LU.64 R44, [R1+0xab8] ;  /* 0x000ab800012c7983 */ /* 0x000ee20000300a00 */
[----:B------:R-:W-:-:S03]  /*145d0*/  FMUL R159, R152, R252 ;  /* 0x000000fc989f7220 */ /* 0x000fc60000400000 */
[----:B------:R-:W3:Y:S01]  /*145e0*/  LDL.LU.64 R42, [R1+0xab0] ;  /* 0x000ab000012a7983 */ /* 0x000ee20000300a00 */
[----:B------:R-:W-:Y:S01]  /*145f0*/  ISETP.GT.U32.AND.EX P3, PT, R9, RZ, PT, P3 ;  /* 0x000000ff0900720c */ /* 0x000fe20003f64130 */
[----:B------:R-:W-:Y:S02]  /*14600*/  FMUL R153, R158, R252 ;  /* 0x000000fc9e997220 */ /* 0x000fe40000400000 */
        /* <DEDUP_REMOVED lines=8> */
[----:B------:R-:W3:Y:S04]  /*14690*/  LDL.LU.64 R32, [R1+0xa88] ;  /* 0x000a880001207983 */ /* 0x000ee80000300a00 */
[----:B------:R-:W3:Y:S04]  /*146a0*/  LDL.LU.64 R30, [R1+0xa80] ;  /* 0x000a8000011e7983 */ /* 0x000ee80000300a00 */
[----:B------:R-:W3:Y:S04]  /*146b0*/  LDL.LU.64 R28, [R1+0xa78] ;  /* 0x000a7800011c7983 */ /* 0x000ee80000300a00 */
[----:B------:R-:W3:Y:S04]  /*146c0*/  LDL.LU.64 R26, [R1+0xa70] ;  /* 0x000a7000011a7983 */ /* 0x000ee80000300a00 */
[----:B------:R-:W3:Y:S01]  /*146d0*/  LDL.LU.64 R24, [R1+0xa68] ;  /* 0x000a680001187983 */ /* 0x000ee20000300a00 */
[----:B------:R-:W-:-:S04]  /*146e0*/  ISETP.GT.U32.AND P2, PT, R8, R245, PT ;  /* 0x000000f50800720c */ /* 0x000fc80003f44070 */
[----:B------:R-:W-:Y:S02]  /*146f0*/  ISETP.GT.U32.AND.EX P2, PT, R9, RZ, PT, P2 ;  /* 0x000000ff0900720c */ /* 0x000fe40003f44120 */
[----:B--2---:R-:W-:-:S04]  /*14700*/  ISETP.GT.U32.AND.EX P6, PT, R142, RZ, PT, P6 ;  /* 0x000000ff8e00720c */ /* 0x004fc80003fc4160 */
[----:B------:R-:W-:Y:S02]  /*14710*/  FSEL R165, R165, -INF , !P6 ;  /* 0xff800000a5a57808 */ /* 0x000fe40007000000 */
[----:B------:R-:W-:Y:S02]  /*14720*/  ISETP.GT.U32.AND P6, PT, R222, R246, PT ;  /* 0x000000f6de00720c */ /* 0x000fe40003fc4070 */
[----:B------:R-:W-:Y:S02]  /*14730*/  ISETP.GT.U32.AND.EX P5, PT, R143, RZ, PT, P5 ;  /* 0x000000ff8f00720c */ /* 0x000fe40003fa4150 */
[----:B----4-:R-:W-:Y:S02]  /*14740*/  ISETP.GT.U32.AND.EX P6, PT, R139, RZ, PT, P6 ;  /* 0x000000ff8b00720c */ /* 0x010fe40003fc4160 */
[----:B------:R-:W-:Y:S02]  /*14750*/  FSEL R167, R167, -INF , !P5 ;  /* 0xff800000a7a77808 */ /* 0x000fe40006800000 */
[----:B------:R-:W-:-:S02]  /*14760*/  FSEL R156, R156, -INF , !P6 ;  /* 0xff8000009c9c7808 */ /* 0x000fc40007000000 */
[----:B------:R-:W-:Y:S02]  /*14770*/  ISETP.GT.U32.AND P6, PT, R12, R246, PT ;  /* 0x000000f60c00720c */ /* 0x000fe40003fc4070 */
[----:B------:R-:W-:Y:S01]  /*14780*/  ISETP.GT.U32.AND P5, PT, R192, R245, PT ;  /* 0x000000f5c000720c */ /* 0x000fe20003fa4070 */
[----:B------:R-:W-:Y:S01]  /*14790*/  FMUL R192, R176, R252 ;  /* 0x000000fcb0c07220 */ /* 0x000fe20000400000 */
[----:B------:R-:W-:Y:S02]  /*147a0*/  ISETP.GT.U32.AND.EX P6, PT, R146, RZ, PT, P6 ;  /* 0x000000ff9200720c */ /* 0x000fe40003fc4160 */
[----:B------:R-:W-:Y:S02]  /*147b0*/  ISETP.GT.U32.AND.EX P4, PT, R139, RZ, PT, P4 ;  /* 0x000000ff8b00720c */ /* 0x000fe40003f84140 */
[----:B------:R-:W-:Y:S01]  /*147c0*/  FSEL R192, R192, -INF , !P6 ;  /* 0xff800000c0c07808 */ /* 0x000fe20007000000 */
[----:B------:R-:W2:Y:S01]  /*147d0*/  LDL.LU R139, [R1+0xa64] ;  /* 0x000a6400018b7983 */ /* 0x000ea20000300800 */
[----:B------:R-:W-:-:S02]  /*147e0*/  FSEL R153, R153, -INF , !P4 ;  /* 0xff80000099997808 */ /* 0x000fc40006000000 */
[C---:B------:R-:W-:Y:S02]  /*147f0*/  ISETP.GT.U32.AND P6, PT, R13.reuse, R246, PT ;  /* 0x000000f60d00720c */ /* 0x040fe40003fc4070 */
[----:B------:R-:W-:Y:S02]  /*14800*/  ISETP.GT.U32.AND P4, PT, R13, R245, PT ;  /* 0x000000f50d00720c */ /* 0x000fe40003f84070 */
[----:B------:R-:W-:Y:S02]  /*14810*/  ISETP.GT.U32.AND.EX P1, PT, R142, RZ, PT, P1 ;  /* 0x000000ff8e00720c */ /* 0x000fe40003f24110 */
[----:B------:R-:W4:Y:S01]  /*14820*/  LDL.LU R142, [R1+0xa60] ;  /* 0x000a6000018e7983 */ /* 0x000f220000300800 */
[----:B------:R-:W-:Y:S02]  /*14830*/  ISETP.GT.U32.AND.EX P5, PT, R143, RZ, PT, P5 ;  /* 0x000000ff8f00720c */ /* 0x000fe40003fa4150 */
[----:B------:R-:W-:Y:S01]  /*14840*/  ISETP.GT.U32.AND.EX P3, PT, R146, RZ, PT, P3 ;  /* 0x000000ff9200720c */ /* 0x000fe20003f64130 */
[----:B------:R-:W4:Y:S01]  /*14850*/  LDL.LU R143, [R1+0xa5c] ;  /* 0x000a5c00018f7983 */ /* 0x000f220000300800 */
[----:B------:R-:W-:-:S02]  /*14860*/  ISETP.GT.U32.AND.EX P6, PT, R147, RZ, PT, P6 ;  /* 0x000000ff9300720c */ /* 0x000fc40003fc4160 */
[----:B------:R-:W-:Y:S01]  /*14870*/  ISETP.GT.U32.AND.EX P4, PT, R147, RZ, PT, P4 ;  /* 0x000000ff9300720c */ /* 0x000fe20003f84140 */
[----:B------:R-:W4:Y:S04]  /*14880*/  LDL.LU R146, [R1+0xa58] ;  /* 0x000a580001927983 */ /* 0x000f280000300800 */
[----:B------:R-:W4:Y:S04]  /*14890*/  LDL.LU R147, [R1+0xa54] ;  /* 0x000a540001937983 */ /* 0x000f280000300800 */
[----:B------:R-:W3:Y:S04]  /*148a0*/  LDL.LU R171, [R1+0x220] ;  /* 0x0002200001ab7983 */ /* 0x000ee80000300800 */
[----:B------:R-:W2:Y:S01]  /*148b0*/  LDL.LU R170, [R1+0x224] ;  /* 0x0002240001aa7983 */ /* 0x000ea20000300800 */
[-C--:B------:R-:W-:Y:S01]  /*148c0*/  FMUL R13, R154, R252.reuse ;  /* 0x000000fc9a0d7220 */ /* 0x080fe20000400000 */
[----:B------:R-:W-:Y:S01]  /*148d0*/  ISETP.GE.U32.AND P0, PT, R8, R245, PT ;  /* 0x000000f50800720c */ /* 0x000fe20003f06070 */
[----:B------:R-:W-:-:S03]  /*148e0*/  FMUL R152, R155, R252 ;  /* 0x000000fc9b987220 */ /* 0x000fc60000400000 */
[----:B------:R-:W-:Y:S02]  /*148f0*/  FSEL R13, R13, -INF , !P2 ;  /* 0xff8000000d0d7808 */ /* 0x000fe40005000000 */
[----:B------:R-:W-:Y:S01]  /*14900*/  ISETP.GT.U32.AND P2, PT, R188, R246, PT ;  /* 0x000000f6bc00720c */ /* 0x000fe20003f44070 */
[-C--:B------:R-:W-:Y:S01]  /*14910*/  FMUL R190, R177, R252.reuse ;  /* 0x000000fcb1be7220 */ /* 0x080fe20000400000 */
[----:B------:R-:W-:Y:S01]  /*14920*/  ISETP.GE.U32.AND.EX P0, PT, R9, RZ, PT, P0 ;  /* 0x000000ff0900720c */ /* 0x000fe20003f06100 */
[----:B------:R-:W-:Y:S01]  /*14930*/  FMUL R191, R180, R252 ;  /* 0x000000fcb4bf7220 */ /* 0x000fe20000400000 */
[----:B------:R-:W-:Y:S02]  /*14940*/  ISETP.GT.U32.AND.EX P2, PT, R150, RZ, PT, P2 ;  /* 0x000000ff9600720c */ /* 0x000fe40003f44120 */
[----:B------:R-:W-:Y:S02]  /*14950*/  FSEL R152, R152, -INF , !P0 ;  /* 0xff80000098987808 */ /* 0x000fe40004000000 */
[----:B------:R-:W-:-:S02]  /*14960*/  ISETP.GT.U32.AND P0, PT, R188, R245, PT ;  /* 0x000000f5bc00720c */ /* 0x000fc40003f04070 */
[----:B------:R-:W-:Y:S02]  /*14970*/  FSEL R190, R190, -INF , !P6 ;  /* 0xff800000bebe7808 */ /* 0x000fe40007000000 */
[----:B------:R-:W-:Y:S02]  /*14980*/  FSEL R191, R191, -INF , !P2 ;  /* 0xff800000bfbf7808 */ /* 0x000fe40005000000 */
[C---:B------:R-:W-:Y:S02]  /*14990*/  ISETP.GT.U32.AND P6, PT, R189.reuse, R246, PT ;  /* 0x000000f6bd00720c */ /* 0x040fe40003fc4070 */
[----:B------:R-:W-:Y:S02]  /*149a0*/  ISETP.GT.U32.AND P2, PT, R189, R245, PT ;  /* 0x000000f5bd00720c */ /* 0x000fe40003f44070 */
[----:B------:R-:W-:Y:S02]  /*149b0*/  ISETP.GT.U32.AND.EX P0, PT, R150, RZ, PT, P0 ;  /* 0x000000ff9600720c */ /* 0x000fe40003f04100 */
[C---:B------:R-:W-:Y:S01]  /*149c0*/  ISETP.GT.U32.AND.EX P6, PT, R151.reuse, RZ, PT, P6 ;  /* 0x000000ff9700720c */ /* 0x040fe20003fc4160 */
[----:B------:R-:W4:Y:S01]  /*149d0*/  LDL.LU R150, [R1+0xa50] ;  /* 0x000a500001967983 */ /* 0x000f220000300800 */
[----:B------:R-:W-:-:S03]  /*149e0*/  ISETP.GT.U32.AND.EX P2, PT, R151, RZ, PT, P2 ;  /* 0x000000ff9700720c */ /* 0x000fc60003f44120 */
[----:B------:R-:W4:Y:S01]  /*149f0*/  LDL.LU R151, [R1+0xa4c] ;  /* 0x000a4c0001977983 */ /* 0x000f220000300800 */
[----:B------:R-:W-:Y:S02]  /*14a00*/  FMNMX R8, R159, R157, !PT ;  /* 0x0000009d9f087209 */ /* 0x000fe40007800000 */
[----:B------:R-:W-:Y:S01]  /*14a10*/  FMNMX R9, R13, R152, !PT ;  /* 0x000000980d097209 */ /* 0x000fe20007800000 */
[----:B------:R-:W-:Y:S01]  /*14a20*/  FMUL R160, R174, R252 ;  /* 0x000000fcaea07220 */ /* 0x000fe20000400000 */
[----:B------:R-:W-:Y:S01]  /*14a30*/  FMNMX R8, R156, R8, !PT ;  /* 0x000000089c087209 */ /* 0x000fe20007800000 */
[-C--:B------:R-:W-:Y:S01]  /*14a40*/  FMUL R158, R175, R252.reuse ;  /* 0x000000fcaf9e7220 */ /* 0x080fe20000400000 */
[-C--:B------:R-:W-:Y:S01]  /*14a50*/  FMUL R162, R178, R252.reuse ;  /* 0x000000fcb2a27220 */ /* 0x080fe20000400000 */
[----:B------:R-:W-:Y:S01]  /*14a60*/  FMUL R163, R179, R252 ;  /* 0x000000fcb3a37220 */ /* 0x000fe20000400000 */
[----:B------:R-:W-:Y:S01]  /*14a70*/  FMNMX R8, R184, R8, !PT ;  /* 0x00000008b8087209 */ /* 0x000fe20007800000 */
[-C--:B------:R-:W-:Y:S01]  /*14a80*/  FMUL R189, R181, R252.reuse ;  /* 0x000000fcb5bd7220 */ /* 0x080fe20000400000 */
[-C--:B------:R-:W-:Y:S01]  /*14a90*/  FMUL R161, R182, R252.reuse ;  /* 0x000000fcb6a17220 */ /* 0x080fe20000400000 */
[----:B------:R-:W-:Y:S01]  /*14aa0*/  FMUL R187, R183, R252 ;  /* 0x000000fcb7bb7220 */ /* 0x000fe20000400000 */
[----:B------:R-:W-:Y:S01]  /*14ab0*/  FMNMX R8, R199, R8, !PT ;  /* 0x00000008c7087209 */ /* 0x000fe20007800000 */
[----:B------:R-:W4:Y:S03]  /*14ac0*/  LDL.LU R219, [R1+0x228] ;  /* 0x0002280001db7983 */ /* 0x000f260000300800 */
[----:B------:R-:W-:Y:S01]  /*14ad0*/  FMNMX R8, R198, R8, !PT ;  /* 0x00000008c6087209 */ /* 0x000fe20007800000 */
[----:B------:R-:W4:Y:S03]  /*14ae0*/  LDL.LU R217, [R1+0x22c] ;  /* 0x00022c0001d97983 */ /* 0x000f260000300800 */
[----:B------:R-:W-:Y:S01]  /*14af0*/  FMNMX R8, R194, R8, !PT ;  /* 0x00000008c2087209 */ /* 0x000fe20007800000 */
[----:B------:R-:W4:Y:S01]  /*14b00*/  LDL.LU R218, [R1+0x234] ;  /* 0x0002340001da7983 */ /* 0x000f220000300800 */
[----:B------:R-:W-:-:S02]  /*14b10*/  FMNMX R9, R153, R9, !PT ;  /* 0x0000000999097209 */ /* 0x000fc40007800000 */
[----:B------:R-:W-:Y:S01]  /*14b20*/  FMNMX R8, R164, R8, !PT ;  /* 0x00000008a4087209 */ /* 0x000fe20007800000 */
[----:B------:R-:W4:Y:S01]  /*14b30*/  LDL.LU R216, [R1+0x230] ;  /* 0x0002300001d87983 */ /* 0x000f220000300800 */
[----:B------:R-:W-:Y:S02]  /*14b40*/  FMNMX R9, R195, R9, !PT ;  /* 0x00000009c3097209 */ /* 0x000fe40007800000 */
[----:B------:R-:W-:Y:S02]  /*14b50*/  FMNMX R8, R200, R8, !PT ;  /* 0x00000008c8087209 */ /* 0x000fe40007800000 */
[----:B------:R-:W-:Y:S02]  /*14b60*/  FMNMX R9, R201, R9, !PT ;  /* 0x00000009c9097209 */ /* 0x000fe40007800000 */
[----:B------:R-:W-:-:S04]  /*14b70*/  FMNMX R8, R168, R8, !PT ;  /* 0x00000008a8087209 */ /* 0x000fc80007800000 */
[----:B------:R-:W-:Y:S02]  /*14b80*/  FMNMX R12, R165, R8, !PT ;  /* 0x00000008a50c7209 */ /* 0x000fe40007800000 */
[----:B------:R-:W-:-:S04]  /*14b90*/  FMNMX R8, R197, R9, !PT ;  /* 0x00000009c5087209 */ /* 0x000fc80007800000 */
[----:B------:R-:W-:-:S04]  /*14ba0*/  FMNMX R8, R193, R8, !PT ;  /* 0x00000008c1087209 */ /* 0x000fc80007800000 */
[----:B------:R-:W-:-:S04]  /*14bb0*/  FMNMX R8, R166, R8, !PT ;  /* 0x00000008a6087209 */ /* 0x000fc80007800000 */
[----:B------:R-:W-:Y:S02]  /*14bc0*/  FMNMX R8, R196, R8, !PT ;  /* 0x00000008c4087209 */ /* 0x000fe40007800000 */
[----:B------:R-:W-:Y:S02]  /*14bd0*/  FSEL R160, R160, -INF , !P1 ;  /* 0xff800000a0a07808 */ /* 0x000fe40004800000 */
[----:B------:R-:W-:Y:S02]  /*14be0*/  FMNMX R8, R169, R8, !PT ;  /* 0x00000008a9087209 */ /* 0x000fe40007800000 */
[----:B------:R-:W-:Y:S02]  /*14bf0*/  FMNMX R12, R167, R12, !PT ;  /* 0x0000000ca70c7209 */ /* 0x000fe40007800000 */
[----:B------:R-:W-:Y:S02]  /*14c00*/  FSEL R158, R158, -INF , !P5 ;  /* 0xff8000009e9e7808 */ /* 0x000fe40006800000 */
[----:B------:R-:W-:-:S02]  /*14c10*/  FMNMX R8, R160, R8, !PT ;  /* 0x00000008a0087209 */ /* 0x000fc40007800000 */
[----:B------:R-:W-:Y:S02]  /*14c20*/  FMNMX R12, R192, R12, !PT ;  /* 0x0000000cc00c7209 */ /* 0x000fe40007800000 */
[----:B------:R-:W-:Y:S02]  /*14c30*/  FSEL R162, R162, -INF , !P3 ;  /* 0xff800000a2a27808 */ /* 0x000fe40005800000 */
[----:B------:R-:W-:Y:S02]  /*14c40*/  FMNMX R8, R158, R8, !PT ;  /* 0x000000089e087209 */ /* 0x000fe40007800000 */
[----:B------:R-:W-:Y:S02]  /*14c50*/  FMNMX R12, R190, R12, !PT ;  /* 0x0000000cbe0c7209 */ /* 0x000fe40007800000 */
[----:B------:R-:W-:Y:S02]  /*14c60*/  FSEL R163, R163, -INF , !P4 ;  /* 0xff800000a3a37808 */ /* 0x000fe40006000000 */
[----:B------:R-:W-:-:S02]  /*14c70*/  FMNMX R8, R162, R8, !PT ;  /* 0x00000008a2087209 */ /* 0x000fc40007800000 */
[----:B------:R-:W-:Y:S02]  /*14c80*/  FSEL R189, R189, -INF , !P6 ;  /* 0xff800000bdbd7808 */ /* 0x000fe40007000000 */
[----:B------:R-:W-:Y:S02]  /*14c90*/  FMNMX R12, R191, R12, !PT ;  /* 0x0000000cbf0c7209 */ /* 0x000fe40007800000 */
[----:B------:R-:W-:Y:S02]  /*14ca0*/  FSEL R161, R161, -INF , !P0 ;  /* 0xff800000a1a17808 */ /* 0x000fe40004000000 */
[----:B------:R-:W-:Y:S02]  /*14cb0*/  FMNMX R8, R163, R8, !PT ;  /* 0x00000008a3087209 */ /* 0x000fe40007800000 */
[----:B------:R-:W-:Y:S02]  /*14cc0*/  FMNMX R12, R189, R12, !PT ;  /* 0x0000000cbd0c7209 */ /* 0x000fe40007800000 */
[----:B------:R-:W-:-:S02]  /*14cd0*/  FSEL R187, R187, -INF , !P2 ;  /* 0xff800000bbbb7808 */ /* 0x000fc40005000000 */
[----:B------:R-:W-:Y:S01]  /*14ce0*/  FMNMX R8, R161, R8, !PT ;  /* 0x00000008a1087209 */ /* 0x000fe20007800000 */
[----:B------:R-:W1:Y:S03]  /*14cf0*/  SHFL.BFLY PT, R154, R12, 0x2, 0x1f ;  /* 0x0c401f000c9a7f89 */ /* 0x000e6600000e0000 */
[----:B------:R-:W-:-:S05]  /*14d00*/  FMNMX R8, R187, R8, !PT ;  /* 0x00000008bb087209 */ /* 0x000fca0007800000 */
[----:B------:R-:W0:Y:S01]  /*14d10*/  SHFL.BFLY PT, R9, R8, 0x2, 0x1f ;  /* 0x0c401f0008097f89 */ /* 0x000e2200000e0000 */
[----:B-1----:R-:W-:-:S05]  /*14d20*/  FMNMX R12, R12, R154, !PT ;  /* 0x0000009a0c0c7209 */ /* 0x002fca0007800000 */
[----:B------:R-:W1:Y:S01]  /*14d30*/  SHFL.BFLY PT, R154, R12, 0x1, 0x1f ;  /* 0x0c201f000c9a7f89 */ /* 0x000e6200000e0000 */
[----:B0-----:R-:W-:-:S05]  /*14d40*/  FMNMX R9, R8, R9, !PT ;  /* 0x0000000908097209 */ /* 0x001fca0007800000 */
[----:B------:R-:W0:Y:S01]  /*14d50*/  SHFL.BFLY PT, R155, R9, 0x1, 0x1f ;  /* 0x0c201f00099b7f89 */ /* 0x000e2200000e0000 */
[----:B-1----:R-:W-:Y:S02]  /*14d60*/  FMNMX R8, R12, R154, !PT ;  /* 0x0000009a0c087209 */ /* 0x002fe40007800000 */
[----:B0-----:R-:W-:Y:S02]  /*14d70*/  FMNMX R9, R9, R155, !PT ;  /* 0x0000009b09097209 */ /* 0x001fe40007800000 */
[----:B---3--:R-:W-:-:S05]  /*14d80*/  FMNMX R8, R8, R171, !PT ;  /* 0x000000ab08087209 */ /* 0x008fca0007800000 */
[----:B------:R-:W-:Y:S01]  /*14d90*/  FADD R12, -R8, R171 ;  /* 0x000000ab080c7221 */ /* 0x000fe20000000100 */
[----:B--2---:R-:W-:-:S03]  /*14da0*/  FMNMX R9, R9, R170, !PT ;  /* 0x000000aa09097209 */ /* 0x004fc60007800000 */
[----:B------:R-:W-:Y:S02]  /*14db0*/  FMUL R12, R12, 1.4426950216293334961 ;  /* 0x3fb8aa3b0c0c7820 */ /* 0x000fe40000400000 */
[--C-:B------:R-:W-:Y:S02]  /*14dc0*/  FADD R183, R13, -R9.reuse ;  /* 0x800000090db77221 */ /* 0x100fe40000000000 */
[----:B------:R0:W1:Y:S01]  /*14dd0*/  MUFU.EX2 R13, R12 ;  /* 0x0000000c000d7308 */ /* 0x0000620000000800 */
[--C-:B------:R-:W-:Y:S01]  /*14de0*/  FADD R188, R159, -R8.reuse ;  /* 0x800000089fbc7221 */ /* 0x100fe20000000000 */
[--C-:B------:R-:W-:Y:S01]  /*14df0*/  FADD R186, R157, -R8.reuse ;  /* 0x800000089dba7221 */ /* 0x100fe20000000000 */
[--C-:B------:R-:W-:Y:S01]  /*14e00*/  FADD R185, R156, -R8.reuse ;  /* 0x800000089cb97221 */ /* 0x100fe20000000000 */
[----:B------:R-:W-:Y:S01]  /*14e10*/  FADD R184, R184, -R8 ;  /* 0x80000008b8b87221 */ /* 0x000fe20000000000 */
[--C-:B------:R-:W-:Y:S01]  /*14e20*/  FADD R182, R152, -R9.reuse ;  /* 0x8000000998b67221 */ /* 0x100fe20000000000 */
[--C-:B------:R-:W-:Y:S01]  /*14e30*/  FADD R181, R153, -R9.reuse ;  /* 0x8000000999b57221 */ /* 0x100fe20000000000 */
[--C-:B------:R-:W-:Y:S01]  /*14e40*/  FADD R180, R195, -R9.reuse ;  /* 0x80000009c3b47221 */ /* 0x100fe20000000000 */
[----:B0-----:R-:W-:Y:S01]  /*14e50*/  FADD R12, -R9, R170 ;  /* 0x000000aa090c7221 */ /* 0x001fe20000000100 */
[----:B------:R-:W-:Y:S01]  /*14e60*/  FMUL R188, R188, 1.4426950216293334961 ;  /* 0x3fb8aa3bbcbc7820 */ /* 0x000fe20000400000 */
        /* <DEDUP_REMOVED lines=8> */
[----:B------:R-:W0:Y:S01]  /*14ef0*/  MUFU.EX2 R12, R12 ;  /* 0x0000000c000c7308 */ /* 0x000e220000000800 */
[-C--:B-1----:R-:W-:Y:S01]  /*14f00*/  FMUL R24, R24, R13.reuse ;  /* 0x0000000d18187220 */ /* 0x082fe20000400000 */
[-C--:B------:R-:W-:Y:S01]  /*14f10*/  FMUL R25, R25, R13.reuse ;  /* 0x0000000d19197220 */ /* 0x080fe20000400000 */
[-C--:B------:R-:W-:Y:S01]  /*14f20*/  FMUL R28, R28, R13.reuse ;  /* 0x0000000d1c1c7220 */ /* 0x080fe20000400000 */
[-C--:B------:R-:W-:Y:S01]  /*14f30*/  FMUL R29, R29, R13.reuse ;  /* 0x0000000d1d1d7220 */ /* 0x080fe20000400000 */
[-C--:B------:R-:W-:Y:S01]  /*14f40*/  FMUL R32, R32, R13.reuse ;  /* 0x0000000d20207220 */ /* 0x080fe20000400000 */
[-C--:B------:R-:W-:Y:S01]  /*14f50*/  FMUL R33, R33, R13.reuse ;  /* 0x0000000d21217220 */ /* 0x080fe20000400000 */
[-C--:B------:R-:W-:Y:S01]  /*14f60*/  FMUL R36, R36, R13.reuse ;  /* 0x0000000d24247220 */ /* 0x080fe20000400000 */
[----:B------:R-:W-:Y:S01]  /*14f70*/  MUFU.EX2 R188, R188 ;  /* 0x000000bc00bc7308 */ /* 0x000fe20000000800 */
[-C--:B------:R-:W-:Y:S01]  /*14f80*/  FMUL R37, R37, R13.reuse ;  /* 0x0000000d25257220 */ /* 0x080fe20000400000 */
[-C--:B------:R-:W-:Y:S01]  /*14f90*/  FMUL R40, R40, R13.reuse ;  /* 0x0000000d28287220 */ /* 0x080fe20000400000 */
[-C--:B------:R-:W-:Y:S01]  /*14fa0*/  FMUL R41, R41, R13.reuse ;  /* 0x0000000d29297220 */ /* 0x080fe20000400000 */
[-C--:B------:R-:W-:Y:S01]  /*14fb0*/  FMUL R44, R44, R13.reuse ;  /* 0x0000000d2c2c7220 */ /* 0x080fe20000400000 */
[-C--:B------:R-:W-:Y:S01]  /*14fc0*/  FMUL R45, R45, R13.reuse ;  /* 0x0000000d2d2d7220 */ /* 0x080fe20000400000 */
[-C--:B------:R-:W-:Y:S01]  /*14fd0*/  FMUL R48, R48, R13.reuse ;  /* 0x0000000d30307220 */ /* 0x080fe20000400000 */
[-C--:B------:R-:W-:Y:S01]  /*14fe0*/  FMUL R49, R49, R13.reuse ;  /* 0x0000000d31317220 */ /* 0x080fe20000400000 */
[----:B------:R-:W1:Y:S01]  /*14ff0*/  MUFU.EX2 R186, R186 ;  /* 0x000000ba00ba7308 */ /* 0x000e620000000800 */
[-C--:B------:R-:W-:Y:S01]  /*15000*/  FMUL R52, R52, R13.reuse ;  /* 0x0000000d34347220 */ /* 0x080fe20000400000 */
        /* <DEDUP_REMOVED lines=14> */
[----:B------:R-:W2:Y:S01]  /*150f0*/  MUFU.EX2 R184, R184 ;  /* 0x000000b800b87308 */ /* 0x000ea20000000800 */
        /* <DEDUP_REMOVED lines=15> */
[----:B------:R-:W3:Y:S01]  /*151f0*/  MUFU.EX2 R182, R182 ;  /* 0x000000b600b67308 */ /* 0x000ee20000000800 */
        /* <DEDUP_REMOVED lines=82> */
[-C--:B----4-:R-:W-:Y:S01]  /*15720*/  FMUL R142, R142, R12.reuse ;  /* 0x0000000c8e8e7220 */ /* 0x090fe20000400000 */
[-C--:B------:R-:W-:Y:S01]  /*15730*/  FMUL R143, R143, R12.reuse ;  /* 0x0000000c8f8f7220 */ /* 0x080fe20000400000 */
[-C--:B------:R-:W-:Y:S01]  /*15740*/  FMUL R146, R146, R12.reuse ;  /* 0x0000000c92927220 */ /* 0x080fe20000400000 */
[-C--:B------:R-:W-:Y:S01]  /*15750*/  FMUL R147, R147, R12.reuse ;  /* 0x0000000c93937220 */ /* 0x080fe20000400000 */
[-C--:B------:R-:W-:Y:S01]  /*15760*/  FMUL R150, R150, R12.reuse ;  /* 0x0000000c96967220 */ /* 0x080fe20000400000 */
[----:B------:R-:W-:Y:S01]  /*15770*/  FMUL R151, R151, R12 ;  /* 0x0000000c97977220 */ /* 0x000fe20000400000 */
[----:B-1----:R-:W-:Y:S01]  /*15780*/  F2FP.BF16.F32.PACK_AB R152, R186, R188 ;  /* 0x000000bcba98723e */ /* 0x002fe200000010ff */
[--C-:B------:R-:W-:Y:S01]  /*15790*/  FADD R179, R199, -R8.reuse ;  /* 0x80000008c7b37221 */ /* 0x100fe20000000000 */
[----:B--2---:R-:W-:Y:S01]  /*157a0*/  F2FP.BF16.F32.PACK_AB R154, R184, R185 ;  /* 0x000000b9b89a723e */ /* 0x004fe200000010ff */
[--C-:B------:R-:W-:Y:S01]  /*157b0*/  FADD R178, R198, -R8.reuse ;  /* 0x80000008c6b27221 */ /* 0x100fe20000000000 */
[----:B---3--:R-:W-:Y:S01]  /*157c0*/  F2FP.BF16.F32.PACK_AB R153, R182, R183 ;  /* 0x000000b7b699723e */ /* 0x008fe200000010ff */
[--C-:B------:R-:W-:Y:S01]  /*157d0*/  FADD R175, R194, -R8.reuse ;  /* 0x80000008c2af7221 */ /* 0x100fe20000000000 */
[----:B------:R-:W-:Y:S01]  /*157e0*/  F2FP.BF16.F32.PACK_AB R155, R180, R181 ;  /* 0x000000b5b49b723e */ /* 0x000fe200000010ff */
[--C-:B------:R-:W-:Y:S01]  /*157f0*/  FADD R174, R164, -R8.reuse ;  /* 0x80000008a4ae7221 */ /* 0x100fe20000000000 */
[--C-:B------:R-:W-:Y:S01]  /*15800*/  FADD R177, R201, -R9.reuse ;  /* 0x80000009c9b17221 */ /* 0x100fe20000000000 */
[--C-:B------:R-:W-:Y:S01]  /*15810*/  FADD R176, R197, -R9.reuse ;  /* 0x80000009c5b07221 */ /* 0x100fe20000000000 */
[----:B------:R-:W-:Y:S01]  /*15820*/  WARPGROUP.ARRIVE ;  /* 0x00000000000079c5 */ /* 0x000fe20000000000 */
[--C-:B------:R-:W-:Y:S01]  /*15830*/  FADD R173, R193, -R9.reuse ;  /* 0x80000009c1ad7221 */ /* 0x100fe20000000000 */
[--C-:B------:R-:W-:Y:S01]  /*15840*/  FADD R172, R166, -R9.reuse ;  /* 0x80000009a6ac7221 */ /* 0x100fe20000000000 */
[--C-:B------:R-:W-:Y:S01]  /*15850*/  FADD R171, R200, -R8.reuse ;  /* 0x80000008c8ab7221 */ /* 0x100fe20000000000 */
[--C-:B------:R-:W-:Y:S01]  /*15860*/  FADD R157, R190, -R8.reuse ;  /* 0x80000008be9d7221 */ /* 0x100fe20000000000 */
[--C-:B------:R-:W-:Y:S01]  /*15870*/  FADD R159, R191, -R8.reuse ;  /* 0x80000008bf9f7221 */ /* 0x100fe20000000000 */
[----:B------:R-:W-:Y:S01]  /*15880*/  HGMMA.64x256x16.F32.BF16 R24, R152, gdesc[UR52], R24, gsb0 ;  /* 0x03e0003498187df0 */ /* 0x000fe20008001818 */
        /* <DEDUP_REMOVED lines=8> */
[----:B------:R-:W-:Y:S01]  /*15910*/  MUFU.EX2 R179, R179 ;  /* 0x000000b300b37308 */ /* 0x000fe20000000800 */
[--C-:B------:R-:W-:Y:S01]  /*15920*/  FADD R156, R162, -R9.reuse ;  /* 0x80000009a29c7221 */ /* 0x100fe20000000000 */
[--C-:B------:R-:W-:Y:S01]  /*15930*/  FADD R161, R161, -R9.reuse ;  /* 0x80000009a1a17221 */ /* 0x100fe20000000000 */
[----:B------:R-:W2:Y:S05]  /*15940*/  LDL R195, [R1+0xa2c] ;  /* 0x000a2c0001c37983 */ /* 0x000eaa0000100800 */
[----:B------:R-:W0:Y:S08]  /*15950*/  MUFU.EX2 R178, R178 ;  /* 0x000000b200b27308 */ /* 0x000e300000000800 */
[----:B------:R-:W-:Y:S08]  /*15960*/  MUFU.EX2 R175, R175 ;  /* 0x000000af00af7308 */ /* 0x000ff00000000800 */
[----:B------:R-:W-:Y:S08]  /*15970*/  MUFU.EX2 R174, R174 ;  /* 0x000000ae00ae7308 */ /* 0x000ff00000000800 */
[----:B------:R-:W-:Y:S08]  /*15980*/  MUFU.EX2 R177, R177 ;  /* 0x000000b100b17308 */ /* 0x000ff00000000800 */
[----:B------:R-:W1:Y:S08]  /*15990*/  MUFU.EX2 R176, R176 ;  /* 0x000000b000b07308 */ /* 0x000e700000000800 */
[----:B------:R-:W-:Y:S08]  /*159a0*/  MUFU.EX2 R173, R173 ;  /* 0x000000ad00ad7308 */ /* 0x000ff00000000800 */
[----:B------:R-:W3:Y:S01]  /*159b0*/  MUFU.EX2 R172, R172 ;  /* 0x000000ac00ac7308 */ /* 0x000ee20000000800 */
[--C-:B------:R-:W-:Y:S01]  /*159c0*/  FADD R170, R168, -R8.reuse ;  /* 0x80000008a8aa7221 */ /* 0x100fe20000000000 */
[----:B------:R-:W-:Y:S01]  /*159d0*/  FADD R166, R167, -R8 ;  /* 0x80000008a7a67221 */ /* 0x000fe20000000000 */
[--C-:B------:R-:W-:Y:S01]  /*159e0*/  FADD R168, R169, -R9.reuse ;  /* 0x80000009a9a87221 */ /* 0x100fe20000000000 */
[----:B------:R-:W-:Y:S01]  /*159f0*/  FADD R164, R158, -R9 ;  /* 0x800000099ea47221 */ /* 0x000fe20000000000 */
[----:B------:R-:W-:Y:S01]  /*15a00*/  FMUL R171, R171, 1.4426950216293334961 ;  /* 0x3fb8aa3babab7820 */ /* 0x000fe20000400000 */
[----:B------:R-:W-:Y:S01]  /*15a10*/  FMUL R170, R170, 1.4426950216293334961 ;  /* 0x3fb8aa3baaaa7820 */ /* 0x000fe20000400000 */
[----:B------:R-:W-:Y:S01]  /*15a20*/  FMUL R166, R166, 1.4426950216293334961 ;  /* 0x3fb8aa3ba6a67820 */ /* 0x000fe20000400000 */
[----:B------:R-:W-:Y:S01]  /*15a30*/  FMUL R168, R168, 1.4426950216293334961 ;  /* 0x3fb8aa3ba8a87820 */ /* 0x000fe20000400000 */
[----:B------:R-:W-:-:S02]  /*15a40*/  FMUL R164, R164, 1.4426950216293334961 ;  /* 0x3fb8aa3ba4a47820 */ /* 0x000fc40000400000 */
[----:B------:R-:W-:Y:S01]  /*15a50*/  MUFU.EX2 R171, R171 ;  /* 0x000000ab00ab7308 */ /* 0x000fe20000000800 */
[----:B------:R-:W-:Y:S02]  /*15a60*/  WARPGROUP.DEPBAR.LE gsb0, 0x0 ;  /* 0x00008000000079c5 */ /* 0x000fe40000010000 */
[----:B0-----:R-:W-:Y:S02]  /*15a70*/  F2FP.BF16.F32.PACK_AB R152, R178, R179 ;  /* 0x000000b3b298723e */ /* 0x001fe400000010ff */
[----:B-1----:R-:W-:Y:S02]  /*15a80*/  F2FP.BF16.F32.PACK_AB R153, R176, R177 ;  /* 0x000000b1b099723e */ /* 0x002fe400000010ff */
[----:B------:R-:W-:Y:S02]  /*15a90*/  F2FP.BF16.F32.PACK_AB R154, R174, R175 ;  /* 0x000000afae9a723e */ /* 0x000fe400000010ff */
[----:B---3--:R-:W-:-:S04]  /*15aa0*/  F2FP.BF16.F32.PACK_AB R155, R172, R173 ;  /* 0x000000adac9b723e */ /* 0x008fc800000010ff */
[----:B------:R-:W-:-:S06]  /*15ab0*/  WARPGROUP.ARRIVE ;  /* 0x00000000000079c5 */ /* 0x000fcc0000000000 */
[----:B------:R-:W-:Y:S01]  /*15ac0*/  HGMMA.64x256x16.F32.BF16 R24, R152, gdesc[UR4], R24, gsb0 ;  /* 0x03e0000498187df0 */ /* 0x000fe20008001818 */
[----:B------:R-:W-:Y:S08]  /*15ad0*/  MUFU.EX2 R170, R170 ;  /* 0x000000aa00aa7308 */ /* 0x000ff00000000800 */
[----:B------:R-:W-:Y:S08]  /*15ae0*/  MUFU.EX2 R166, R166 ;  /* 0x000000a600a67308 */ /* 0x000ff00000000800 */
[----:B------:R-:W-:Y:S08]  /*15af0*/  MUFU.EX2 R168, R168 ;  /* 0x000000a800a87308 */ /* 0x000ff00000000800 */
[----:B------:R-:W-:Y:S01]  /*15b00*/  MUFU.EX2 R164, R164 ;  /* 0x000000a400a47308 */ /* 0x000fe20000000800 */
[----:B------:R-:W-:Y:S01]  /*15b10*/  FADD R158, R192, -R8 ;  /* 0x80000008c09e7221 */ /* 0x000fe20000000000 */
[----:B------:R-:W-:Y:S01]  /*15b20*/  FMUL R157, R157, 1.4426950216293334961 ;  /* 0x3fb8aa3b9d9d7820 */ /* 0x000fe20000400000 */
[----:B------:R-:W-:Y:S01]  /*15b30*/  FMUL R159, R159, 1.4426950216293334961 ;  /* 0x3fb8aa3b9f9f7820 */ /* 0x000fe20000400000 */
[----:B------:R-:W-:Y:S01]  /*15b40*/  FMUL R156, R156, 1.4426950216293334961 ;  /* 0x3fb8aa3b9c9c7820 */ /* 0x000fe20000400000 */
[----:B------:R-:W-:Y:S01]  /*15b50*/  FMUL R158, R158, 1.4426950216293334961 ;  /* 0x3fb8aa3b9e9e7820 */ /* 0x000fe20000400000 */
[----:B------:R-:W-:-:S02]  /*15b60*/  FMUL R161, R161, 1.4426950216293334961 ;  /* 0x3fb8aa3ba1a17820 */ /* 0x000fc40000400000 */
[----:B------:R-:W-:Y:S08]  /*15b70*/  MUFU.EX2 R157, R157 ;  /* 0x0000009d009d7308 */ /* 0x000ff00000000800 */
[----:B------:R-:W-:Y:S08]  /*15b80*/  MUFU.EX2 R158, R158 ;  /* 0x0000009e009e7308 */ /* 0x000ff00000000800 */
[----:B------:R-:W-:Y:S01]  /*15b90*/  MUFU.EX2 R159, R159 ;  /* 0x0000009f009f7308 */ /* 0x000fe20000000800 */
[----:B------:R-:W-:-:S02]  /*15ba0*/  WARPGROUP.DEPBAR.LE gsb0, 0x0 ;  /* 0x00008000000079c5 */ /* 0x000fc40000010000 */
[----:B------:R-:W-:Y:S01]  /*15bb0*/  FADD R152, R165, -R8 ;  /* 0x80000008a5987221 */ /* 0x000fe20000000000 */
[----:B------:R-:W-:-:S03]  /*15bc0*/  FADD R165, R160, -R9 ;  /* 0x80000009a0a57221 */ /* 0x000fc60000000000 */
[----:B------:R-:W-:Y:S01]  /*15bd0*/  FMUL R152, R152, 1.4426950216293334961 ;  /* 0x3fb8aa3b98987820 */ /* 0x000fe20000400000 */
[----:B------:R-:W-:-:S03]  /*15be0*/  FMUL R165, R165, 1.4426950216293334961 ;  /* 0x3fb8aa3ba5a57820 */ /* 0x000fc60000400000 */
[----:B------:R0:W1:Y:S02]  /*15bf0*/  MUFU.EX2 R167, R152 ;  /* 0x0000009800a77308 */ /* 0x0000640000000800 */
[----:B0-----:R-:W-:-:S04]  /*15c00*/  FADD R152, R196, -R9 ;  /* 0x80000009c4987221 */ /* 0x001fc80000000000 */
[----:B------:R-:W-:Y:S02]  /*15c10*/  FMUL R152, R152, 1.4426950216293334961 ;  /* 0x3fb8aa3b98987820 */ /* 0x000fe40000400000 */
[----:B------:R-:W0:Y:S08]  /*15c20*/  MUFU.EX2 R165, R165 ;  /* 0x000000a500a57308 */ /* 0x000e300000000800 */
[----:B------:R3:W4:Y:S01]  /*15c30*/  MUFU.EX2 R169, R152 ;  /* 0x0000009800a97308 */ /* 0x0007220000000800 */
[----:B-1----:R-:W-:-:S02]  /*15c40*/  F2FP.BF16.F32.PACK_AB R154, R166, R167 ;  /* 0x000000a7a69a723e */ /* 0x002fc400000010ff */
[----:B---3--:R-:W-:Y:S02]  /*15c50*/  F2FP.BF16.F32.PACK_AB R152, R170, R171 ;  /* 0x000000abaa98723e */ /* 0x008fe400000010ff */
[----:B0-----:R-:W-:Y:S02]  /*15c60*/  F2FP.BF16.F32.PACK_AB R155, R164, R165 ;  /* 0x000000a5a49b723e */ /* 0x001fe400000010ff */
[----:B----4-:R-:W-:-:S04]  /*15c70*/  F2FP.BF16.F32.PACK_AB R153, R168, R169 ;  /* 0x000000a9a899723e */ /* 0x010fc800000010ff */
[----:B------:R-:W-:-:S06]  /*15c80*/  WARPGROUP.ARRIVE ;  /* 0x00000000000079c5 */ /* 0x000fcc0000000000 */
[----:B------:R-:W-:Y:S01]  /*15c90*/  HGMMA.64x256x16.F32.BF16 R24, R152, gdesc[UR8], R24, gsb0 ;  /* 0x03e0000898187df0 */ /* 0x000fe20008001818 */
[--C-:B------:R-:W-:Y:S01]  /*15ca0*/  FADD R160, R163, -R9.reuse ;  /* 0x80000009a3a07221 */ /* 0x100fe20000000000 */
[----:B------:R-:W-:-:S03]  /*15cb0*/  FADD R163, R187, -R9 ;  /* 0x80000009bba37221 */ /* 0x000fc60000000000 */
[----:B------:R-:W-:Y:S01]  /*15cc0*/  FMUL R160, R160, 1.4426950216293334961 ;  /* 0x3fb8aa3ba0a07820 */ /* 0x000fe20000400000 */
[----:B------:R-:W-:Y:S01]  /*15cd0*/  FMUL R163, R163, 1.4426950216293334961 ;  /* 0x3fb8aa3ba3a37820 */ /* 0x000fe20000400000 */
[----:B------:R-:W-:Y:S08]  /*15ce0*/  MUFU.EX2 R156, R156 ;  /* 0x0000009c009c7308 */ /* 0x000ff00000000800 */
[----:B------:R-:W0:Y:S08]  /*15cf0*/  MUFU.EX2 R160, R160 ;  /* 0x000000a000a07308 */ /* 0x000e300000000800 */
[----:B------:R-:W-:Y:S08]  /*15d00*/  MUFU.EX2 R161, R161 ;  /* 0x000000a100a17308 */ /* 0x000ff00000000800 */
[----:B------:R-:W1:Y:S01]  /*15d10*/  MUFU.EX2 R163, R163 ;  /* 0x000000a300a37308 */ /* 0x000e620000000800 */
[----:B------:R-:W-:-:S04]  /*15d20*/  FADD R182, R183, R182 ;  /* 0x000000b6b7b67221 */ /* 0x000fc80000000000 */
[----:B------:R-:W-:-:S04]  /*15d30*/  FADD R181, R181, R182 ;  /* 0x000000b6b5b57221 */ /* 0x000fc80000000000 */
[----:B------:R-:W-:-:S04]  /*15d40*/  FADD R180, R180, R181 ;  /* 0x000000b5b4b47221 */ /* 0x000fc80000000000 */
[----:B------:R-:W-:Y:S01]  /*15d50*/  FADD R177, R177, R180 ;  /* 0x000000b4b1b17221 */ /* 0x000fe20000000000 */
[----:B------:R-:W-:Y:S02]  /*15d60*/  WARPGROUP.DEPBAR.LE gsb0, 0x0 ;  /* 0x00008000000079c5 */ /* 0x000fe40000010000 */
[----:B------:R-:W-:-:S04]  /*15d70*/  FADD R152, R189, -R8 ;  /* 0x80000008bd987221 */ /* 0x000fc80000000000 */
[----:B------:R-:W-:-:S04]  /*15d80*/  FMUL R152, R152, 1.4426950216293334961 ;  /* 0x3fb8aa3b98987820 */ /* 0x000fc80000400000 */
[----:B------:R3:W4:Y:S01]  /*15d90*/  MUFU.EX2 R162, R152 ;  /* 0x0000009800a27308 */ /* 0x0007220000000800 */
[----:B0-----:R-:W-:Y:S02]  /*15da0*/  F2FP.BF16.F32.PACK_AB R153, R160, R156 ;  /* 0x0000009ca099723e */ /* 0x001fe400000010ff */
[----:B-1----:R-:W-:Y:S02]  /*15db0*/  F2FP.BF16.F32.PACK_AB R155, R163, R161 ;  /* 0x000000a1a39b723e */ /* 0x002fe400000010ff */
[----:B---3--:R-:W-:Y:S02]  /*15dc0*/  F2FP.BF16.F32.PACK_AB R152, R157, R158 ;  /* 0x0000009e9d98723e */ /* 0x008fe400000010ff */
[----:B----4-:R-:W-:-:S04]  /*15dd0*/  F2FP.BF16.F32.PACK_AB R154, R162, R159 ;  /* 0x0000009fa29a723e */ /* 0x010fc800000010ff */
[----:B------:R-:W-:-:S06]  /*15de0*/  WARPGROUP.ARRIVE ;  /* 0x00000000000079c5 */ /* 0x000fcc0000000000 */
[----:B------:R-:W-:Y:S01]  /*15df0*/  HGMMA.64x256x16.F32.BF16 R24, R152, gdesc[UR12], R24, gsb0 ;  /* 0x03e0000c98187df0 */ /* 0x000fe20008001818 */
[----:B------:R-:W-:-:S04]  /*15e00*/  FADD R176, R176, R177 ;  /* 0x000000b1b0b07221 */ /* 0x000fc80000000000 */
[----:B------:R-:W-:-:S04]  /*15e10*/  FADD R173, R173, R176 ;  /* 0x000000b0adad7221 */ /* 0x000fc80000000000 */
[----:B------:R-:W-:-:S04]  /*15e20*/  FADD R172, R172, R173 ;  /* 0x000000adacac7221 */ /* 0x000fc80000000000 */
[----:B------:R-:W-:-:S04]  /*15e30*/  FADD R169, R169, R172 ;  /* 0x000000aca9a97221 */ /* 0x000fc80000000000 */
[----:B------:R-:W-:-:S04]  /*15e40*/  FADD R168, R168, R169 ;  /* 0x000000a9a8a87221 */ /* 0x000fc80000000000 */
[----:B------:R-:W-:-:S04]  /*15e50*/  FADD R165, R165, R168 ;  /* 0x000000a8a5a57221 */ /* 0x000fc80000000000 */
[----:B------:R-:W-:-:S04]  /*15e60*/  FADD R164, R164, R165 ;  /* 0x000000a5a4a47221 */ /* 0x000fc80000000000 */
[----:B------:R-:W-:Y:S01]  /*15e70*/  FADD R156, R156, R164 ;  /* 0x000000a49c9c7221 */ /* 0x000fe20000000000 */
[----:B------:R-:W-:-:S04]  /*15e80*/  IADD3 R238, P0, R238, 0x40, RZ ;  /* 0x00000040eeee7810 */ /* 0x000fc80007f1e0ff */
[----:B------:R-:W-:Y:S01]  /*15e90*/  IADD3.X R239, RZ, R239, RZ, P0, !PT ;  /* 0x000000efffef7210 */ /* 0x000fe200007fe4ff */
[----:B--2---:R-:W-:Y:S01]  /*15ea0*/  IMAD R0, R195, 0x40, R0 ;  /* 0x00000040c3007824 */ /* 0x004fe200078e0200 */
[----:B------:R-:W-:Y:S02]  /*15eb0*/  WARPGROUP.DEPBAR.LE gsb0, 0x0 ;  /* 0x00008000000079c5 */ /* 0x000fe40000010000 */
[----:B------:R-:W-:Y:S01]  /*15ec0*/  FADD R152, R244, R243 ;  /* 0x000000f3f4987221 */ /* 0x000fe20000000000 */
[----:B------:R-:W-:Y:S01]  /*15ed0*/  FADD R154, R240, R224 ;  /* 0x000000e0f09a7221 */ /* 0x000fe20000000000 */
[----:B------:R-:W-:Y:S02]  /*15ee0*/  FADD R155, R188, R186 ;  /* 0x000000babc9b7221 */ /* 0x000fe40000000000 */
[----:B------:R-:W-:Y:S01]  /*15ef0*/  FADD R153, R242, R152 ;  /* 0x00000098f2997221 */ /* 0x000fe20000000000 */
[----:B------:R-:W-:Y:S01]  /*15f00*/  FADD R152, R223, R154 ;  /* 0x0000009adf987221 */ /* 0x000fe20000000000 */
[----:B------:R-:W-:-:S02]  /*15f10*/  FADD R155, R185, R155 ;  /* 0x0000009bb99b7221 */ /* 0x000fc40000000000 */
[----:B------:R-:W-:Y:S01]  /*15f20*/  FADD R153, R241, R153 ;  /* 0x00000099f1997221 */ /* 0x000fe20000000000 */
[----:B------:R-:W-:Y:S01]  /*15f30*/  FADD R152, R226, R152 ;  /* 0x00000098e2987221 */ /* 0x000fe20000000000 */
[----:B------:R-:W-:Y:S02]  /*15f40*/  FADD R155, R184, R155 ;  /* 0x0000009bb89b7221 */ /* 0x000fe40000000000 */
        /* <DEDUP_REMOVED lines=35> */
[----:B------:R-:W-:Y:S01]  /*16180*/  FADD R157, R160, R156 ;  /* 0x0000009ca09d7221 */ /* 0x000fe20000000000 */
[----:B------:R-:W-:Y:S01]  /*16190*/  FADD R155, R162, R155 ;  /* 0x0000009ba29b7221 */ /* 0x000fe20000000000 */
[----:B------:R-:W0:Y:S01]  /*161a0*/  LDC R160, c[0x0][0x254] ;  /* 0x00009500ffa07b82 */ /* 0x000e220000000800 */
[----:B------:R-:W1:Y:S04]  /*161b0*/  SHFL.BFLY PT, R156, R153, 0x2, 0x1f ;  /* 0x0c401f00999c7f89 */ /* 0x000e6800000e0000 */
[----:B------:R-:W2:Y:S04]  /*161c0*/  SHFL.BFLY PT, R154, R152, 0x2, 0x1f ;  /* 0x0c401f00989a7f89 */ /* 0x000ea800000e0000 */
[----:B------:R-:W3:Y:S01]  /*161d0*/  SHFL.BFLY PT, R158, R155, 0x2, 0x1f ;  /* 0x0c401f009b9e7f89 */ /* 0x000ee200000e0000 */
[----:B------:R-:W-:Y:S01]  /*161e0*/  FADD R157, R161, R157 ;  /* 0x0000009da19d7221 */ /* 0x000fe20000000000 */
[----:B-1----:R-:W-:Y:S01]  /*161f0*/  FADD R156, R153, R156 ;  /* 0x0000009c999c7221 */ /* 0x002fe20000000000 */
[----:B--2---:R-:W-:Y:S01]  /*16200*/  FADD R154, R152, R154 ;  /* 0x0000009a989a7221 */ /* 0x004fe20000000000 */
[----:B---3--:R-:W-:-:S03]  /*16210*/  FADD R153, R155, R158 ;  /* 0x0000009e9b997221 */ /* 0x008fc60000000000 */
[----:B------:R-:W1:Y:S04]  /*16220*/  SHFL.BFLY PT, R158, R156, 0x1, 0x1f ;  /* 0x0c201f009c9e7f89 */ /* 0x000e6800000e0000 */
[----:B------:R-:W2:Y:S01]  /*16230*/  SHFL.BFLY PT, R155, R154, 0x1, 0x1f ;  /* 0x0c201f009a9b7f89 */ /* 0x000ea200000e0000 */
[----:B------:R-:W-:-:S05]  /*16240*/  FADD R157, R163, R157 ;  /* 0x0000009da39d7221 */ /* 0x000fca0000000000 */
[----:B------:R-:W3:Y:S01]  /*16250*/  SHFL.BFLY PT, R159, R157, 0x2, 0x1f ;  /* 0x0c401f009d9f7f89 */ /* 0x000ee200000e0000 */
[----:B-1----:R-:W-:Y:S01]  /*16260*/  FADD R156, R156, R158 ;  /* 0x0000009e9c9c7221 */ /* 0x002fe20000000000 */
[----:B--2---:R-:W-:-:S03]  /*16270*/  FADD R154, R154, R155 ;  /* 0x0000009b9a9a7221 */ /* 0x004fc60000000000 */
[----:B------:R-:W-:Y:S01]  /*16280*/  FFMA R219, R23, R219, R156 ;  /* 0x000000db17db7223 */ /* 0x000fe2000000009c */
[----:B------:R-:W-:-:S04]  /*16290*/  FFMA R217, R22, R217, R154 ;  /* 0x000000d916d97223 */ /* 0x000fc8000000009a */
[----:B------:R-:W-:Y:S04]  /*162a0*/  STL [R1+0x228], R219 ;  /* 0x000228db01007387 */ /* 0x000fe80000100800 */
[----:B------:R1:W-:Y:S01]  /*162b0*/  STL [R1+0x22c], R217 ;  /* 0x00022cd901007387 */ /* 0x0003e20000100800 */
[----:B---3--:R-:W-:Y:S01]  /*162c0*/  FADD R152, R157, R159 ;  /* 0x0000009f9d987221 */ /* 0x008fe20000000000 */
[----:B-1----:R-:W1:Y:S02]  /*162d0*/  S2R R217, SR_CTAID.X ;  /* 0x0000000000d97919 */ /* 0x002e640000002500 */
[----:B------:R-:W2:Y:S04]  /*162e0*/  SHFL.BFLY PT, R157, R153, 0x1, 0x1f ;  /* 0x0c201f00999d7f89 */ /* 0x000ea800000e0000 */
[----:B------:R-:W3:Y:S04]  /*162f0*/  SHFL.BFLY PT, R159, R152, 0x1, 0x1f ;  /* 0x0c201f00989f7f89 */ /* 0x000ee800000e0000 */
[----:B------:R4:W-:Y:S01]  /*16300*/  STL [R1+0x210], R238 ;  /* 0x000210ee01007387 */ /* 0x0009e20000100800 */
[----:B--2---:R-:W-:Y:S01]  /*16310*/  FADD R153, R153, R157 ;  /* 0x0000009d99997221 */ /* 0x004fe20000000000 */
[----:B-1----:R-:W-:-:S02]  /*16320*/  IMAD.SHL.U32 R217, R217, 0x80, RZ ;  /* 0x00000080d9d97824 */ /* 0x002fc400078e00ff */
[----:B---3--:R-:W-:Y:S01]  /*16330*/  FADD R152, R152, R159 ;  /* 0x0000009f98987221 */ /* 0x008fe20000000000 */
[----:B------:R-:W-:Y:S02]  /*16340*/  FFMA R218, R13, R218, R153 ;  /* 0x000000da0dda7223 */ /* 0x000fe40000000099 */
[----:B------:R-:W-:Y:S01]  /*16350*/  IADD3 R217, R217, 0x80, RZ ;  /* 0x00000080d9d97810 */ /* 0x000fe20007ffe0ff */
[----:B------:R-:W-:Y:S02]  /*16360*/  FFMA R216, R12, R216, R152 ;  /* 0x000000d80cd87223 */ /* 0x000fe40000000098 */
[----:B------:R-:W-:Y:S01]  /*16370*/  STL [R1+0x234], R218 ;  /* 0x000234da01007387 */ /* 0x000fe20000100800 */
[----:B------:R-:W-:-:S03]  /*16380*/  ISETP.GE.U32.AND P0, PT, R238, R217, PT ;  /* 0x000000d9ee00720c */ /* 0x000fc60003f06070 */
[----:B----4-:R2:W5:Y:S01]  /*16390*/  LDL.LU R238, [R1+0xa48] ;  /* 0x000a480001ee7983 */ /* 0x0105620000300800 */
[----:B------:R-:W-:-:S03]  /*163a0*/  ISETP.GE.U32.AND.EX P0, PT, R239, RZ, PT, P0 ;  /* 0x000000ffef00720c */ /* 0x000fc60003f06100 */
[----:B------:R1:W-:Y:S04]  /*163b0*/  STL [R1+0x214], R239 ;  /* 0x000214ef01007387 */ /* 0x0003e80000100800 */
[----:B------:R2:W-:Y:S04]  /*163c0*/  STL [R1+0x230], R216 ;  /* 0x000230d801007387 */ /* 0x0005e80000100800 */
[----:B-1----:R2:W5:Y:S04]  /*163d0*/  LDL.LU R239, [R1+0xa44] ;  /* 0x000a440001ef7983 */ /* 0x0025680000300800 */
[----:B------:R2:W-:Y:S04]  /*163e0*/  STL [R1+0x218], R10 ;  /* 0x0002180a01007387 */ /* 0x0005e80000100800 */
[----:B------:R2:W-:Y:S04]  /*163f0*/  STL [R1+0x21c], R11 ;  /* 0x00021c0b01007387 */ /* 0x0005e80000100800 */
[----:B------:R2:W-:Y:S04]  /*16400*/  STL [R1+0x220], R8 ;  /* 0x0002200801007387 */ /* 0x0005e80000100800 */
[----:B------:R2:W-:Y:S01]  /*16410*/  STL [R1+0x224], R9 ;  /* 0x0002240901007387 */ /* 0x0005e20000100800 */
[----:B0-----:R-:W-:Y:S01]  /*16420*/  LEA R2, R160, R2, 0x6 ;  /* 0x00000002a0027211 */ /* 0x001fe200078e30ff */
[----:B------:R-:W-:Y:S06]  /*16430*/  @!P0 BRA `(.L_x_1) ;  /* 0xffffff5000f48947 */ /* 0x000fec000383ffff */
.L_x_0:
[----:B------:R-:W-:Y:S04]  /*16440*/  STL [R1+0xa48], R8 ;  /* 0x000a480801007387 */ /* 0x000fe80000100800 */
[----:B------:R-:W-:Y:S04]  /*16450*/  STL [R1+0xa44], R9 ;  /* 0x000a440901007387 */ /* 0x000fe80000100800 */
[----:B------:R-:W3:Y:S04]  /*16460*/  LDL.LU R5, [R1+0x228] ;  /* 0x0002280001057983 */ /* 0x000ee80000300800 */
[----:B------:R-:W4:Y:S04]  /*16470*/  LDL.LU R169, [R1+0x22c] ;  /* 0x00022c0001a97983 */ /* 0x000f280000300800 */
[----:B------:R-:W2:Y:S04]  /*16480*/  LDL.LU R23, [R1+0x1ec] ;  /* 0x0001ec0001177983 */ /* 0x000ea80000300800 */
        /* <DEDUP_REMOVED lines=19> */
[----:B------:R-:W2:Y:S01]  /*165c0*/  LDL.LU R168, [R1+0x230] ;  /* 0x0002300001a87983 */ /* 0x000ea20000300800 */
[----:B-----5:R-:W-:Y:S01]  /*165d0*/  MOV R14, 0x3dc6b27f ;  /* 0x3dc6b27f000e7802 */ /* 0x020fe20000000f00 */
[----:B------:R-:W-:Y:S01]  /*165e0*/  FMUL R194, R123, 0.25 ;  /* 0x3e8000007bc27820 */ /* 0x000fe20000400000 */
        /* <DEDUP_REMOVED lines=9> */
[C---:B---3--:R-:W-:Y:S01]  /*16680*/  FMUL R2, R5.reuse, 8388608 ;  /* 0x4b00000005027820 */ /* 0x048fe20000400000 */
[----:B------:R-:W-:-:S04]  /*16690*/  FSETP.GEU.AND P0, PT, R5, 1.175494350822287508e-38, PT ;  /* 0x008000000500780b */ /* 0x000fc80003f0e000 */
[----:B------:R-:W-:-:S04]  /*166a0*/  FSEL R2, R2, R5, !P0 ;  /* 0x0000000502027208 */ /* 0x000fc80004000000 */
[C---:B------:R-:W-:Y:S02]  /*166b0*/  IADD3 R3, R2.reuse, -0x3f3504f3, RZ ;  /* 0xc0cafb0d02037810 */ /* 0x040fe40007ffe0ff */
[----:B------:R-:W-:Y:S02]  /*166c0*/  ISETP.GE.U32.AND P1, PT, R2, 0x7f800000, PT ;  /* 0x7f8000000200780c */ /* 0x000fe40003f26070 */
[----:B------:R-:W-:-:S04]  /*166d0*/  LOP3.LUT R3, R3, 0xff800000, RZ, 0xc0, !PT ;  /* 0xff80000003037812 */ /* 0x000fc800078ec0ff */
[----:B------:R-:W-:-:S05]  /*166e0*/  IADD3 R0, R2, -R3, RZ ;  /* 0x8000000302007210 */ /* 0x000fca0007ffe0ff */
[----:B------:R-:W-:-:S04]  /*166f0*/  FADD R0, R0, -1 ;  /* 0xbf80000000007421 */ /* 0x000fc80000000000 */
[----:B------:R-:W-:-:S04]  /*16700*/  FFMA.FTZ R4, R0, R14, -0.16845393180847167969 ;  /* 0xbe2c7f3000047423 */ /* 0x000fc8000001000e */
[----:B------:R-:W-:-:S04]  /*16710*/  FFMA.FTZ R4, R0, R4, 0.1716887056827545166 ;  /* 0x3e2fcf2a00047423 */ /* 0x000fc80000010004 */
[----:B------:R-:W-:-:S04]  /*16720*/  FFMA.FTZ R4, R0, R4, -0.17900948226451873779 ;  /* 0xbe374e4300047423 */ /* 0x000fc80000010004 */
[----:B------:R-:W-:-:S04]  /*16730*/  FFMA.FTZ R4, R0, R4, 0.20512372255325317383 ;  /* 0x3e520bf400047423 */ /* 0x000fc80000010004 */
[----:B------:R-:W-:-:S04]  /*16740*/  FFMA.FTZ R4, R0, R4, -0.24046532809734344482 ;  /* 0xbe763c8b00047423 */ /* 0x000fc80000010004 */
[----:B------:R-:W-:-:S04]  /*16750*/  FFMA.FTZ R4, R0, R4, 0.28857114911079406738 ;  /* 0x3e93bf9900047423 */ /* 0x000fc80000010004 */
[----:B------:R-:W-:-:S04]  /*16760*/  FFMA.FTZ R4, R0, R4, -0.36067417263984680176 ;  /* 0xbeb8aa4900047423 */ /* 0x000fc80000010004 */
[----:B------:R-:W-:-:S04]  /*16770*/  FFMA.FTZ R4, R0, R4, 0.48089820146560668945 ;  /* 0x3ef6384a00047423 */ /* 0x000fc80000010004 */
[----:B------:R-:W-:-:S04]  /*16780*/  FFMA.FTZ R4, R0, R4, -0.72134751081466674805 ;  /* 0xbf38aa3b00047423 */ /* 0x000fc80000010004 */
[----:B------:R-:W-:-:S04]  /*16790*/  FMUL R4, R0, R4 ;  /* 0x0000000400047220 */ /* 0x000fc80000400000 */
[----:B------:R-:W-:-:S04]  /*167a0*/  FMUL R4, R0, R4 ;  /* 0x0000000400047220 */ /* 0x000fc80000400000 */
[----:B------:R-:W-:Y:S01]  /*167b0*/  FFMA.FTZ R4, R0, 1.4426950216293334961, R4 ;  /* 0x3fb8aa3b00047823 */ /* 0x000fe20000010004 */
[----:B------:R-:W-:Y:S02]  /*167c0*/  I2FP.F32.S32 R0, R3 ;  /* 0x0000000300007245 */ /* 0x000fe40000201400 */
[----:B------:R-:W-:Y:S02]  /*167d0*/  FSEL R3, RZ, -23, P0 ;  /* 0xc1b80000ff037808 */ /* 0x000fe40000000000 */
[----:B------:R-:W-:-:S03]  /*167e0*/  FSETP.NEU.AND P0, PT, R2, RZ, PT ;  /* 0x000000ff0200720b */ /* 0x000fc60003f0d000 */
[----:B------:R-:W-:Y:S01]  /*167f0*/  FFMA.FTZ R0, R0, 1.1920928955078125e-07, R3 ;  /* 0x3400000000007823 */ /* 0x000fe20000010003 */
[----:B----4-:R-:W-:-:S03]  /*16800*/  MOV R3, R169 ;  /* 0x000000a900037202 */ /* 0x010fc60000000f00 */
[----:B------:R-:W-:Y:S01]  /*16810*/  FADD R6, R0, R4 ;  /* 0x0000000400067221 */ /* 0x000fe20000000000 */
[----:B------:R-:W-:Y:S02]  /*16820*/  @P1 IMAD.MOV.U32 R0, RZ, RZ, 0x7f800000 ;  /* 0x7f800000ff001424 */ /* 0x000fe400078e00ff */
[C---:B------:R-:W-:Y:S02]  /*16830*/  FMUL R7, R3.reuse, 8388608 ;  /* 0x4b00000003077820 */ /* 0x040fe40000400000 */
[----:B------:R-:W-:Y:S01]  /*16840*/  @P1 FFMA.FTZ R6, R2, R0, +INF ;  /* 0x7f80000002061423 */ /* 0x000fe20000010000 */
[----:B------:R-:W-:Y:S01]  /*16850*/  FSETP.GEU.AND P1, PT, R3, 1.175494350822287508e-38, PT ;  /* 0x008000000300780b */ /* 0x000fe20003f2e000 */
[----:B------:R-:W-:Y:S01]  /*16860*/  FMUL R2, R26, 0.25 ;  /* 0x3e8000001a027820 */ /* 0x000fe20000400000 */
[----:B--2---:R-:W-:Y:S02]  /*16870*/  MOV R4, R168 ;  /* 0x000000a800047202 */ /* 0x004fe40000000f00 */
[----:B------:R-:W-:Y:S01]  /*16880*/  FSEL R7, R7, R3, !P1 ;  /* 0x0000000307077208 */ /* 0x000fe20004800000 */
[----:B------:R0:W-:Y:S01]  /*16890*/  STL [R1+0x20c], R6 ;  /* 0x00020c0601007387 */ /* 0x0001e20000100800 */
[----:B------:R-:W-:-:S02]  /*168a0*/  FSETP.GT.AND P4, PT, |R4|, 8.50705917302346158658e+37, PT ;  /* 0x7e8000000400780b */ /* 0x000fc40003f84200 */
[C---:B------:R-:W-:Y:S02]  /*168b0*/  IADD3 R0, R7.reuse, -0x3f3504f3, RZ ;  /* 0xc0cafb0d07007810 */ /* 0x040fe40007ffe0ff */
[----:B------:R-:W-:Y:S01]  /*168c0*/  MOV R168, R167 ;  /* 0x000000a700a87202 */ /* 0x000fe20000000f00 */
[----:B------:R-:W-:Y:S01]  /*168d0*/  IMAD.MOV.U32 R167, RZ, RZ, R12 ;  /* 0x000000ffffa77224 */ /* 0x000fe200078e000c */
[----:B------:R-:W-:Y:S02]  /*168e0*/  LOP3.LUT R0, R0, 0xff800000, RZ, 0xc0, !PT ;  /* 0xff80000000007812 */ /* 0x000fe400078ec0ff */
[----:B------:R-:W-:Y:S02]  /*168f0*/  FSEL R209, R2, R26, P4 ;  /* 0x0000001a02d17208 */ /* 0x000fe40002000000 */
[-C--:B0-----:R-:W-:Y:S02]  /*16900*/  IADD3 R6, R7, -R0.reuse, RZ ;  /* 0x8000000007067210 */ /* 0x081fe40007ffe0ff */
[----:B------:R-:W-:-:S02]  /*16910*/  I2FP.F32.S32 R2, R0 ;  /* 0x0000000000027245 */ /* 0x000fc40000201400 */
[----:B------:R-:W-:Y:S01]  /*16920*/  FSEL R12, RZ, -23, P1 ;  /* 0xc1b80000ff0c7808 */ /* 0x000fe20000800000 */
[----:B------:R-:W-:Y:S01]  /*16930*/  FADD R0, R6, -1 ;  /* 0xbf80000006007421 */ /* 0x000fe20000000000 */
[C---:B------:R-:W-:Y:S02]  /*16940*/  ISETP.GE.U32.AND P1, PT, R7.reuse, 0x7f800000, PT ;  /* 0x7f8000000700780c */ /* 0x040fe40003f26070 */
[----:B------:R-:W-:Y:S01]  /*16950*/  FSETP.NEU.AND P2, PT, R7, RZ, PT ;  /* 0x000000ff0700720b */ /* 0x000fe20003f4d000 */
[----:B------:R-:W-:Y:S01]  /*16960*/  FFMA.FTZ R12, R2, 1.1920928955078125e-07, R12 ;  /* 0x34000000020c7823 */ /* 0x000fe2000001000c */
        /* <DEDUP_REMOVED lines=12> */
[----:B------:R-:W-:Y:S02]  /*16a30*/  MOV R2, R168 ;  /* 0x000000a800027202 */ /* 0x000fe40000000f00 */
[----:B------:R-:W-:Y:S01]  /*16a40*/  MOV R168, R167 ;  /* 0x000000a700a87202 */ /* 0x000fe20000000f00 */
[----:B------:R-:W-:Y:S01]  /*16a50*/  FADD R8, R12, R0 ;  /* 0x000000000c087221 */ /* 0x000fe20000000000 */
[C---:B------:R-:W-:Y:S01]  /*16a60*/  FSETP.GEU.AND P3, PT, R2.reuse, 1.175494350822287508e-38, PT ;  /* 0x008000000200780b */ /* 0x040fe20003f6e000 */
[----:B------:R-:W-:Y:S01]  /*16a70*/  FMUL R6, R2, 8388608 ;  /* 0x4b00000002067820 */ /* 0x000fe20000400000 */
[----:B------:R-:W-:Y:S01]  /*16a80*/  @P1 IMAD.MOV.U32 R0, RZ, RZ, 0x7f800000 ;  /* 0x7f800000ff001424 */ /* 0x000fe200078e00ff */
[----:B------:R-:W-:Y:S02]  /*16a90*/  MOV R167, R166 ;  /* 0x000000a600a77202 */ /* 0x000fe40000000f00 */
[----:B------:R-:W-:Y:S01]  /*16aa0*/  MOV R166, R165 ;  /* 0x000000a500a67202 */ /* 0x000fe20000000f00 */
[----:B------:R-:W-:Y:S01]  /*16ab0*/  @P1 FFMA.FTZ R8, R7, R0, +INF ;  /* 0x7f80000007081423 */ /* 0x000fe20000010000 */
[----:B------:R-:W-:Y:S01]  /*16ac0*/  FSEL R6, R6, R2, !P3 ;  /* 0x0000000206067208 */ /* 0x000fe20005800000 */
[----:B------:R-:W-:Y:S01]  /*16ad0*/  IMAD.MOV.U32 R165, RZ, RZ, R164 ;  /* 0x000000ffffa57224 */ /* 0x000fe200078e00a4 */
[----:B------:R-:W-:-:S02]  /*16ae0*/  MOV R164, R163 ;  /* 0x000000a300a47202 */ /* 0x000fc40000000f00 */
[----:B------:R-:W-:Y:S01]  /*16af0*/  IADD3 R0, R6, -0x3f3504f3, RZ ;  /* 0xc0cafb0d06007810 */ /* 0x000fe20007ffe0ff */
[----:B------:R0:W-:Y:S01]  /*16b00*/  STL [R1+0x208], R8 ;  /* 0x0002080801007387 */ /* 0x0001e20000100800 */
[----:B------:R-:W-:Y:S01]  /*16b10*/  MOV R163, R162 ;  /* 0x000000a200a37202 */ /* 0x000fe20000000f00 */
[----:B------:R-:W-:Y:S01]  /*16b20*/  IMAD.MOV.U32 R250, RZ, RZ, R165 ;  /* 0x000000fffffa7224 */ /* 0x000fe200078e00a5 */
[----:B------:R-:W-:Y:S01]  /*16b30*/  MOV R162, R161 ;  /* 0x000000a100a27202 */ /* 0x000fe20000000f00 */
[----:B------:R-:W-:Y:S01]  /*16b40*/  IMAD.MOV.U32 R161, RZ, RZ, R160 ;  /* 0x000000ffffa17224 */ /* 0x000fe200078e00a0 */
[----:B------:R-:W-:Y:S02]  /*16b50*/  LOP3.LUT R0, R0, 0xff800000, RZ, 0xc0, !PT ;  /* 0xff80000000007812 */ /* 0x000fe400078ec0ff */
[----:B------:R-:W-:Y:S01]  /*16b60*/  MOV R160, R159 ;  /* 0x0000009f00a07202 */ /* 0x000fe20000000f00 */
[----:B------:R-:W-:Y:S01]  /*16b70*/  IMAD.MOV.U32 R246, RZ, RZ, R161 ;  /* 0x000000fffff67224 */ /* 0x000fe200078e00a1 */
[----:B------:R-:W-:-:S02]  /*16b80*/  MOV R159, R158 ;  /* 0x0000009e009f7202 */ /* 0x000fc40000000f00 */
[----:B------:R-:W-:Y:S01]  /*16b90*/  MOV R158, R157 ;  /* 0x0000009d009e7202 */ /* 0x000fe20000000f00 */
[----:B------:R-:W-:Y:S01]  /*16ba0*/  IMAD.MOV.U32 R157, RZ, RZ, R156 ;  /* 0x000000ffff9d7224 */ /* 0x000fe200078e009c */
[-C--:B------:R-:W-:Y:S02]  /*16bb0*/  IADD3 R12, R6, -R0.reuse, RZ ;  /* 0x80000000060c7210 */ /* 0x080fe40007ffe0ff */
[----:B------:R-:W-:Y:S01]  /*16bc0*/  MOV R156, R155 ;  /* 0x0000009b009c7202 */ /* 0x000fe20000000f00 */
[----:B------:R-:W-:Y:S01]  /*16bd0*/  IMAD.MOV.U32 R242, RZ, RZ, R157 ;  /* 0x000000fffff27224 */ /* 0x000fe200078e009d */
[----:B------:R-:W-:Y:S02]  /*16be0*/  I2FP.F32.S32 R0, R0 ;  /* 0x0000000000007245 */ /* 0x000fe40000201400 */
[----:B------:R-:W-:Y:S02]  /*16bf0*/  FSEL R7, RZ, -23, P3 ;  /* 0xc1b80000ff077808 */ /* 0x000fe40001800000 */
[----:B------:R-:W-:-:S02]  /*16c00*/  MOV R155, R154 ;  /* 0x0000009a009b7202 */ /* 0x000fc40000000f00 */
[----:B------:R-:W-:Y:S01]  /*16c10*/  MOV R154, R153 ;  /* 0x00000099009a7202 */ /* 0x000fe20000000f00 */
[----:B------:R-:W-:Y:S01]  /*16c20*/  IMAD.MOV.U32 R153, RZ, RZ, R152 ;  /* 0x000000ffff997224 */ /* 0x000fe200078e0098 */
[----:B------:R-:W-:Y:S01]  /*16c30*/  MOV R152, R13 ;  /* 0x0000000d00987202 */ /* 0x000fe20000000f00 */
[----:B------:R-:W-:Y:S01]  /*16c40*/  FFMA.FTZ R13, R0, 1.1920928955078125e-07, R7 ;  /* 0x34000000000d7823 */ /* 0x000fe20000010007 */
[----:B------:R-:W-:Y:S01]  /*16c50*/  FADD R0, R12, -1 ;  /* 0xbf8000000c007421 */ /* 0x000fe20000000000 */
[----:B------:R-:W-:Y:S01]  /*16c60*/  ISETP.GE.U32.AND P1, PT, R6, 0x7f800000, PT ;  /* 0x7f8000000600780c */ /* 0x000fe20003f26070 */
[----:B------:R-:W-:Y:S01]  /*16c70*/  IMAD.MOV.U32 R234, RZ, RZ, R153 ;  /* 0x000000ffffea7224 */ /* 0x000fe200078e0099 */
[----:B------:R-:W-:Y:S01]  /*16c80*/  FSETP.GEU.AND P3, PT, R4, 1.175494350822287508e-38, PT ;  /* 0x008000000400780b */ /* 0x000fe20003f6e000 */
[----:B------:R-:W-:Y:S01]  /*16c90*/  FFMA.FTZ R7, R0, R14, -0.16845393180847167969 ;  /* 0xbe2c7f3000077423 */ /* 0x000fe2000001000e */
[----:B------:R-:W-:Y:S02]  /*16ca0*/  FSETP.GT.AND P6, PT, |R2|, 8.50705917302346158658e+37, PT ;  /* 0x7e8000000200780b */ /* 0x000fe40003fc4200 */
[----:B------:R-:W-:Y:S01]  /*16cb0*/  MOV R16, R152 ;  /* 0x0000009800107202 */ /* 0x000fe20000000f00 */
[----:B------:R-:W-:Y:S01]  /*16cc0*/  FFMA.FTZ R7, R0, R7, 0.1716887056827545166 ;  /* 0x3e2fcf2a00077423 */ /* 0x000fe20000010007 */
[----:B------:R-:W-:-:S02]  /*16cd0*/  MOV R235, R154 ;  /* 0x0000009a00eb7202 */ /* 0x000fc40000000f00 */
[----:B------:R-:W-:Y:S01]  /*16ce0*/  MOV R240, R155 ;  /* 0x0000009b00f07202 */ /* 0x000fe20000000f00 */
[C---:B------:R-:W-:Y:S01]  /*16cf0*/  FFMA.FTZ R7, R0.reuse, R7, -0.17900948226451873779 ;  /* 0xbe374e4300077423 */ /* 0x040fe20000010007 */
[----:B------:R-:W-:Y:S02]  /*16d00*/  MOV R241, R156 ;  /* 0x0000009c00f17202 */ /* 0x000fe40000000f00 */
[----:B------:R-:W-:Y:S01]  /*16d10*/  MOV R243, R158 ;  /* 0x0000009e00f37202 */ /* 0x000fe20000000f00 */
[C---:B------:R-:W-:Y:S01]  /*16d20*/  FFMA.FTZ R7, R0.reuse, R7, 0.20512372255325317383 ;  /* 0x3e520bf400077423 */ /* 0x040fe20000010007 */
[----:B------:R-:W-:Y:S02]  /*16d30*/  MOV R244, R159 ;  /* 0x0000009f00f47202 */ /* 0x000fe40000000f00 */
[----:B------:R-:W-:Y:S01]  /*16d40*/  MOV R245, R160 ;  /* 0x000000a000f57202 */ /* 0x000fe20000000f00 */
[----:B------:R-:W-:Y:S01]  /*16d50*/  FFMA.FTZ R7, R0, R7, -0.24046532809734344482 ;  /* 0xbe763c8b00077423 */ /* 0x000fe20000010007 */
[----:B------:R-:W-:-:S02]  /*16d60*/  MOV R247, R162 ;  /* 0x000000a200f77202 */ /* 0x000fc40000000f00 */
[----:B------:R-:W-:Y:S01]  /*16d70*/  MOV R248, R163 ;  /* 0x000000a300f87202 */ /* 0x000fe20000000f00 */
[C---:B------:R-:W-:Y:S01]  /*16d80*/  FFMA.FTZ R7, R0.reuse, R7, 0.28857114911079406738 ;  /* 0x3e93bf9900077423 */ /* 0x040fe20000010007 */
[----:B------:R-:W-:Y:S02]  /*16d90*/  MOV R249, R164 ;  /* 0x000000a400f97202 */ /* 0x000fe40000000f00 */
[----:B------:R-:W-:Y:S01]  /*16da0*/  MOV R251, R166 ;  /* 0x000000a600fb7202 */ /* 0x000fe20000000f00 */
[C---:B------:R-:W-:Y:S01]  /*16db0*/  FFMA.FTZ R7, R0.reuse, R7, -0.36067417263984680176 ;  /* 0xbeb8aa4900077423 */ /* 0x040fe20000010007 */
[----:B------:R-:W-:Y:S02]  /*16dc0*/  MOV R252, R167 ;  /* 0x000000a700fc7202 */ /* 0x000fe40000000f00 */
[----:B------:R-:W-:Y:S01]  /*16dd0*/  MOV R15, R168 ;  /* 0x000000a8000f7202 */ /* 0x000fe20000000f00 */
[----:B------:R-:W-:-:S04]  /*16de0*/  FFMA.FTZ R7, R0, R7, 0.48089820146560668945 ;  /* 0x3ef6384a00077423 */ /* 0x000fc80000010007 */
[----:B------:R-:W-:-:S04]  /*16df0*/  FFMA.FTZ R7, R0, R7, -0.72134751081466674805 ;  /* 0xbf38aa3b00077423 */ /* 0x000fc80000010007 */
[----:B------:R-:W-:-:S04]  /*16e00*/  FMUL R7, R0, R7 ;  /* 0x0000000700077220 */ /* 0x000fc80000400000 */
[----:B------:R-:W-:-:S04]  /*16e10*/  FMUL R7, R0, R7 ;  /* 0x0000000700077220 */ /* 0x000fc80000400000 */
[----:B------:R-:W-:-:S04]  /*16e20*/  FFMA.FTZ R0, R0, 1.4426950216293334961, R7 ;  /* 0x3fb8aa3b00007823 */ /* 0x000fc80000010007 */
[----:B0-----:R-:W-:Y:S01]  /*16e30*/  FADD R8, R13, R0 ;  /* 0x000000000d087221 */ /* 0x001fe20000000000 */
[----:B------:R-:W-:-:S04]  /*16e40*/  @P1 IMAD.MOV.U32 R0, RZ, RZ, 0x7f800000 ;  /* 0x7f800000ff001424 */ /* 0x000fc800078e00ff */
[----:B------:R-:W-:Y:S01]  /*16e50*/  @P1 FFMA.FTZ R8, R6, R0, +INF ;  /* 0x7f80000006081423 */ /* 0x000fe20000010000 */
[----:B------:R-:W-:Y:S01]  /*16e60*/  FMUL R0, R4, 8388608 ;  /* 0x4b00000004007820 */ /* 0x000fe20000400000 */
[----:B------:R-:W-:Y:S02]  /*16e70*/  FSETP.NEU.AND P1, PT, R6, RZ, PT ;  /* 0x000000ff0600720b */ /* 0x000fe40003f2d000 */
[----:B------:R-:W-:Y:S01]  /*16e80*/  FSEL R7, RZ, -23, P3 ;  /* 0xc1b80000ff077808 */ /* 0x000fe20001800000 */
[----:B------:R0:W-:Y:S01]  /*16e90*/  STL [R1+0x204], R8 ;  /* 0x0002040801007387 */ /* 0x0001e20000100800 */
[----:B------:R-:W-:-:S03]  /*16ea0*/  FSEL R0, R0, R4, !P3 ;  /* 0x0000000400007208 */ /* 0x000fc60005800000 */
[----:B------:R-:W2:Y:S01]  /*16eb0*/  LDL.LU R233, [R1+0x16c] ;  /* 0x00016c0001e97983 */ /* 0x000ea20000300800 */
[----:B------:R-:W-:-:S03]  /*16ec0*/  IADD3 R6, R0, -0x3f3504f3, RZ ;  /* 0xc0cafb0d00067810 */ /* 0x000fc60007ffe0ff */
[----:B------:R-:W3:Y:S01]  /*16ed0*/  LDL.LU R232, [R1+0x168] ;  /* 0x0001680001e87983 */ /* 0x000ee20000300800 */
[----:B------:R-:W-:-:S03]  /*16ee0*/  LOP3.LUT R6, R6, 0xff800000, RZ, 0xc0, !PT ;  /* 0xff80000006067812 */ /* 0x000fc600078ec0ff */
[----:B------:R-:W4:Y:S01]  /*16ef0*/  LDL.LU R231, [R1+0x15c] ;  /* 0x00015c0001e77983 */ /* 0x000f220000300800 */
[-C--:B------:R-:W-:Y:S02]  /*16f00*/  IADD3 R12, R0, -R6.reuse, RZ ;  /* 0x80000006000c7210 */ /* 0x080fe40007ffe0ff */
[----:B------:R-:W-:Y:S01]  /*16f10*/  I2FP.F32.S32 R6, R6 ;  /* 0x0000000600067245 */ /* 0x000fe20000201400 */
[----:B------:R-:W4:Y:S04]  /*16f20*/  LDL.LU R230, [R1+0x158] ;  /* 0x0001580001e67983 */ /* 0x000f280000300800 */
[----:B------:R-:W-:Y:S01]  /*16f30*/  FFMA.FTZ R13, R6, 1.1920928955078125e-07, R7 ;  /* 0x34000000060d7823 */ /* 0x000fe20000010007 */
[----:B------:R-:W-:Y:S01]  /*16f40*/  FADD R6, R12, -1 ;  /* 0xbf8000000c067421 */ /* 0x000fe20000000000 */
[----:B------:R-:W4:Y:S03]  /*16f50*/  LDL.LU R229, [R1+0x14c] ;  /* 0x00014c0001e57983 */ /* 0x000f260000300800 */
[C---:B------:R-:W-:Y:S01]  /*16f60*/  FFMA.FTZ R7, R6.reuse, R14, -0.16845393180847167969 ;  /* 0xbe2c7f3006077423 */ /* 0x040fe2000001000e */
[----:B------:R-:W4:Y:S03]  /*16f70*/  LDL.LU R228, [R1+0x148] ;  /* 0x0001480001e47983 */ /* 0x000f260000300800 */
[C---:B------:R-:W-:Y:S01]  /*16f80*/  FFMA.FTZ R7, R6.reuse, R7, 0.1716887056827545166 ;  /* 0x3e2fcf2a06077423 */ /* 0x040fe20000010007 */
[----:B------:R-:W4:Y:S03]  /*16f90*/  LDL.LU R227, [R1+0x13c] ;  /* 0x00013c0001e37983 */ /* 0x000f260000300800 */
[C---:B------:R-:W-:Y:S01]  /*16fa0*/  FFMA.FTZ R7, R6.reuse, R7, -0.17900948226451873779 ;  /* 0xbe374e4306077423 */ /* 0x040fe20000010007 */
[----:B------:R-:W4:Y:S03]  /*16fb0*/  LDL.LU R226, [R1+0x138] ;  /* 0x0001380001e27983 */ /* 0x000f260000300800 */
[C---:B------:R-:W-:Y:S01]  /*16fc0*/  FFMA.FTZ R7, R6.reuse, R7, 0.20512372255325317383 ;  /* 0x3e520bf406077423 */ /* 0x040fe20000010007 */
[----:B------:R-:W2:Y:S03]  /*16fd0*/  LDL.LU R225, [R1+0x12c] ;  /* 0x00012c0001e17983 */ /* 0x000ea60000300800 */
[C---:B------:R-:W-:Y:S01]  /*16fe0*/  FFMA.FTZ R7, R6.reuse, R7, -0.24046532809734344482 ;  /* 0xbe763c8b06077423 */ /* 0x040fe20000010007 */
[----:B------:R-:W3:Y:S03]  /*16ff0*/  LDL.LU R224, [R1+0x128] ;  /* 0x0001280001e07983 */ /* 0x000ee60000300800 */
[C---:B------:R-:W-:Y:S01]  /*17000*/  FFMA.FTZ R7, R6.reuse, R7, 0.28857114911079406738 ;  /* 0x3e93bf9906077423 */ /* 0x040fe20000010007 */
[----:B------:R-:W4:Y:S03]  /*17010*/  LDL.LU R223, [R1+0x11c] ;  /* 0x00011c0001df7983 */ /* 0x000f260000300800 */
[C---:B------:R-:W-:Y:S01]  /*17020*/  FFMA.FTZ R7, R6.reuse, R7, -0.36067417263984680176 ;  /* 0xbeb8aa4906077423 */ /* 0x040fe20000010007 */
[----:B------:R-:W4:Y:S03]  /*17030*/  LDL.LU R222, [R1+0x118] ;  /* 0x0001180001de7983 */ /* 0x000f260000300800 */
[C---:B------:R-:W-:Y:S01]  /*17040*/  FFMA.FTZ R7, R6.reuse, R7, 0.48089820146560668945 ;  /* 0x3ef6384a06077423 */ /* 0x040fe20000010007 */
[----:B------:R-:W4:Y:S03]  /*17050*/  LDL.LU R221, [R1+0x10c] ;  /* 0x00010c0001dd7983 */ /* 0x000f260000300800 */
[C---:B------:R-:W-:Y:S01]  /*17060*/  FFMA.FTZ R7, R6.reuse, R7, -0.72134751081466674805 ;  /* 0xbf38aa3b06077423 */ /* 0x040fe20000010007 */
[----:B------:R-:W4:Y:S03]  /*17070*/  LDL.LU R220, [R1+0x108] ;  /* 0x0001080001dc7983 */ /* 0x000f260000300800 */
[C---:B------:R-:W-:Y:S01]  /*17080*/  FMUL R7, R6.reuse, R7 ;  /* 0x0000000706077220 */ /* 0x040fe20000400000 */
[----:B------:R-:W4:Y:S03]  /*17090*/  LDL.LU R219, [R1+0xfc] ;  /* 0x0000fc0001db7983 */ /* 0x000f260000300800 */
[C---:B------:R-:W-:Y:S01]  /*170a0*/  FMUL R7, R6.reuse, R7 ;  /* 0x0000000706077220 */ /* 0x040fe20000400000 */
[----:B------:R-:W4:Y:S03]  /*170b0*/  LDL.LU R218, [R1+0xf8] ;  /* 0x0000f80001da7983 */ /* 0x000f260000300800 */
[----:B------:R-:W-:Y:S01]  /*170c0*/  FFMA.FTZ R6, R6, 1.4426950216293334961, R7 ;  /* 0x3fb8aa3b06067823 */ /* 0x000fe20000010007 */
[----:B------:R-:W4:Y:S03]  /*170d0*/  LDL.LU R217, [R1+0xec] ;  /* 0x0000ec0001d97983 */ /* 0x000f260000300800 */
[----:B0-----:R-:W-:Y:S01]  /*170e0*/  FADD R8, R13, R6 ;  /* 0x000000060d087221 */ /* 0x001fe20000000000 */
[----:B------:R-:W-:Y:S01]  /*170f0*/  FMUL R6, R151, 0.25 ;  /* 0x3e80000097067820 */ /* 0x000fe20000400000 */
[----:B------:R-:W4:Y:S04]  /*17100*/  LDL.LU R216, [R1+0xe8] ;  /* 0x0000e80001d87983 */ /* 0x000f280000300800 */
[----:B------:R-:W-:Y:S01]  /*17110*/  FSEL R208, R6, R151, P4 ;  /* 0x0000009706d07208 */ /* 0x000fe20002000000 */
        /* <DEDUP_REMOVED lines=91> */
[----:B------:R-:W-:Y:S01]  /*176d0*/  FMUL R13, R29, 0.25 ;  /* 0x3e8000001d0d7820 */ /* 0x000fe20000400000 */
[----:B------:R-:W-:Y:S01]  /*176e0*/  FMUL R14, R28, 0.25 ;  /* 0x3e8000001c0e7820 */ /* 0x000fe20000400000 */
[----:B------:R-:W-:Y:S01]  /*176f0*/  FSETP.GEU.AND P5, PT, |R2|, 1.175494350822287508e-38, PT ;  /* 0x008000000200780b */ /* 0x000fe20003fae200 */
[----:B------:R-:W4:Y:S01]  /*17700*/  LDL.LU R178, [R1+0x4] ;  /* 0x0000040001b27983 */ /* 0x000f220000300800 */
[----:B------:R-:W-:Y:S01]  /*17710*/  FSEL R54, R6, R54, P4 ;  /* 0x0000003606367208 */ /* 0x000fe20002000000 */
[----:B------:R-:W-:Y:S01]  /*17720*/  FMUL R6, R51, 0.25 ;  /* 0x3e80000033067820 */ /* 0x000fe20000400000 */
[----:B------:R-:W-:Y:S01]  /*17730*/  FSEL R13, R13, R29, P6 ;  /* 0x0000001d0d0d7208 */ /* 0x000fe20003000000 */
[----:B------:R-:W-:Y:S01]  /*17740*/  @P6 FMUL R2, R2, 0.25 ;  /* 0x3e80000002026820 */ /* 0x000fe20000400000 */
[----:B------:R-:W-:Y:S01]  /*17750*/  FSEL R14, R14, R28, P6 ;  /* 0x0000001c0e0e7208 */ /* 0x000fe20003000000 */
[----:B------:R-:W-:Y:S01]  /*17760*/  FMUL R177, R103, 0.25 ;  /* 0x3e80000067b17820 */ /* 0x000fe20000400000 */
[----:B------:R-:W-:Y:S01]  /*17770*/  FSEL R51, R6, R51, P4 ;  /* 0x0000003306337208 */ /* 0x000fe20002000000 */
[----:B------:R-:W-:Y:S01]  /*17780*/  FMUL R6, R50, 0.25 ;  /* 0x3e80000032067820 */ /* 0x000fe20000400000 */
[----:B------:R-:W-:Y:S01]  /*17790*/  FSETP.GEU.AND P3, PT, |R4|, 1.175494350822287508e-38, PT ;  /* 0x008000000400780b */ /* 0x000fe20003f6e200 */
[----:B------:R-:W-:Y:S01]  /*177a0*/  FMUL R176, R102, 0.25 ;  /* 0x3e80000066b07820 */ /* 0x000fe20000400000 */
[----:B------:R-:W-:Y:S01]  /*177b0*/  FMUL R175, R99, 0.25 ;  /* 0x3e80000063af7820 */ /* 0x000fe20000400000 */
[----:B------:R-:W-:Y:S01]  /*177c0*/  FMUL R174, R98, 0.25 ;  /* 0x3e80000062ae7820 */ /* 0x000fe20000400000 */
[----:B------:R-:W-:Y:S01]  /*177d0*/  FSEL R50, R6, R50, P4 ;  /* 0x0000003206327208 */ /* 0x000fe20002000000 */
[----:B------:R-:W-:Y:S01]  /*177e0*/  FMUL R6, R47, 0.25 ;  /* 0x3e8000002f067820 */ /* 0x000fe20000400000 */
[----:B------:R-:W-:Y:S01]  /*177f0*/  FMUL R173, R95, 0.25 ;  /* 0x3e8000005fad7820 */ /* 0x000fe20000400000 */
[----:B------:R-:W-:Y:S01]  /*17800*/  FMUL R172, R94, 0.25 ;  /* 0x3e8000005eac7820 */ /* 0x000fe20000400000 */
[----:B------:R-:W-:Y:S01]  /*17810*/  FMUL R171, R91, 0.25 ;  /* 0x3e8000005bab7820 */ /* 0x000fe20000400000 */
[----:B------:R-:W-:Y:S01]  /*17820*/  FMUL R170, R90, 0.25 ;  /* 0x3e8000005aaa7820 */ /* 0x000fe20000400000 */
        /* <DEDUP_REMOVED lines=16> */
[----:B------:R-:W-:-:S02]  /*17930*/  FSEL R187, R187, R114, P4 ;  /* 0x00000072bbbb7208 */ /* 0x000fc40002000000 */
[----:B------:R-:W-:Y:S02]  /*17940*/  FSEL R184, R184, R111, P4 ;  /* 0x0000006fb8b87208 */ /* 0x000fe40002000000 */
[----:B------:R-:W-:Y:S02]  /*17950*/  FSEL R183, R183, R110, P4 ;  /* 0x0000006eb7b77208 */ /* 0x000fe40002000000 */
[----:B------:R-:W-:Y:S02]  /*17960*/  FSEL R182, R182, R107, P4 ;  /* 0x0000006bb6b67208 */ /* 0x000fe40002000000 */
[----:B------:R-:W-:Y:S02]  /*17970*/  FSEL R181, R181, R106, P4 ;  /* 0x0000006ab5b57208 */ /* 0x000fe40002000000 */
[----:B------:R-:W-:Y:S01]  /*17980*/  MOV R9, 0x400 ;  /* 0x0000040000097802 */ /* 0x000fe20000000f00 */
[----:B--2---:R-:W-:Y:S01]  /*17990*/  FMUL R126, R225, 0.25 ;  /* 0x3e800000e17e7820 */ /* 0x004fe20000400000 */
[----:B------:R-:W-:Y:S01]  /*179a0*/  FSEL R42, R6, R42, P4 ;  /* 0x0000002a062a7208 */ /* 0x000fe20002000000 */
[----:B------:R-:W-:Y:S01]  /*179b0*/  FMUL R6, R39, 0.25 ;  /* 0x3e80000027067820 */ /* 0x000fe20000400000 */
[----:B------:R-:W-:Y:S01]  /*179c0*/  FSEL R177, R177, R103, P4 ;  /* 0x00000067b1b17208 */ /* 0x000fe20002000000 */
[----:B---3--:R-:W-:Y:S01]  /*179d0*/  FMUL R127, R224, 0.25 ;  /* 0x3e800000e07f7820 */ /* 0x008fe20000400000 */
[----:B------:R-:W-:Y:S01]  /*179e0*/  FSEL R176, R176, R102, P4 ;  /* 0x00000066b0b07208 */ /* 0x000fe20002000000 */
[----:B----4-:R-:W-:Y:S01]  /*179f0*/  FMUL R130, R223, 0.25 ;  /* 0x3e800000df827820 */ /* 0x010fe20000400000 */
        /* <DEDUP_REMOVED lines=17> */
[----:B------:R-:W-:Y:S01]  /*17b10*/  @!P3 FMUL R209, R209, 16777216 ;  /* 0x4b800000d1d1b820 */ /* 0x000fe20000400000 */
[----:B------:R-:W-:Y:S01]  /*17b20*/  FSEL R34, R6, R34, P4 ;  /* 0x0000002206227208 */ /* 0x000fe20002000000 */
[----:B------:R-:W-:Y:S01]  /*17b30*/  FMUL R6, R31, 0.25 ;  /* 0x3e8000001f067820 */ /* 0x000fe20000400000 */
[----:B------:R-:W-:Y:S01]  /*17b40*/  @!P3 FMUL R208, R208, 16777216 ;  /* 0x4b800000d0d0b820 */ /* 0x000fe20000400000 */
[----:B------:R-:W-:Y:S01]  /*17b50*/  @!P3 FMUL R207, R207, 16777216 ;  /* 0x4b800000cfcfb820 */ /* 0x000fe20000400000 */
[----:B------:R-:W-:Y:S01]  /*17b60*/  @!P3 FMUL R206, R206, 16777216 ;  /* 0x4b800000ceceb820 */ /* 0x000fe20000400000 */
        /* <DEDUP_REMOVED lines=99> */
[----:B------:R-:W-:Y:S01]  /*181a0*/  FMUL R150, R213, 0.25 ;  /* 0x3e800000d5967820 */ /* 0x000fe20000400000 */
[----:B------:R-:W-:-:S03]  /*181b0*/  FMUL R17, R210, 0.25 ;  /* 0x3e800000d2117820 */ /* 0x000fc60000400000 */
[----:B------:R-:W-:Y:S01]  /*181c0*/  FSEL R124, R6, R124, P6 ;  /* 0x0000007c067c7208 */ /* 0x000fe20003000000 */
[----:B------:R-:W-:Y:S01]  /*181d0*/  FMUL R6, R121, 0.25 ;  /* 0x3e80000079067820 */ /* 0x000fe20000400000 */
[----:B------:R-:W-:-:S04]  /*181e0*/  FMUL R12, R179, 0.25 ;  /* 0x3e800000b30c7820 */ /* 0x000fc80000400000 */
        /* <DEDUP_REMOVED lines=41> */
[----:B------:R-:W-:-:S05]  /*18480*/  FMUL R6, R105, 0.25 ;  /* 0x3e80000069067820 */ /* 0x000fca0000400000 */
        /* <DEDUP_REMOVED lines=77> */
[----:B------:R-:W-:Y:S01]  /*18960*/  @!P3 FMUL R27, R27, 16777216 ;  /* 0x4b8000001b1bb820 */ /* 0x000fe20000400000 */
[----:B------:R-:W-:Y:S01]  /*18970*/  FSETP.GT.AND P6, PT, |R3|, 8.50705917302346158658e+37, PT ;  /* 0x7e8000000300780b */ /* 0x000fe20003fc4200 */
[----:B------:R-:W-:Y:S01]  /*18980*/  @!P5 FMUL R24, R24, 16777216 ;  /* 0x4b8000001818d820 */ /* 0x000fe20000400000 */
[----:B------:R-:W-:Y:S01]  /*18990*/  @!P5 FMUL R149, R149, 16777216 ;  /* 0x4b8000009595d820 */ /* 0x000fe20000400000 */
[----:B------:R-:W-:Y:S01]  /*189a0*/  @!P5 FMUL R148, R148, 16777216 ;  /* 0x4b8000009494d820 */ /* 0x000fe20000400000 */
[----:B------:R-:W-:Y:S01]  /*189b0*/  FSEL R17, R17, R210, P6 ;  /* 0x000000d211117208 */ /* 0x000fe20003000000 */
[----:B------:R-:W-:Y:S01]  /*189c0*/  @!P5 FMUL R145, R145, 16777216 ;  /* 0x4b8000009191d820 */ /* 0x000fe20000400000 */
[----:B------:R-:W2:Y:S01]  /*189d0*/  LDL.LU R210, [R1] ;  /* 0x0000000001d27983 */ /* 0x000ea20000300800 */
[----:B------:R-:W-:Y:S01]  /*189e0*/  FSETP.GT.AND P3, PT, |R5|, 8.50705917302346158658e+37, PT ;  /* 0x7e8000000500780b */ /* 0x000fe20003f64200 */
[----:B------:R-:W-:Y:S01]  /*189f0*/  @!P5 FMUL R144, R144, 16777216 ;  /* 0x4b8000009090d820 */ /* 0x000fe20000400000 */
[----:B------:R-:W-:Y:S01]  /*18a00*/  FSEL R20, R20, R15, P6 ;  /* 0x0000000f14147208 */ /* 0x000fe20003000000 */
[----:B------:R-:W-:Y:S01]  /*18a10*/  FMUL R15, R180, 0.25 ;  /* 0x3e800000b40f7820 */ /* 0x000fe20000400000 */
[----:B------:R-:W-:Y:S01]  /*18a20*/  FSEL R12, R12, R179, P3 ;  /* 0x000000b30c0c7208 */ /* 0x000fe20001800000 */
[----:B------:R-:W-:Y:S01]  /*18a30*/  @!P5 FMUL R141, R141, 16777216 ;  /* 0x4b8000008d8dd820 */ /* 0x000fe20000400000 */
[----:B------:R-:W3:Y:S01]  /*18a40*/  LDL.LU R179, [R1+0x10] ;  /* 0x0000100001b37983 */ /* 0x000ee20000300800 */
        /* <DEDUP_REMOVED lines=60> */
[----:B------:R-:W-:Y:S01]  /*18e10*/  FSEL R185, R185, R188, P6 ;  /* 0x000000bcb9b97208 */ /* 0x000fe20003000000 */
[----:B------:R-:W-:Y:S01]  /*18e20*/  @P6 FMUL R3, R3, 0.25 ;  /* 0x3e80000003036820 */ /* 0x000fe20000400000 */
[----:B------:R-:W-:Y:S01]  /*18e30*/  FSETP.GEU.AND P5, PT, |R5|, 1.175494350822287508e-38, PT ;  /* 0x008000000500780b */ /* 0x000fe20003fae200 */
[----:B------:R-:W0:Y:S01]  /*18e40*/  MUFU.RCP R2, R2 ;  /* 0x0000000200027308 */ /* 0x000e220000001000 */
[----:B------:R-:W-:Y:S01]  /*18e50*/  FSEL R7, R7, R16, P6 ;  /* 0x0000001007077208 */ /* 0x000fe20003000000 */
[----:B------:R-:W-:Y:S01]  /*18e60*/  FMUL R16, R211, 0.25 ;  /* 0x3e800000d3107820 */ /* 0x000fe20000400000 */
[----:B------:R-:W-:Y:S01]  /*18e70*/  @P3 FMUL R5, R5, 0.25 ;  /* 0x3e80000005053820 */ /* 0x000fe20000400000 */
[----:B------:R-:W-:Y:S01]  /*18e80*/  FSEL R18, R18, R193, P3 ;  /* 0x000000c112127208 */ /* 0x000fe20001800000 */
[----:B------:R-:W-:Y:S01]  /*18e90*/  FMUL R193, R178, 0.25 ;  /* 0x3e800000b2c17820 */ /* 0x000fe20000400000 */
[----:B------:R-:W-:Y:S01]  /*18ea0*/  FSEL R151, R151, R152, P6 ;  /* 0x0000009897977208 */ /* 0x000fe20003000000 */
[----:B------:R-:W-:Y:S01]  /*18eb0*/  @!P4 FMUL R3, R3, 16777216 ;  /* 0x4b8000000303c820 */ /* 0x000fe20000400000 */
[----:B------:R-:W-:Y:S01]  /*18ec0*/  FSEL R16, R16, R211, P6 ;  /* 0x000000d310107208 */ /* 0x000fe20003000000 */
[----:B------:R-:W-:Y:S01]  /*18ed0*/  FMUL R25, R251, 0.25 ;  /* 0x3e800000fb197820 */ /* 0x000fe20000400000 */
[----:B------:R-:W1:Y:S01]  /*18ee0*/  S2R R211, SR_CgaCtaId ;  /* 0x0000000000d37919 */ /* 0x000e620000008800 */
[----:B------:R-:W-:Y:S01]  /*18ef0*/  FSEL R21, R21, R22, P6 ;  /* 0x0000001615157208 */ /* 0x000fe20003000000 */
[----:B------:R-:W-:Y:S01]  /*18f00*/  @!P5 FMUL R5, R5, 16777216 ;  /* 0x4b8000000505d820 */ /* 0x000fe20000400000 */
[----:B------:R-:W-:-:S02]  /*18f10*/  FSEL R193, R193, R178, P3 ;  /* 0x000000b2c1c17208 */ /* 0x000fc40001800000 */
[----:B------:R-:W-:Y:S01]  /*18f20*/  FSEL R19, R19, R186, P3 ;  /* 0x000000ba13137208 */ /* 0x000fe20001800000 */
[----:B------:R-:W4:Y:S01]  /*18f30*/  MUFU.RCP R178, R5 ;  /* 0x0000000500b27308 */ /* 0x000f220000001000 */
[----:B------:R-:W-:Y:S01]  /*18f40*/  @!P4 FMUL R185, R185, 16777216 ;  /* 0x4b800000b9b9c820 */ /* 0x000fe20000400000 */
[----:B------:R-:W-:Y:S01]  /*18f50*/  @!P5 FMUL R193, R193, 16777216 ;  /* 0x4b800000c1c1d820 */ /* 0x000fe20000400000 */
[----:B------:R-:W-:Y:S01]  /*18f60*/  @!P4 FMUL R7, R7, 16777216 ;  /* 0x4b8000000707c820 */ /* 0x000fe20000400000 */
[C---:B0-----:R-:W-:Y:S01]  /*18f70*/  FMUL R6, R2.reuse, R6 ;  /* 0x0000000602067220 */ /* 0x041fe20000400000 */
[----:B------:R-:W-:Y:S01]  /*18f80*/  FMUL R24, R2, R24 ;  /* 0x0000001802187220 */ /* 0x000fe20000400000 */
[----:B------:R-:W-:Y:S01]  /*18f90*/  FMUL R152, R153, 0.25 ;  /* 0x3e80000099987820 */ /* 0x000fe20000400000 */
[----:B------:R-:W-:Y:S01]  /*18fa0*/  FSEL R26, R26, R250, P6 ;  /* 0x000000fa1a1a7208 */ /* 0x000fe20003000000 */
[----:B------:R-:W0:Y:S01]  /*18fb0*/  MUFU.RCP R3, R3 ;  /* 0x0000000300037308 */ /* 0x000e220000001000 */
[----:B------:R-:W-:Y:S01]  /*18fc0*/  FMUL R14, R2, R14 ;  /* 0x0000000e020e7220 */ /* 0x000fe20000400000 */
[----:B------:R-:W-:Y:S01]  /*18fd0*/  F2FP.BF16.F32.PACK_AB R6, R6, R24 ;  /* 0x000000180606723e */ /* 0x000fe200000010ff */
        /* <DEDUP_REMOVED lines=10> */
[----:B------:R-:W-:Y:S01]  /*19080*/  FMUL R32, R2, R32 ;  /* 0x0000002002207220 */ /* 0x000fe20000400000 */
[----:B------:R-:W-:Y:S01]  /*19090*/  FMUL R22, R23, 0.25 ;  /* 0x3e80000017167820 */ /* 0x000fe20000400000 */
[----:B------:R-:W-:-:S02]  /*190a0*/  FSEL R25, R25, R251, P6 ;  /* 0x000000fb19197208 */ /* 0x000fc40003000000 */
[----:B------:R-:W-:Y:S01]  /*190b0*/  FSEL R154, R154, R155, P6 ;  /* 0x0000009b9a9a7208 */ /* 0x000fe20003000000 */
[----:B------:R-:W-:Y:S01]  /*190c0*/  FMUL R155, R156, 0.25 ;  /* 0x3e8000009c9b7820 */ /* 0x000fe20000400000 */
[----:B-1----:R-:W-:Y:S01]  /*190d0*/  LEA R9, R211, R9, 0x18 ;  /* 0x00000009d3097211 */ /* 0x002fe200078ec0ff */
[----:B----4-:R-:W-:Y:S01]  /*190e0*/  FMUL R12, R178, R12 ;  /* 0x0000000cb20c7220 */ /* 0x010fe20000400000 */
[----:B0-----:R-:W-:Y:S01]  /*190f0*/  FMUL R180, R3, R180 ;  /* 0x000000b403b47220 */ /* 0x001fe20000400000 */
[----:B------:R-:W-:Y:S01]  /*19100*/  @!P5 FMUL R19, R19, 16777216 ;  /* 0x4b8000001313d820 */ /* 0x000fe20000400000 */
[----:B------:R-:W-:Y:S01]  /*19110*/  FSEL R155, R155, R156, P6 ;  /* 0x0000009c9b9b7208 */ /* 0x000fe20003000000 */
[----:B------:R-:W-:Y:S01]  /*19120*/  FMUL R156, R157, 0.25 ;  /* 0x3e8000009d9c7820 */ /* 0x000fe20000400000 */
[----:B------:R-:W-:Y:S01]  /*19130*/  FMUL R17, R3, R17 ;  /* 0x0000001103117220 */ /* 0x000fe20000400000 */
[----:B------:R-:W-:Y:S01]  /*19140*/  FSEL R22, R22, R23, P6 ;  /* 0x0000001716167208 */ /* 0x000fe20003000000 */
[----:B------:R-:W-:Y:S01]  /*19150*/  FMUL R19, R178, R19 ;  /* 0x00000013b2137220 */ /* 0x000fe20000400000 */
[----:B------:R-:W-:Y:S01]  /*19160*/  FMUL R23, R252, 0.25 ;  /* 0x3e800000fc177820 */ /* 0x000fe20000400000 */
[----:B------:R-:W-:Y:S01]  /*19170*/  FSEL R156, R156, R157, P6 ;  /* 0x0000009d9c9c7208 */ /* 0x000fe20003000000 */
[----:B------:R-:W-:Y:S01]  /*19180*/  FMUL R157, R158, 0.25 ;  /* 0x3e8000009e9d7820 */ /* 0x000fe20000400000 */
[----:B------:R-:W-:-:S02]  /*19190*/  FSEL R28, R28, R249, P6 ;  /* 0x000000f91c1c7208 */ /* 0x000fc40003000000 */
[----:B------:R-:W-:Y:S02]  /*191a0*/  FSEL R23, R23, R252, P6 ;  /* 0x000000fc17177208 */ /* 0x000fe40003000000 */
[----:B------:R-:W-:Y:S01]  /*191b0*/  FSEL R157, R157, R158, P6 ;  /* 0x0000009e9d9d7208 */ /* 0x000fe20003000000 */
[----:B------:R-:W-:Y:S01]  /*191c0*/  FMUL R158, R159, 0.25 ;  /* 0x3e8000009f9e7820 */ /* 0x000fe20000400000 */
[----:B------:R-:W-:Y:S02]  /*191d0*/  FSEL R29, R29, R248, P6 ;  /* 0x000000f81d1d7208 */ /* 0x000fe40003000000 */
[----:B------:R-:W-:Y:S02]  /*191e0*/  FSEL R90, R90, R247, P6 ;  /* 0x000000f75a5a7208 */ /* 0x000fe40003000000 */
        /* <DEDUP_REMOVED lines=44> */
[----:B------:R-:W-:Y:S02]  /*194b0*/  FSEL R135, R135, R220, P6 ;  /* 0x000000dc87877208 */ /* 0x000fe40003000000 */
[----:B------:R-:W-:Y:S02]  /*194c0*/  FSEL R138, R138, R219, P6 ;  /* 0x000000db8a8a7208 */ /* 0x000fe40003000000 */
[----:B------:R-:W-:Y:S02]  /*194d0*/  FSEL R139, R139, R218, P6 ;  /* 0x000000da8b8b7208 */ /* 0x000fe40003000000 */
[----:B------:R-:W-:Y:S02]  /*194e0*/  FSEL R142, R142, R217, P6 ;  /* 0x000000d98e8e7208 */ /* 0x000fe40003000000 */
[----:B------:R-:W-:-:S02]  /*194f0*/  FSEL R143, R143, R216, P6 ;  /* 0x000000d88f8f7208 */ /* 0x000fc40003000000 */
[----:B------:R-:W-:Y:S02]  /*19500*/  FSEL R146, R146, R215, P6 ;  /* 0x000000d792927208 */ /* 0x000fe40003000000 */
[----:B------:R-:W-:Y:S02]  /*19510*/  FSEL R147, R147, R214, P6 ;  /* 0x000000d693937208 */ /* 0x000fe40003000000 */
[----:B------:R-:W-:Y:S02]  /*19520*/  FSEL R150, R150, R213, P6 ;  /* 0x000000d596967208 */ /* 0x000fe40003000000 */
[----:B------:R-:W-:Y:S01]  /*19530*/  FSEL R169, R169, R212, P6 ;  /* 0x000000d4a9a97208 */ /* 0x000fe20003000000 */
[----:B--2---:R-:W-:-:S05]  /*19540*/  FMUL R188, R210, 0.25 ;  /* 0x3e800000d2bc7820 */ /* 0x004fca0000400000 */
[----:B------:R-:W-:Y:S02]  /*19550*/  FSEL R188, R188, R210, P3 ;  /* 0x000000d2bcbc7208 */ /* 0x000fe40001800000 */
[----:B------:R-:W0:Y:S01]  /*19560*/  S2R R210, SR_TID.X ;  /* 0x0000000000d27919 */ /* 0x000e220000002100 */
[----:B---3--:R-:W-:Y:S02]  /*19570*/  FMUL R186, R179, 0.25 ;  /* 0x3e800000b3ba7820 */ /* 0x008fe40000400000 */
[----:B------:R-:W-:-:S03]  /*19580*/  @!P5 FMUL R188, R188, 16777216 ;  /* 0x4b800000bcbcd820 */ /* 0x000fc60000400000 */
[----:B------:R-:W-:Y:S01]  /*19590*/  FSEL R186, R186, R179, P3 ;  /* 0x000000b3baba7208 */ /* 0x000fe20001800000 */
[C---:B------:R-:W-:Y:S01]  /*195a0*/  FMUL R188, R178.reuse, R188 ;  /* 0x000000bcb2bc7220 */ /* 0x040fe20000400000 */
[----:B------:R1:W2:Y:S02]  /*195b0*/  MUFU.RCP R179, R4 ;  /* 0x0000000400b37308 */ /* 0x0002a40000001000 */
[----:B-1----:R-:W-:-:S05]  /*195c0*/  FMUL R4, R178, R193 ;  /* 0x000000c1b2047220 */ /* 0x002fca0000400000 */
[----:B------:R-:W-:Y:S01]  /*195d0*/  F2FP.BF16.F32.PACK_AB R4, R4, R188 ;  /* 0x000000bc0404723e */ /* 0x000fe200000010ff */
[C---:B0-----:R-:W-:Y:S01]  /*195e0*/  IMAD.SHL.U32 R5, R210.reuse, 0x10, RZ ;  /* 0x00000010d2057824 */ /* 0x041fe200078e00ff */
[----:B------:R-:W-:-:S04]  /*195f0*/  SHF.L.U32 R188, R210, 0x6, RZ ;  /* 0x00000006d2bc7819 */ /* 0x000fc800000006ff */
[----:B------:R-:W-:Y:S02]  /*19600*/  LOP3.LUT R5, R5, 0xf0, RZ, 0xc0, !PT ;  /* 0x000000f005057812 */ /* 0x000fe400078ec0ff */
[----:B------:R-:W-:Y:S01]  /*19610*/  LOP3.LUT R188, R188, 0x400, RZ, 0xc0, !PT ;  /* 0x00000400bcbc7812 */ /* 0x000fe200078ec0ff */
[----:B--2---:R-:W-:-:S03]  /*19620*/  FMUL R27, R179, R27 ;  /* 0x0000001bb31b7220 */ /* 0x004fc60000400000 */
[----:B------:R-:W-:Y:S01]  /*19630*/  IADD3 R188, R188, R9, R5 ;  /* 0x00000009bcbc7210 */ /* 0x000fe20007ffe005 */
[C---:B------:R-:W-:Y:S01]  /*19640*/  FMUL R5, R3.reuse, R185 ;  /* 0x000000b903057220 */ /* 0x040fe20000400000 */
[----:B------:R-:W-:Y:S01]  /*19650*/  FMUL R185, R3, R7 ;  /* 0x0000000703b97220 */ /* 0x000fe20000400000 */
[----:B------:R-:W-:Y:S01]  /*19660*/  FMUL R7, R179, R209 ;  /* 0x000000d1b3077220 */ /* 0x000fe20000400000 */
[----:B------:R-:W-:-:S03]  /*19670*/  LOP3.LUT R24, R210, 0x60, RZ, 0xc0, !PT ;  /* 0x00000060d2187812 */ /* 0x000fc600078ec0ff */
[----:B------:R-:W-:Y:S02]  /*19680*/  F2FP.BF16.F32.PACK_AB R5, R5, R185 ;  /* 0x000000b90505723e */ /* 0x000fe400000010ff */
[----:B------:R-:W-:Y:S02]  /*19690*/  F2FP.BF16.F32.PACK_AB R7, R27, R7 ;  /* 0x000000071b07723e */ /* 0x000fe400000010ff */
[----:B------:R-:W-:Y:S01]  /*196a0*/  LEA R24, R24, R188, 0x3 ;  /* 0x000000bc18187211 */ /* 0x000fe200078e18ff */
[----:B------:R-:W-:Y:S01]  /*196b0*/  BAR.SYNC.DEFER_BLOCKING 0x0 ;  /* 0x0000000000007b1d */ /* 0x000fe20000010000 */
[----:B------:R-:W-:-:S05]  /*196c0*/  LOP3.LUT R27, R210, 0x7f, RZ, 0xc0, !PT ;  /* 0x0000007fd21b7812 */ /* 0x000fca00078ec0ff */
[----:B------:R0:W-:Y:S01]  /*196d0*/  STSM.16.M88.4 [R24], R4 ;  /* 0x0000000418007844 */ /* 0x0001e20000000200 */
[----:B------:R-:W-:Y:S01]  /*196e0*/  LEA R27, R27, R9, 0x4 ;  /* 0x000000091b1b7211 */ /* 0x000fe200078e20ff */
[----:B0-----:R-:W-:-:S05]  /*196f0*/  FMUL R4, R2, R13 ;  /* 0x0000000d02047220 */ /* 0x001fca0000400000 */
[----:B------:R-:W-:Y:S01]  /*19700*/  F2FP.BF16.F32.PACK_AB R14, R4, R14 ;  /* 0x0000000e040e723e */ /* 0x000fe200000010ff */
[----:B------:R-:W-:Y:S01]  /*19710*/  BAR.SYNC.DEFER_BLOCKING 0x0 ;  /* 0x0000000000007b1d */ /* 0x000fe20000010000 */
[----:B------:R-:W-:Y:S01]  /*19720*/  @!P5 FMUL R186, R186, 16777216 ;  /* 0x4b800000babad820 */ /* 0x000fe20000400000 */
[----:B------:R-:W-:Y:S01]  /*19730*/  FMUL R13, R3, R15 ;  /* 0x0000000f030d7220 */ /* 0x000fe20000400000 */
[C---:B------:R-:W-:Y:S01]  /*19740*/  FMUL R31, R179.reuse, R31 ;  /* 0x0000001fb31f7220 */ /* 0x040fe20000400000 */
[----:B------:R-:W-:Y:S01]  /*19750*/  FMUL R15, R179, R30 ;  /* 0x0000001eb30f7220 */ /* 0x000fe20000400000 */
[----:B------:R-:W-:Y:S01]  /*19760*/  FMUL R186, R178, R186 ;  /* 0x000000bab2ba7220 */ /* 0x000fe20000400000 */
[----:B------:R-:W-:Y:S04]  /*19770*/  LDS.128 R4, [R27] ;  /* 0x000000001b047984 */ /* 0x000fe80000000c00 */
[----:B------:R-:W-:-:S02]  /*19780*/  F2FP.BF16.F32.PACK_AB R12, R12, R186 ;  /* 0x000000ba0c0c723e */ /* 0x000fc400000010ff */
[----:B------:R-:W-:Y:S02]  /*19790*/  F2FP.BF16.F32.PACK_AB R13, R13, R180 ;  /* 0x000000b40d0d723e */ /* 0x000fe400000010ff */
[----:B------:R-:W-:Y:S01]  /*197a0*/  F2FP.BF16.F32.PACK_AB R15, R31, R15 ;  /* 0x0000000f1f0f723e */ /* 0x000fe200000010ff */
[----:B------:R-:W-:Y:S06]  /*197b0*/  BAR.SYNC.DEFER_BLOCKING 0x0 ;  /* 0x0000000000007b1d */ /* 0x000fec0000010000 */
[----:B------:R0:W-:Y:S02]  /*197c0*/  STSM.16.M88.4 [R24], R12 ;  /* 0x0000000c18007844 */ /* 0x0001e40000000200 */
[----:B0-----:R-:W-:Y:S01]  /*197d0*/  FMUL R12, R178, R18 ;  /* 0x00000012b20c7220 */ /* 0x001fe20000400000 */
[----:B------:R-:W-:-:S04]  /*197e0*/  FMUL R13, R3, R16 ;  /* 0x00000010030d7220 */ /* 0x000fc80000400000 */
[----:B------:R-:W-:Y:S02]  /*197f0*/  F2FP.BF16.F32.PACK_AB R12, R12, R19 ;  /* 0x000000130c0c723e */ /* 0x000fe400000010ff */
[----:B------:R-:W-:Y:S01]  /*19800*/  F2FP.BF16.F32.PACK_AB R13, R13, R17 ;  /* 0x000000110d0d723e */ /* 0x000fe200000010ff */
[----:B------:R-:W-:Y:S01]  /*19810*/  BAR.SYNC.DEFER_BLOCKING 0x0 ;  /* 0x0000000000007b1d */ /* 0x000fe20000010000 */
[C---:B------:R-:W-:Y:S01]  /*19820*/  FMUL R15, R179.reuse, R35 ;  /* 0x00000023b30f7220 */ /* 0x040fe20000400000 */
[----:B------:R-:W-:Y:S01]  /*19830*/  FMUL R14, R2, R33 ;  /* 0x00000021020e7220 */ /* 0x000fe20000400000 */
[----:B------:R-:W-:-:S03]  /*19840*/  FMUL R34, R179, R34 ;  /* 0x00000022b3227220 */ /* 0x000fc60000400000 */
[----:B------:R-:W0:Y:S01]  /*19850*/  LDS.128 R16, [R27] ;  /* 0x000000001b107984 */ /* 0x000e220000000c00 */
[----:B------:R-:W-:Y:S02]  /*19860*/  F2FP.BF16.F32.PACK_AB R14, R14, R32 ;  /* 0x000000200e0e723e */ /* 0x000fe400000010ff */
[----:B------:R-:W-:Y:S01]  /*19870*/  F2FP.BF16.F32.PACK_AB R15, R15, R34 ;  /* 0x000000220f0f723e */ /* 0x000fe200000010ff */
[----:B------:R-:W-:Y:S01]  /*19880*/  BAR.SYNC.DEFER_BLOCKING 0x0 ;  /* 0x0000000000007b1d */ /* 0x000fe20000010000 */
[----:B------:R-:W-:-:S05]  /*19890*/  ISETP.GE.U32.AND P6, PT, R0, 0x7f800000, PT ;  /* 0x7f8000000000780c */ /* 0x000fca0003fc6070 */
[----:B------:R1:W-:Y:S02]  /*198a0*/  STSM.16.M88.4 [R24], R12 ;  /* 0x0000000c18007844 */ /* 0x0003e40000000200 */
[C---:B-1----:R-:W-:Y:S01]  /*198b0*/  IMAD.SHL.U32 R13, R210.reuse, 0x8, RZ ;  /* 0x00000008d20d7824 */ /* 0x042fe200078e00ff */
[----:B------:R-:W-:-:S04]  /*198c0*/  SHF.L.U32 R12, R210, 0x2, RZ ;  /* 0x00000002d20c7819 */ /* 0x000fc800000006ff */
[----:B------:R-:W-:Y:S02]  /*198d0*/  LOP3.LUT R13, R13, 0x38, RZ, 0xc0, !PT ;  /* 0x000000380d0d7812 */ /* 0x000fe400078ec0ff */
[----:B------:R-:W-:Y:S02]  /*198e0*/  LOP3.LUT R12, R12, 0x1c0, RZ, 0xc0, !PT ;  /* 0x000001c00c0c7812 */ /* 0x000fe400078ec0ff */
[----:B------:R-:W-:Y:S02]  /*198f0*/  SHF.R.U32.HI R14, RZ, 0x1, R210 ;  /* 0x00000001ff0e7819 */ /* 0x000fe400000116d2 */
[----:B------:R-:W-:Y:S02]  /*19900*/  IADD3 R12, R12, R9, R13 ;  /* 0x000000090c0c7210 */ /* 0x000fe40007ffe00d */
[----:B------:R-:W-:Y:S02]  /*19910*/  SHF.L.U32 R13, R210, 0x1, RZ ;  /* 0x00000001d20d7819 */ /* 0x000fe400000006ff */
[----:B------:R-:W-:-:S02]  /*19920*/  LOP3.LUT R14, R14, 0x4, RZ, 0xc0, !PT ;  /* 0x000000040e0e7812 */ /* 0x000fc400078ec0ff */
[----:B------:R-:W-:-:S04]  /*19930*/  LOP3.LUT R13, R13, 0xf8, RZ, 0xc0, !PT ;  /* 0x000000f80d0d7812 */ /* 0x000fc800078ec0ff */
[----:B------:R-:W-:Y:S01]  /*19940*/  IADD3 R13, R9, R13, RZ ;  /* 0x0000000d090d7210 */ /* 0x000fe20007ffe0ff */
[----:B------:R-:W-:Y:S01]  /*19950*/  IMAD.IADD R9, R14, 0x1, R12 ;  /* 0x000000010e097824 */ /* 0x000fe200078e020c */
[----:B------:R-:W-:-:S04]  /*19960*/  @P6 MOV R12, 0x7f800000 ;  /* 0x7f800000000c6802 */ /* 0x000fc80000000f00 */
[----:B------:R-:W-:Y:S01]  /*19970*/  STL [R1+0xc], R9 ;  /* 0x00000c0901007387 */ /* 0x000fe20000100800 */
[----:B------:R-:W-:-:S03]  /*19980*/  @P6 FFMA.FTZ R8, R0, R12, +INF ;  /* 0x7f80000000086423 */ /* 0x000fc6000001000c */
[----:B------:R-:W2:Y:S04]  /*19990*/  LDL.LU R12, [R1+0x1f0] ;  /* 0x0001f000010c7983 */ /* 0x000ea80000300800 */
[----:B------:R-:W3:Y:S04]  /*199a0*/  LDL.LU R14, [R1+0x1e4] ;  /* 0x0001e400010e7983 */ /* 0x000ee80000300800 */
[----:B------:R-:W4:Y:S04]  /*199b0*/  LDL.LU R15, [R1+0x1e0] ;  /* 0x0001e000010f7983 */ /* 0x000f280000300800 */
[----:B------:R1:W-:Y:S04]  /*199c0*/  STL [R1+0x200], R8 ;  /* 0x0002000801007387 */ /* 0x0003e80000100800 */
[----:B------:R-:W3:Y:S04]  /*199d0*/  LDL.LU R32, [R1+0xa4] ;  /* 0x0000a40001207983 */ /* 0x000ee80000300800 */
[----:B------:R-:W3:Y:S04]  /*199e0*/  LDL.LU R31, [R1+0xa0] ;  /* 0x0000a000011f7983 */ /* 0x000ee80000300800 */
[----:B------:R-:W3:Y:S04]  /*199f0*/  LDL.LU R34, [R1+0x94] ;  /* 0x0000940001227983 */ /* 0x000ee80000300800 */
[----:B------:R-:W3:Y:S04]  /*19a00*/  LDL.LU R33, [R1+0x90] ;  /* 0x0000900001217983 */ /* 0x000ee80000300800 */
[----:B------:R-:W3:Y:S01]  /*19a10*/  LDL.LU R35, [R1+0x80] ;  /* 0x0000800001237983 */ /* 0x000ee20000300800 */
[----:B-1----:R-:W-:-:S03]  /*19a20*/  FMUL R8, R179, R208 ;  /* 0x000000d0b3087220 */ /* 0x002fc60000400000 */
[----:B------:R-:W3:Y:S01]  /*19a30*/  LDL.LU R210, [R1+0x44] ;  /* 0x0000440001d27983 */ /* 0x000ee20000300800 */
[----:B------:R-:W-:-:S03]  /*19a40*/  FMUL R9, R179, R207 ;  /* 0x000000cfb3097220 */ /* 0x000fc60000400000 */
        /* <DEDUP_REMOVED lines=25> */
[C---:B------:R-:W-:Y:S01]  /*19be0*/  FMUL R241, R179.reuse, R194 ;  /* 0x000000c2b3f17220 */ /* 0x040fe20000400000 */
[C---:B------:R-:W-:Y:S02]  /*19bf0*/  FMUL R217, R179.reuse, R176 ;  /* 0x000000b0b3d97220 */ /* 0x040fe40000400000 */
[----:B------:R-:W3:Y:S01]  /*19c00*/  LDL.LU R198, [R1+0xc4] ;  /* 0x0000c40001c67983 */ /* 0x000ee20000300800 */
[C---:B------:R-:W-:Y:S01]  /*19c10*/  FMUL R181, R179.reuse, R87 ;  /* 0x00000057b3b57220 */ /* 0x040fe20000400000 */
[C---:B------:R-:W-:Y:S02]  /*19c20*/  FMUL R194, R179.reuse, R174 ;  /* 0x000000aeb3c27220 */ /* 0x040fe40000400000 */
[----:B------:R-:W3:Y:S01]  /*19c30*/  LDL.LU R197, [R1+0xd0] ;  /* 0x0000d00001c57983 */ /* 0x000ee20000300800 */
[C---:B------:R-:W-:Y:S01]  /*19c40*/  FMUL R180, R179.reuse, R86 ;  /* 0x00000056b3b47220 */ /* 0x040fe20000400000 */
[----:B------:R-:W-:-:S02]  /*19c50*/  FMUL R176, R179, R83 ;  /* 0x00000053b3b07220 */ /* 0x000fc40000400000 */
[----:B------:R-:W3:Y:S01]  /*19c60*/  LDL.LU R196, [R1+0xd4] ;  /* 0x0000d40001c47983 */ /* 0x000ee20000300800 */
[C---:B------:R-:W-:Y:S01]  /*19c70*/  FMUL R174, R179.reuse, R82 ;  /* 0x00000052b3ae7220 */ /* 0x040fe20000400000 */
[C---:B------:R-:W-:Y:S02]  /*19c80*/  FMUL R83, R179.reuse, R79 ;  /* 0x0000004fb3537220 */ /* 0x040fe40000400000 */
[----:B------:R-:W3:Y:S01]  /*19c90*/  LDL.LU R87, [R1+0x1b0] ;  /* 0x0001b00001577983 */ /* 0x000ee20000300800 */
[----:B------:R-:W-:Y:S01]  /*19ca0*/  FMUL R82, R179, R78 ;  /* 0x0000004eb3527220 */ /* 0x000fe20000400000 */
[C---:B------:R-:W-:Y:S02]  /*19cb0*/  FMUL R229, R2.reuse, R141 ;  /* 0x0000008d02e57220 */ /* 0x040fe40000400000 */
        /* <DEDUP_REMOVED lines=21> */
[----:B------:R-:W-:Y:S01]  /*19e10*/  FMUL R221, R179, R182 ;  /* 0x000000b6b3dd7220 */ /* 0x000fe20000400000 */
[----:B------:R-:W-:-:S02]  /*19e20*/  FMUL R195, R2, R120 ;  /* 0x0000007802c37220 */ /* 0x000fc40000400000 */
[----:B------:R-:W3:Y:S01]  /*19e30*/  LDL.LU R124, [R1+0x124] ;  /* 0x00012400017c7983 */ /* 0x000ee20000300800 */
[C---:B------:R-:W-:Y:S01]  /*19e40*/  FMUL R238, R179.reuse, R190 ;  /* 0x000000beb3ee7220 */ /* 0x040fe20000400000 */
[C---:B------:R-:W-:Y:S01]  /*19e50*/  FMUL R236, R179.reuse, R189 ;  /* 0x000000bdb3ec7220 */ /* 0x040fe20000400000 */
[C---:B------:R-:W-:Y:S01]  /*19e60*/  FMUL R234, R179.reuse, R187 ;  /* 0x000000bbb3ea7220 */ /* 0x040fe20000400000 */
[----:B------:R-:W3:Y:S01]  /*19e70*/  LDL.LU R121, [R1+0x150] ;  /* 0x0001500001797983 */ /* 0x000ee20000300800 */
[C---:B------:R-:W-:Y:S01]  /*19e80*/  FMUL R233, R179.reuse, R184 ;  /* 0x000000b8b3e97220 */ /* 0x040fe20000400000 */
        /* <DEDUP_REMOVED lines=26> */
[----:B------:R-:W-:Y:S01]  /*1a030*/  FMUL R38, R179, R38 ;  /* 0x00000026b3267220 */ /* 0x000fe20000400000 */
[----:B------:R-:W3:Y:S01]  /*1a040*/  LDL.LU R120, [R1+0x154] ;  /* 0x0001540001787983 */ /* 0x000ee20000300800 */
[C---:B------:R-:W-:Y:S01]  /*1a050*/  FMUL R182, R2.reuse, R109 ;  /* 0x0000006d02b67220 */ /* 0x040fe20000400000 */
[C---:B------:R-:W-:Y:S01]  /*1a060*/  FMUL R179, R2.reuse, R108 ;  /* 0x0000006c02b37220 */ /* 0x040fe20000400000 */
[C---:B------:R-:W-:Y:S01]  /*1a070*/  FMUL R177, R2.reuse, R105 ;  /* 0x0000006902b17220 */ /* 0x040fe20000400000 */
[----:B------:R-:W3:Y:S01]  /*1a080*/  LDL.LU R109, [R1+0x160] ;  /* 0x00016000016d7983 */ /* 0x000ee20000300800 */
[C---:B------:R-:W-:Y:S01]  /*1a090*/  FMUL R175, R2.reuse, R104 ;  /* 0x0000006802af7220 */ /* 0x040fe20000400000 */
[----:B------:R-:W-:-:S02]  /*1a0a0*/  FMUL R173, R2, R101 ;  /* 0x0000006502ad7220 */ /* 0x000fc40000400000 */
[----:B------:R-:W3:Y:S01]  /*1a0b0*/  LDL.LU R108, [R1+0x164] ;  /* 0x00016400016c7983 */ /* 0x000ee20000300800 */
[----:B------:R-:W-:Y:S01]  /*1a0c0*/  @!P4 FMUL R20, R20, 16777216 ;  /* 0x4b8000001414c820 */ /* 0x000fe20000400000 */
[C---:B------:R-:W-:Y:S02]  /*1a0d0*/  FMUL R231, R2.reuse, R145 ;  /* 0x0000009102e77220 */ /* 0x040fe40000400000 */
[----:B------:R-:W3:Y:S01]  /*1a0e0*/  LDL.LU R105, [R1+0x170] ;  /* 0x0001700001697983 */ /* 0x000ee20000300800 */
[C---:B------:R-:W-:Y:S01]  /*1a0f0*/  FMUL R172, R2.reuse, R100 ;  /* 0x0000006402ac7220 */ /* 0x040fe20000400000 */
[----:B------:R-:W-:Y:S02]  /*1a100*/  @!P4 FMUL R25, R25, 16777216 ;  /* 0x4b8000001919c820 */ /* 0x000fe40000400000 */
[----:B------:R-:W3:Y:S01]  /*1a110*/  LDL.LU R104, [R1+0x174] ;  /* 0x0001740001687983 */ /* 0x000ee20000300800 */
[C---:B------:R-:W-:Y:S01]  /*1a120*/  FMUL R230, R2.reuse, R144 ;  /* 0x0000009002e67220 */ /* 0x040fe20000400000 */
[----:B------:R-:W-:-:S02]  /*1a130*/  FMUL R145, R2, R97 ;  /* 0x0000006102917220 */ /* 0x000fc40000400000 */
        /* <DEDUP_REMOVED lines=11> */
[----:B------:R-:W-:Y:S02]  /*1a1f0*/  FMUL R137, R3, R25 ;  /* 0x0000001903897220 */ /* 0x000fe40000400000 */
[----:B------:R-:W3:Y:S04]  /*1a200*/  LDL.LU R93, [R1+0x1a0] ;  /* 0x0001a000015d7983 */ /* 0x000ee80000300800 */
[----:B------:R-:W3:Y:S04]  /*1a210*/  LDL.LU R92, [R1+0x1a4] ;  /* 0x0001a400015c7983 */ /* 0x000ee80000300800 */
[----:B------:R-:W3:Y:S04]  /*1a220*/  LDL.LU R20, [R1+0xe0] ;  /* 0x0000e00001147983 */ /* 0x000ee80000300800 */
[----:B------:R-:W3:Y:S01]  /*1a230*/  LDL.LU R25, [R1+0x1d0] ;  /* 0x0001d00001197983 */ /* 0x000ee20000300800 */
[----:B------:R-:W-:Y:S01]  /*1a240*/  @!P4 FMUL R26, R26, 16777216 ;  /* 0x4b8000001a1ac820 */ /* 0x000fe20000400000 */
[----:B------:R-:W-:-:S03]  /*1a250*/  FMUL R225, R2, R136 ;  /* 0x0000008802e17220 */ /* 0x000fc60000400000 */
[----:B------:R-:W-:Y:S02]  /*1a260*/  FMUL R136, R3, R26 ;  /* 0x0000001a03887220 */ /* 0x000fe40000400000 */
[----:B------:R-:W3:Y:S01]  /*1a270*/  LDL.LU R26, [R1+0x1d4] ;  /* 0x0001d400011a7983 */ /* 0x000ee20000300800 */
[----:B------:R-:W-:Y:S01]  /*1a280*/  @!P4 FMUL R28, R28, 16777216 ;  /* 0x4b8000001c1cc820 */ /* 0x000fe20000400000 */
[----:B------:R-:W-:Y:S01]  /*1a290*/  @!P4 FMUL R162, R162, 16777216 ;  /* 0x4b800000a2a2c820 */ /* 0x000fe20000400000 */
[----:B------:R-:W-:Y:S01]  /*1a2a0*/  @!P4 FMUL R163, R163, 16777216 ;  /* 0x4b800000a3a3c820 */ /* 0x000fe20000400000 */
[C---:B------:R-:W-:Y:S01]  /*1a2b0*/  FMUL R189, R2.reuse, R113 ;  /* 0x0000007102bd7220 */ /* 0x040fe20000400000 */
[----:B------:R-:W-:Y:S01]  /*1a2c0*/  FMUL R30, R2, R41 ;  /* 0x00000029021e7220 */ /* 0x000fe20000400000 */
[C---:B------:R-:W-:Y:S01]  /*1a2d0*/  FMUL R113, R3.reuse, R28 ;  /* 0x0000001c03717220 */ /* 0x040fe20000400000 */
[C---:B------:R-:W-:Y:S01]  /*1a2e0*/  FMUL R41, R3.reuse, R162 ;  /* 0x000000a203297220 */ /* 0x040fe20000400000 */
[----:B------:R-:W3:Y:S01]  /*1a2f0*/  LDL.LU R28, [R1+0xe4] ;  /* 0x0000e400011c7983 */ /* 0x000ee20000300800 */
[----:B------:R-:W-:Y:S01]  /*1a300*/  FMUL R183, R3, R163 ;  /* 0x000000a303b77220 */ /* 0x000fe20000400000 */
[----:B------:R-:W-:-:S02]  /*1a310*/  @!P4 FMUL R164, R164, 16777216 ;  /* 0x4b800000a4a4c820 */ /* 0x000fc40000400000 */
[----:B------:R-:W3:Y:S04]  /*1a320*/  LDL.LU R162, [R1+0x100] ;  /* 0x0001000001a27983 */ /* 0x000ee80000300800 */
[----:B------:R-:W3:Y:S01]  /*1a330*/  LDL.LU R163, [R1+0x104] ;  /* 0x0001040001a37983 */ /* 0x000ee20000300800 */
[----:B------:R-:W-:-:S03]  /*1a340*/  FMUL R184, R3, R164 ;  /* 0x000000a403b87220 */ /* 0x000fc60000400000 */
[----:B------:R-:W3:Y:S01]  /*1a350*/  LDL.LU R164, [R1+0xf0] ;  /* 0x0000f00001a47983 */ /* 0x000ee20000300800 */
[----:B------:R-:W-:-:S04]  /*1a360*/  @!P4 FMUL R165, R165, 16777216 ;  /* 0x4b800000a5a5c820 */ /* 0x000fc80000400000 */
[----:B------:R-:W-:Y:S02]  /*1a370*/  FMUL R185, R3, R165 ;  /* 0x000000a503b97220 */ /* 0x000fe40000400000 */
[----:B------:R-:W3:Y:S01]  /*1a380*/  LDL.LU R165, [R1+0xf4] ;  /* 0x0000f40001a57983 */ /* 0x000ee20000300800 */
[----:B------:R-:W-:Y:S01]  /*1a390*/  @!P4 FMUL R29, R29, 16777216 ;  /* 0x4b8000001d1dc820 */ /* 0x000fe20000400000 */
[----:B------:R-:W-:Y:S01]  /*1a3a0*/  @!P4 FMUL R166, R166, 16777216 ;  /* 0x4b800000a6a6c820 */ /* 0x000fe20000400000 */
[C---:B------:R-:W-:Y:S02]  /*1a3b0*/  FMUL R187, R2.reuse, R112 ;  /* 0x0000007002bb7220 */ /* 0x040fe40000400000 */
[C---:B------:R-:W-:Y:S01]  /*1a3c0*/  FMUL R112, R3.reuse, R29 ;  /* 0x0000001d03707220 */ /* 0x040fe20000400000 */
[----:B------:R-:W-:Y:S02]  /*1a3d0*/  FMUL R29, R3, R166 ;  /* 0x000000a6031d7220 */ /* 0x000fe40000400000 */
        /* <DEDUP_REMOVED lines=30> */
[----:B--2---:R-:W-:-:S05]  /*1a5c0*/  FMUL R2, R12, 0.25 ;  /* 0x3e8000000c027820 */ /* 0x004fca0000400000 */
[----:B------:R-:W-:Y:S01]  /*1a5d0*/  FSEL R2, R2, R12, P3 ;  /* 0x0000000c02027208 */ /* 0x000fe20001800000 */
[----:B----4-:R-:W-:Y:S01]  /*1a5e0*/  FMUL R12, R15, 0.25 ;  /* 0x3e8000000f0c7820 */ /* 0x010fe20000400000 */
[----:B------:R-:W-:-:S04]  /*1a5f0*/  @!P4 FMUL R21, R21, 16777216 ;  /* 0x4b8000001515c820 */ /* 0x000fc80000400000 */
[----:B------:R-:W-:Y:S01]  /*1a600*/  FSEL R12, R12, R15, P3 ;  /* 0x0000000f0c0c7208 */ /* 0x000fe20001800000 */
        /* <DEDUP_REMOVED lines=95> */
[----:B---3--:R-:W-:-:S05]  /*1ac00*/  FMUL R3, R14, 0.25 ;  /* 0x3e8000000e037820 */ /* 0x008fca0000400000 */
[----:B------:R-:W-:Y:S01]  /*1ac10*/  FSEL R3, R3, R14, P3 ;  /* 0x0000000e03037208 */ /* 0x000fe20001800000 */
[----:B------:R-:W-:Y:S01]  /*1ac20*/  FMUL R167, R197, 0.25 ;  /* 0x3e800000c5a77820 */ /* 0x000fe20000400000 */
[----:B------:R-:W-:-:S05]  /*1ac30*/  FMUL R15, R25, 0.25 ;  /* 0x3e800000190f7820 */ /* 0x000fca0000400000 */
[----:B------:R-:W-:Y:S01]  /*1ac40*/  FSEL R15, R15, R25, P3 ;  /* 0x000000190f0f7208 */ /* 0x000fe20001800000 */
[----:B------:R-:W-:Y:S01]  /*1ac50*/  FMUL R25, R78, 0.25 ;  /* 0x3e8000004e197820 */ /* 0x000fe20000400000 */
[----:B------:R-:W-:-:S04]  /*1ac60*/  FMUL R14, R26, 0.25 ;  /* 0x3e8000001a0e7820 */ /* 0x000fc80000400000 */
[----:B------:R-:W-:Y:S01]  /*1ac70*/  FSEL R25, R25, R78, P3 ;  /* 0x0000004e19197208 */ /* 0x000fe20001800000 */
[----:B------:R-:W-:Y:S01]  /*1ac80*/  FMUL R78, R86, 0.25 ;  /* 0x3e800000564e7820 */ /* 0x000fe20000400000 */
[----:B------:R-:W-:-:S04]  /*1ac90*/  FSEL R14, R14, R26, P3 ;  /* 0x0000001a0e0e7208 */ /* 0x000fc80001800000 */
[----:B------:R-:W-:Y:S01]  /*1aca0*/  FSEL R78, R78, R86, P3 ;  /* 0x000000564e4e7208 */ /* 0x000fe20001800000 */
[----:B------:R-:W-:Y:S01]  /*1acb0*/  FMUL R86, R92, 0.25 ;  /* 0x3e8000005c567820 */ /* 0x000fe20000400000 */
[----:B------:R-:W-:-:S04]  /*1acc0*/  FMUL R26, R79, 0.25 ;  /* 0x3e8000004f1a7820 */ /* 0x000fc80000400000 */
[----:B------:R-:W-:Y:S01]  /*1acd0*/  FSEL R86, R86, R92, P3 ;  /* 0x0000005c56567208 */ /* 0x000fe20001800000 */
[----:B------:R-:W-:Y:S01]  /*1ace0*/  FMUL R92, R96, 0.25 ;  /* 0x3e800000605c7820 */ /* 0x000fe20000400000 */
[----:B------:R-:W-:Y:S01]  /*1acf0*/  FSEL R26, R26, R79, P3 ;  /* 0x0000004f1a1a7208 */ /* 0x000fe20001800000 */
[----:B------:R-:W-:-:S03]  /*1ad00*/  FMUL R79, R87, 0.25 ;  /* 0x3e800000574f7820 */ /* 0x000fc60000400000 */
        /* <DEDUP_REMOVED lines=79> */
[----:B------:R-:W-:Y:S01]  /*1b200*/  FSEL R206, R206, R210, P3 ;  /* 0x000000d2cece7208 */ /* 0x000fe20001800000 */
[----:B------:R-:W-:Y:S01]  /*1b210*/  FMUL R210, R224, 0.25 ;  /* 0x3e800000e0d27820 */ /* 0x000fe20000400000 */
[----:B------:R-:W-:Y:S01]  /*1b220*/  FSEL R207, R207, R209, P3 ;  /* 0x000000d1cfcf7208 */ /* 0x000fe20001800000 */
[----:B------:R-:W-:Y:S01]  /*1b230*/  FMUL R209, R227, 0.25 ;  /* 0x3e800000e3d17820 */ /* 0x000fe20000400000 */
[----:B------:R-:W-:Y:S01]  /*1b240*/  @!P5 FMUL R32, R32, 16777216 ;  /* 0x4b8000002020d820 */ /* 0x000fe20000400000 */
[----:B------:R-:W-:Y:S01]  /*1b250*/  @!P5 FMUL R33, R33, 16777216 ;  /* 0x4b8000002121d820 */ /* 0x000fe20000400000 */
[----:B------:R-:W-:Y:S01]  /*1b260*/  @!P5 FMUL R34, R34, 16777216 ;  /* 0x4b8000002222d820 */ /* 0x000fe20000400000 */
[----:B------:R-:W-:Y:S01]  /*1b270*/  @!P5 FMUL R35, R35, 16777216 ;  /* 0x4b8000002323d820 */ /* 0x000fe20000400000 */
[----:B------:R-:W-:Y:S01]  /*1b280*/  FSETP.NEU.AND P4, PT, R0, RZ, PT ;  /* 0x000000ff0000720b */ /* 0x000fe20003f8d000 */
[----:B------:R-:W-:Y:S01]  /*1b290*/  FMUL R0, R166, 0.25 ;  /* 0x3e800000a6007820 */ /* 0x000fe20000400000 */
[----:B------:R-:W-:Y:S01]  /*1b2a0*/  FMUL R202, R178, R28 ;  /* 0x0000001cb2ca7220 */ /* 0x000fe20000400000 */
[----:B------:R-:W-:Y:S01]  /*1b2b0*/  FSEL R204, R204, R208, P3 ;  /* 0x000000d0cccc7208 */ /* 0x000fe20001800000 */
[C---:B------:R-:W-:Y:S01]  /*1b2c0*/  FMUL R208, R178.reuse, R32 ;  /* 0x00000020b2d07220 */ /* 0x040fe20000400000 */
[----:B------:R-:W-:Y:S01]  /*1b2d0*/  FSEL R209, R209, R227, P3 ;  /* 0x000000e3d1d17208 */ /* 0x000fe20001800000 */
[----:B------:R-:W-:Y:S01]  /*1b2e0*/  FMUL R227, R178, R35 ;  /* 0x00000023b2e37220 */ /* 0x000fe20000400000 */
[----:B------:R-:W-:Y:S01]  /*1b2f0*/  FSEL R210, R210, R224, P3 ;  /* 0x000000e0d2d27208 */ /* 0x000fe20001800000 */
[C---:B------:R-:W-:Y:S01]  /*1b300*/  FMUL R224, R178.reuse, R34 ;  /* 0x00000022b2e07220 */ /* 0x040fe20000400000 */
[----:B------:R-:W-:Y:S01]  /*1b310*/  MOV R28, R223 ;  /* 0x000000df001c7202 */ /* 0x000fe20000000f00 */
[----:B------:R-:W-:Y:S01]  /*1b320*/  FMUL R223, R178, R33 ;  /* 0x00000021b2df7220 */ /* 0x000fe20000400000 */
[----:B------:R-:W-:Y:S01]  /*1b330*/  BAR.SYNC.DEFER_BLOCKING 0x0 ;  /* 0x0000000000007b1d */ /* 0x000fe20000010000 */
[----:B------:R-:W-:Y:S01]  /*1b340*/  FSEL R0, R0, R166, P3 ;  /* 0x000000a600007208 */ /* 0x000fe20001800000 */
[----:B------:R-:W-:Y:S01]  /*1b350*/  FMUL R166, R196, 0.25 ;  /* 0x3e800000c4a67820 */ /* 0x000fe20000400000 */
[----:B------:R-:W-:-:S04]  /*1b360*/  @!P5 FMUL R20, R20, 16777216 ;  /* 0x4b8000001414d820 */ /* 0x000fc80000400000 */
[----:B------:R-:W-:Y:S01]  /*1b370*/  FSEL R166, R166, R196, P3 ;  /* 0x000000c4a6a67208 */ /* 0x000fe20001800000 */
[----:B------:R-:W-:Y:S01]  /*1b380*/  FMUL R196, R200, 0.25 ;  /* 0x3e800000c8c47820 */ /* 0x000fe20000400000 */
[----:B------:R-:W-:Y:S01]  /*1b390*/  @!P5 FMUL R209, R209, 16777216 ;  /* 0x4b800000d1d1d820 */ /* 0x000fe20000400000 */
[----:B------:R-:W-:Y:S01]  /*1b3a0*/  @!P5 FMUL R210, R210, 16777216 ;  /* 0x4b800000d2d2d820 */ /* 0x000fe20000400000 */
[----:B------:R-:W1:Y:S02]  /*1b3b0*/  LDS.128 R32, [R27] ;  /* 0x000000001b207984 */ /* 0x000e640000000c00 */
[----:B------:R-:W-:Y:S01]  /*1b3c0*/  FSEL R196, R196, R200, P3 ;  /* 0x000000c8c4c47208 */ /* 0x000fe20001800000 */
[C---:B------:R-:W-:Y:S01]  /*1b3d0*/  FMUL R200, R178.reuse, R20 ;  /* 0x00000014b2c87220 */ /* 0x040fe20000400000 */
[C---:B------:R-:W-:Y:S01]  /*1b3e0*/  FMUL R20, R178.reuse, R209 ;  /* 0x000000d1b2147220 */ /* 0x040fe20000400000 */
[----:B------:R-:W-:Y:S01]  /*1b3f0*/  FMUL R210, R178, R210 ;  /* 0x000000d2b2d27220 */ /* 0x000fe20000400000 */
[----:B------:R-:W-:-:S02]  /*1b400*/  F2FP.BF16.F32.PACK_AB R21, R21, R23 ;  /* 0x000000171515723e */ /* 0x000fc400000010ff */
[----:B------:R-:W-:Y:S02]  /*1b410*/  F2FP.BF16.F32.PACK_AB R29, R29, R22 ;  /* 0x000000161d1d723e */ /* 0x000fe400000010ff */
[----:B------:R-:W-:Y:S02]  /*1b420*/  F2FP.BF16.F32.PACK_AB R20, R20, R210 ;  /* 0x000000d21414723e */ /* 0x000fe400000010ff */
[----:B------:R-:W-:Y:S01]  /*1b430*/  F2FP.BF16.F32.PACK_AB R22, R37, R36 ;  /* 0x000000242516723e */ /* 0x000fe200000010ff */
[----:B------:R-:W-:Y:S01]  /*1b440*/  FMUL R169, R199, 0.25 ;  /* 0x3e800000c7a97820 */ /* 0x000fe20000400000 */
[----:B------:R-:W-:Y:S01]  /*1b450*/  F2FP.BF16.F32.PACK_AB R23, R39, R38 ;  /* 0x000000262717723e */ /* 0x000fe200000010ff */
[----:B------:R-:W-:Y:S01]  /*1b460*/  BAR.SYNC.DEFER_BLOCKING 0x0 ;  /* 0x0000000000007b1d */ /* 0x000fe20000010000 */
[----:B------:R-:W-:Y:S01]  /*1b470*/  @!P5 FMUL R206, R206, 16777216 ;  /* 0x4b800000ceced820 */ /* 0x000fe20000400000 */
[----:B------:R-:W-:Y:S01]  /*1b480*/  @!P5 FMUL R207, R207, 16777216 ;  /* 0x4b800000cfcfd820 */ /* 0x000fe20000400000 */
[----:B------:R-:W-:Y:S01]  /*1b490*/  MOV R209, R28 ;  /* 0x0000001c00d17202 */ /* 0x000fe20000000f00 */
[----:B------:R-:W-:Y:S01]  /*1b4a0*/  @!P5 FMUL R31, R31, 16777216 ;  /* 0x4b8000001f1fd820 */ /* 0x000fe20000400000 */
[----:B------:R-:W-:Y:S01]  /*1b4b0*/  F2FP.BF16.F32.PACK_AB R30, R30, R40 ;  /* 0x000000281e1e723e */ /* 0x000fe200000010ff */
        /* <DEDUP_REMOVED lines=18> */
[----:B------:R-:W-:Y:S01]  /*1b5e0*/  STSM.16.M88.4 [R24], R20 ;  /* 0x0000001418007844 */ /* 0x000fe20000000200 */
[----:B------:R-:W-:Y:S01]  /*1b5f0*/  BAR.SYNC.DEFER_BLOCKING 0x0 ;  /* 0x0000000000007b1d */ /* 0x000fe20000010000 */
[----:B------:R-:W-:Y:S01]  /*1b600*/  FSEL R169, R169, R199, P3 ;  /* 0x000000c7a9a97208 */ /* 0x000fe20001800000 */
[----:B------:R-:W-:Y:S01]  /*1b610*/  FMUL R199, R205, 0.25 ;  /* 0x3e800000cdc77820 */ /* 0x000fe20000400000 */
[C---:B------:R-:W-:Y:S01]  /*1b620*/  FMUL R28, R178.reuse, R206 ;  /* 0x000000ceb21c7220 */ /* 0x040fe20000400000 */
[----:B------:R-:W-:Y:S01]  /*1b630*/  FMUL R207, R178, R207 ;  /* 0x000000cfb2cf7220 */ /* 0x000fe20000400000 */
        /* <DEDUP_REMOVED lines=19> */
[----:B------:R-:W2:Y:S01]  /*1b770*/  LDS.128 R20, [R27] ;  /* 0x000000001b147984 */ /* 0x000ea20000000c00 */
[----:B------:R-:W-:Y:S01]  /*1b780*/  FSEL R199, R199, R205, P3 ;  /* 0x000000cdc7c77208 */ /* 0x000fe20001800000 */
[----:B------:R-:W-:Y:S01]  /*1b790*/  FMUL R205, R178, R31 ;  /* 0x0000001fb2cd7220 */ /* 0x000fe20000400000 */
[----:B------:R-:W-:Y:S01]  /*1b7a0*/  F2FP.BF16.F32.PACK_AB R28, R28, R207 ;  /* 0x000000cf1c1c723e */ /* 0x000fe200000010ff */
[----:B------:R-:W-:Y:S01]  /*1b7b0*/  @!P5 FMUL R167, R167, 16777216 ;  /* 0x4b800000a7a7d820 */ /* 0x000fe20000400000 */
[----:B------:R-:W-:Y:S01]  /*1b7c0*/  F2FP.BF16.F32.PACK_AB R31, R43, R42 ;  /* 0x0000002a2b1f723e */ /* 0x000fe200000010ff */
[----:B------:R-:W-:Y:S01]  /*1b7d0*/  BAR.SYNC.DEFER_BLOCKING 0x0 ;  /* 0x0000000000007b1d */ /* 0x000fe20000010000 */
        /* <DEDUP_REMOVED lines=23> */
[----:B------:R-:W-:Y:S01]  /*1b950*/  STSM.16.M88.4 [R24], R28 ;  /* 0x0000001c18007844 */ /* 0x000fe20000000200 */
[C---:B------:R-:W-:Y:S01]  /*1b960*/  FMUL R96, R178.reuse, R96 ;  /* 0x00000060b2607220 */ /* 0x040fe20000400000 */
[C---:B------:R-:W-:Y:S01]  /*1b970*/  FMUL R97, R178.reuse, R97 ;  /* 0x00000061b2617220 */ /* 0x040fe20000400000 */
[C---:B------:R-:W-:Y:S01]  /*1b980*/  FMUL R100, R178.reuse, R100 ;  /* 0x00000064b2647220 */ /* 0x040fe20000400000 */
[----:B------:R-:W-:Y:S01]  /*1b990*/  BAR.SYNC.DEFER_BLOCKING 0x0 ;  /* 0x0000000000007b1d */ /* 0x000fe20000010000 */
        /* <DEDUP_REMOVED lines=20> */
[----:B------:R-:W-:Y:S01]  /*1bae0*/  F2FP.BF16.F32.PACK_AB R37, R184, R185 ;  /* 0x000000b9b825723e */ /* 0x000fe200000010ff */
[----:B------:R-:W3:Y:S01]  /*1baf0*/  LDL.LU R210, [R1+0xa40] ;  /* 0x000a400001d27983 */ /* 0x000ee20000300800 */
[----:B------:R-:W-:Y:S01]  /*1bb00*/  F2FP.BF16.F32.PACK_AB R38, R45, R44 ;  /* 0x0000002c2d26723e */ /* 0x000fe200000010ff */
[----:B------:R-:W4:Y:S02]  /*1bb10*/  LDC R207, c[0x0][0x278] ;  /* 0x00009e00ffcf7b82 */ /* 0x000f240000000800 */
[----:B------:R-:W2:Y:S01]  /*1bb20*/  LDS.128 R28, [R27] ;  /* 0x000000001b1c7984 */ /* 0x000ea20000000c00 */
        /* <DEDUP_REMOVED lines=10> */
[----:B------:R-:W-:-:S04]  /*1bbd0*/  F2FP.BF16.F32.PACK_AB R39, R47, R46 ;  /* 0x0000002e2f27723e */ /* 0x000fc800000010ff */
[----:B------:R-:W-:Y:S01]  /*1bbe0*/  F2FP.BF16.F32.PACK_AB R36, R203, R178 ;  /* 0x000000b2cb24723e */ /* 0x000fe200000010ff */
[----:B------:R-:W-:Y:S06]  /*1bbf0*/  BAR.SYNC.DEFER_BLOCKING 0x0 ;  /* 0x0000000000007b1d */ /* 0x000fec0000010000 */
[----:B------:R-:W-:Y:S02]  /*1bc00*/  STSM.16.M88.4 [R24], R36 ;  /* 0x0000002418007844 */ /* 0x000fe40000000200 */
[----:B------:R-:W-:Y:S01]  /*1bc10*/  BAR.SYNC.DEFER_BLOCKING 0x0 ;  /* 0x0000000000007b1d */ /* 0x000fe20000010000 */
[----:B------:R-:W-:-:S02]  /*1bc20*/  F2FP.BF16.F32.PACK_AB R40, R199, R201 ;  /* 0x000000c9c728723e */ /* 0x000fc400000010ff */
[----:B------:R-:W-:Y:S02]  /*1bc30*/  F2FP.BF16.F32.PACK_AB R41, R41, R183 ;  /* 0x000000b72929723e */ /* 0x000fe400000010ff */
[----:B------:R-:W-:-:S03]  /*1bc40*/  F2FP.BF16.F32.PACK_AB R42, R49, R48 ;  /* 0x00000030312a723e */ /* 0x000fc600000010ff */
[----:B------:R-:W1:Y:S01]  /*1bc50*/  LDC R199, c[0x0][0x278] ;  /* 0x00009e00ffc77b82 */ /* 0x000e620000000800 */
[----:B------:R-:W2:Y:S01]  /*1bc60*/  LDS.128 R36, [R27] ;  /* 0x000000001b247984 */ /* 0x000ea20000000c00 */
[----:B------:R-:W-:-:S06]  /*1bc70*/  F2FP.BF16.F32.PACK_AB R43, R51, R50 ;  /* 0x00000032332b723e */ /* 0x000fcc00000010ff */
[----:B------:R-:W4:Y:S08]  /*1bc80*/  LDC R201, c[0x0][0x278] ;  /* 0x00009e00ffc97b82 */ /* 0x000f300000000800 */
[----:B------:R-:W-:Y:S06]  /*1bc90*/  BAR.SYNC.DEFER_BLOCKING 0x0 ;  /* 0x0000000000007b1d */ /* 0x000fec0000010000 */
[----:B------:R-:W-:Y:S02]  /*1bca0*/  STSM.16.M88.4 [R24], R40 ;  /* 0x0000002818007844 */ /* 0x000fe40000000200 */
[----:B------:R-:W-:Y:S01]  /*1bcb0*/  BAR.SYNC.DEFER_BLOCKING 0x0 ;  /* 0x0000000000007b1d */ /* 0x000fe20000010000 */
[----:B------:R-:W-:-:S02]  /*1bcc0*/  F2FP.BF16.F32.PACK_AB R44, R227, R198 ;  /* 0x000000c6e32c723e */ /* 0x000fc400000010ff */
[----:B------:R-:W-:Y:S02]  /*1bcd0*/  F2FP.BF16.F32.PACK_AB R45, R160, R161 ;  /* 0x000000a1a02d723e */ /* 0x000fe400000010ff */
[----:B------:R-:W-:-:S03]  /*1bce0*/  F2FP.BF16.F32.PACK_AB R46, R53, R52 ;  /* 0x00000034352e723e */ /* 0x000fc600000010ff */
[----:B------:R-:W0:Y:S01]  /*1bcf0*/  LDC R161, c[0x0][0x278] ;  /* 0x00009e00ffa17b82 */ /* 0x000e220000000800 */
[----:B------:R-:W2:Y:S01]  /*1bd00*/  LDS.128 R40, [R27] ;  /* 0x000000001b287984 */ /* 0x000ea20000000c00 */
[----:B------:R-:W-:-:S06]  /*1bd10*/  F2FP.BF16.F32.PACK_AB R47, R55, R54 ;  /* 0x00000036372f723e */ /* 0x000fcc00000010ff */
[----:B------:R-:W-:Y:S06]  /*1bd20*/  BAR.SYNC.DEFER_BLOCKING 0x0 ;  /* 0x0000000000007b1d */ /* 0x000fec0000010000 */
[----:B------:R-:W-:Y:S02]  /*1bd30*/  STSM.16.M88.4 [R24], R44 ;  /* 0x0000002c18007844 */ /* 0x000fe40000000200 */
[----:B------:R-:W-:Y:S01]  /*1bd40*/  BAR.SYNC.DEFER_BLOCKING 0x0 ;  /* 0x0000000000007b1d */ /* 0x000fe20000010000 */
[----:B------:R-:W-:Y:S02]  /*1bd50*/  F2FP.BF16.F32.PACK_AB R48, R223, R224 ;  /* 0x000000e0df30723e */ /* 0x000fe400000010ff */
[----:B------:R-:W-:-:S02]  /*1bd60*/  F2FP.BF16.F32.PACK_AB R49, R158, R159 ;  /* 0x0000009f9e31723e */ /* 0x000fc400000010ff */
[----:B------:R-:W-:-:S03]  /*1bd70*/  F2FP.BF16.F32.PACK_AB R50, R57, R56 ;  /* 0x000000383932723e */ /* 0x000fc600000010ff */
[----:B------:R-:W2:Y:S01]  /*1bd80*/  LDC R159, c[0x0][0x278] ;  /* 0x00009e00ff9f7b82 */ /* 0x000ea20000000800 */
        /* <DEDUP_REMOVED lines=8> */
[----:B------:R-:W1:Y:S01]  /*1be10*/  LDC R157, c[0x0][0x278] ;  /* 0x00009e00ff9d7b82 */ /* 0x000e620000000800 */
        /* <DEDUP_REMOVED lines=8> */
[----:B------:R-:W4:Y:S01]  /*1bea0*/  LDC R155, c[0x0][0x278] ;  /* 0x00009e00ff9b7b82 */ /* 0x000f220000000800 */
        /* <DEDUP_REMOVED lines=10> */
[----:B------:R-:W-:Y:S02]  /*1bf50*/  F2FP.BF16.F32.PACK_AB R63, R71, R70 ;  /* 0x00000046473f723e */ /* 0x000fe400000010ff */
[----:B------:R-:W-:-:S04]  /*1bf60*/  F2FP.BF16.F32.PACK_AB R64, R168, R169 ;  /* 0x000000a9a840723e */ /* 0x000fc800000010ff */
[----:B------:R-:W-:Y:S01]  /*1bf70*/  BAR.SYNC.DEFER_BLOCKING 0x0 ;  /* 0x0000000000007b1d */ /* 0x000fe20000010000 */
[----:B------:R-:W-:Y:S02]  /*1bf80*/  F2FP.BF16.F32.PACK_AB R65, R150, R151 ;  /* 0x000000979641723e */ /* 0x000fe400000010ff */
[----:B------:R-:W-:Y:S02]  /*1bf90*/  F2FP.BF16.F32.PACK_AB R66, R73, R72 ;  /* 0x000000484942723e */ /* 0x000fe400000010ff */
[----:B------:R-:W-:Y:S02]  /*1bfa0*/  F2FP.BF16.F32.PACK_AB R67, R75, R74 ;  /* 0x0000004a4b43723e */ /* 0x000fe400000010ff */
[----:B------:R-:W-:Y:S02]  /*1bfb0*/  F2FP.BF16.F32.PACK_AB R132, R132, R133 ;  /* 0x000000858484723e */ /* 0x000fe400000010ff */
[----:B------:R-:W-:Y:S02]  /*1bfc0*/  F2FP.BF16.F32.PACK_AB R128, R128, R129 ;  /* 0x000000818080723e */ /* 0x000fe400000010ff */
[----:B------:R-:W-:-:S02]  /*1bfd0*/  F2FP.BF16.F32.PACK_AB R124, R124, R125 ;  /* 0x0000007d7c7c723e */ /* 0x000fc400000010ff */
[----:B------:R-:W-:Y:S02]  /*1bfe0*/  F2FP.BF16.F32.PACK_AB R120, R120, R121 ;  /* 0x000000797878723e */ /* 0x000fe400000010ff */
[----:B------:R-:W-:Y:S02]  /*1bff0*/  F2FP.BF16.F32.PACK_AB R108, R108, R109 ;  /* 0x0000006d6c6c723e */ /* 0x000fe400000010ff */
[----:B------:R-:W-:Y:S02]  /*1c000*/  F2FP.BF16.F32.PACK_AB R100, R100, R101 ;  /* 0x000000656464723e */ /* 0x000fe400000010ff */
[----:B------:R-:W-:Y:S01]  /*1c010*/  F2FP.BF16.F32.PACK_AB R92, R92, R93 ;  /* 0x0000005d5c5c723e */ /* 0x000fe200000010ff */
[----:B------:R-:W2:Y:S01]  /*1c020*/  S2R R227, SR_CTAID.Y ;  /* 0x0000000000e37919 */ /* 0x000ea20000002600 */
[----:B------:R-:W-:Y:S02]  /*1c030*/  F2FP.BF16.F32.PACK_AB R68, R166, R167 ;  /* 0x000000a7a644723e */ /* 0x000fe400000010ff */
[----:B------:R-:W-:Y:S01]  /*1c040*/  F2FP.BF16.F32.PACK_AB R230, R231, R230 ;  /* 0x000000e6e7e6723e */ /* 0x000fe200000010ff */
[----:B------:R-:W-:Y:S01]  /*1c050*/  STSM.16.M88.4 [R24], R60 ;  /* 0x0000003c18007844 */ /* 0x000fe20000000200 */
[----:B------:R-:W-:Y:S01]  /*1c060*/  F2FP.BF16.F32.PACK_AB R69, R146, R147 ;  /* 0x000000939245723e */ /* 0x000fe200000010ff */
[----:B----4-:R-:W-:Y:S01]  /*1c070*/  IMAD R155, R155, 0x14, RZ ;  /* 0x000000149b9b7824 */ /* 0x010fe200078e02ff */
[----:B------:R-:W-:Y:S01]  /*1c080*/  F2FP.BF16.F32.PACK_AB R70, R77, R76 ;  /* 0x0000004c4d46723e */ /* 0x000fe200000010ff */
[----:B------:R-:W-:Y:S01]  /*1c090*/  BAR.SYNC.DEFER_BLOCKING 0x0 ;  /* 0x0000000000007b1d */ /* 0x000fe20000010000 */
[----:B------:R-:W-:Y:S01]  /*1c0a0*/  F2FP.BF16.F32.PACK_AB R71, R83, R82 ;  /* 0x000000525347723e */ /* 0x000fe200000010ff */
[----:B-1----:R-:W-:-:S02]  /*1c0b0*/  IMAD R157, R157, 0x16, RZ ;  /* 0x000000169d9d7824 */ /* 0x002fc400078e02ff */
[----:B0-----:R-:W-:-:S04]  /*1c0c0*/  IMAD R161, R161, 0x1a, RZ ;  /* 0x0000001aa1a17824 */ /* 0x001fc800078e02ff */
[----:B------:R-:W0:Y:S08]  /*1c0d0*/  LDC R169, c[0x0][0x278] ;  /* 0x00009e00ffa97b82 */ /* 0x000e300000000800 */
[----:B------:R-:W1:Y:S01]  /*1c0e0*/  LDC R197, c[0x0][0x278] ;  /* 0x00009e00ffc57b82 */ /* 0x000e620000000800 */
[----:B------:R-:W4:Y:S07]  /*1c0f0*/  LDS.128 R60, [R27] ;  /* 0x000000001b3c7984 */ /* 0x000f2e0000000c00 */
[----:B------:R-:W-:Y:S06]  /*1c100*/  BAR.SYNC.DEFER_BLOCKING 0x0 ;  /* 0x0000000000007b1d */ /* 0x000fec0000010000 */
[----:B------:R-:W-:Y:S02]  /*1c110*/  STSM.16.M88.4 [R24], R64 ;  /* 0x0000004018007844 */ /* 0x000fe40000000200 */
[----:B------:R-:W-:Y:S06]  /*1c120*/  BAR.SYNC.DEFER_BLOCKING 0x0 ;  /* 0x0000000000007b1d */ /* 0x000fec0000010000 */
[----:B------:R-:W4:Y:S02]  /*1c130*/  LDS.128 R64, [R27] ;  /* 0x000000001b407984 */ /* 0x000f240000000c00 */
[----:B------:R-:W-:Y:S06]  /*1c140*/  BAR.SYNC.DEFER_BLOCKING 0x0 ;  /* 0x0000000000007b1d */ /* 0x000fec0000010000 */
[----:B------:R-:W-:Y:S02]  /*1c150*/  STSM.16.M88.4 [R24], R68 ;  /* 0x0000004418007844 */ /* 0x000fe40000000200 */
[----:B------:R-:W-:Y:S01]  /*1c160*/  BAR.SYNC.DEFER_BLOCKING 0x0 ;  /* 0x0000000000007b1d */ /* 0x000fe20000010000 */
[----:B------:R-:W-:-:S02]  /*1c170*/  F2FP.BF16.F32.PACK_AB R72, R164, R165 ;  /* 0x000000a5a448723e */ /* 0x000fc400000010ff */
[----:B------:R-:W-:-:S03]  /*1c180*/  F2FP.BF16.F32.PACK_AB R73, R142, R143 ;  /* 0x0000008f8e49723e */ /* 0x000fc600000010ff */
[----:B------:R-:W-:Y:S01]  /*1c190*/  LDS.128 R68, [R27] ;  /* 0x000000001b447984 */ /* 0x000fe20000000c00 */
[----:B------:R-:W-:Y:S01]  /*1c1a0*/  F2FP.BF16.F32.PACK_AB R74, R81, R80 ;  /* 0x00000050514a723e */ /* 0x000fe200000010ff */
[----:B------:R-:W2:Y:S01]  /*1c1b0*/  LDC R165, c[0x0][0x278] ;  /* 0x00009e00ffa57b82 */ /* 0x000ea20000000800 */
[----:B------:R-:W-:-:S07]  /*1c1c0*/  F2FP.BF16.F32.PACK_AB R75, R176, R174 ;  /* 0x000000aeb04b723e */ /* 0x000fce00000010ff */
[----:B------:R-:W-:Y:S06]  /*1c1d0*/  BAR.SYNC.DEFER_BLOCKING 0x0 ;  /* 0x0000000000007b1d */ /* 0x000fec0000010000 */
[----:B------:R-:W-:Y:S02]  /*1c1e0*/  STSM.16.M88.4 [R24], R72 ;  /* 0x0000004818007844 */ /* 0x000fe40000000200 */
[----:B------:R-:W-:Y:S01]  /*1c1f0*/  BAR.SYNC.DEFER_BLOCKING 0x0 ;  /* 0x0000000000007b1d */ /* 0x000fe20000010000 */
[----:B------:R-:W-:Y:S02]  /*1c200*/  F2FP.BF16.F32.PACK_AB R80, R162, R163 ;  /* 0x000000a3a250723e */ /* 0x000fe400000010ff */
[----:B------:R-:W-:-:S02]  /*1c210*/  F2FP.BF16.F32.PACK_AB R81, R138, R139 ;  /* 0x0000008b8a51723e */ /* 0x000fc400000010ff */
[----:B------:R-:W-:-:S03]  /*1c220*/  F2FP.BF16.F32.PACK_AB R82, R85, R84 ;  /* 0x000000545552723e */ /* 0x000fc600000010ff */
[----:B------:R-:W4:Y:S01]  /*1c230*/  LDC R163, c[0x0][0x278] ;  /* 0x00009e00ffa37b82 */ /* 0x000f220000000800 */
[----:B------:R-:W-:Y:S01]  /*1c240*/  LDS.128 R72, [R27] ;  /* 0x000000001b487984 */ /* 0x000fe20000000c00 */
[----:B------:R-:W-:Y:S02]  /*1c250*/  F2FP.BF16.F32.PACK_AB R83, R181, R180 ;  /* 0x000000b4b553723e */ /* 0x000fe400000010ff */
[----:B------:R-:W-:-:S04]  /*1c260*/  F2FP.BF16.F32.PACK_AB R133, R134, R135 ;  /* 0x000000878685723e */ /* 0x000fc800000010ff */
[----:B------:R-:W-:Y:S01]  /*1c270*/  BAR.SYNC.DEFER_BLOCKING 0x0 ;  /* 0x0000000000007b1d */ /* 0x000fe20000010000 */
[----:B------:R-:W-:Y:S02]  /*1c280*/  F2FP.BF16.F32.PACK_AB R129, R126, R127 ;  /* 0x0000007f7e81723e */ /* 0x000fe400000010ff */
[----:B------:R-:W-:Y:S02]  /*1c290*/  F2FP.BF16.F32.PACK_AB R125, R130, R131 ;  /* 0x00000083827d723e */ /* 0x000fe400000010ff */
[----:B------:R-:W-:Y:S02]  /*1c2a0*/  F2FP.BF16.F32.PACK_AB R121, R118, R119 ;  /* 0x000000777679723e */ /* 0x000fe400000010ff */
[----:B------:R-:W-:Y:S02]  /*1c2b0*/  F2FP.BF16.F32.PACK_AB R109, R114, R115 ;  /* 0x00000073726d723e */ /* 0x000fe400000010ff */
[----:B------:R-:W-:Y:S01]  /*1c2c0*/  F2FP.BF16.F32.PACK_AB R142, R189, R187 ;  /* 0x000000bbbd8e723e */ /* 0x000fe200000010ff */
[----:B------:R-:W4:Y:S01]  /*1c2d0*/  LDC.64 R114, c[0x0][0x270] ;  /* 0x00009c00ff727b82 */ /* 0x000f220000000a00 */
[----:B------:R-:W-:-:S02]  /*1c2e0*/  F2FP.BF16.F32.PACK_AB R143, R236, R234 ;  /* 0x000000eaec8f723e */ /* 0x000fc400000010ff */
[----:B------:R-:W-:Y:S02]  /*1c2f0*/  F2FP.BF16.F32.PACK_AB R101, R106, R107 ;  /* 0x0000006b6a65723e */ /* 0x000fe400000010ff */
[----:B------:R-:W-:Y:S02]  /*1c300*/  F2FP.BF16.F32.PACK_AB R93, R98, R99 ;  /* 0x00000063625d723e */ /* 0x000fe400000010ff */
[----:B------:R-:W-:Y:S02]  /*1c310*/  F2FP.BF16.F32.PACK_AB R85, R94, R95 ;  /* 0x0000005f5e55723e */ /* 0x000fe400000010ff */
[----:B------:R-:W-:Y:S02]  /*1c320*/  F2FP.BF16.F32.PACK_AB R76, R78, R79 ;  /* 0x0000004f4e4c723e */ /* 0x000fe400000010ff */
[----:B------:R-:W-:Y:S02]  /*1c330*/  F2FP.BF16.F32.PACK_AB R77, R90, R91 ;  /* 0x0000005b5a4d723e */ /* 0x000fe400000010ff */
[----:B------:R-:W-:Y:S01]  /*1c340*/  F2FP.BF16.F32.PACK_AB R231, R209, R252 ;  /* 0x000000fcd1e7723e */ /* 0x000fe200000010ff */
[----:B------:R-:W-:Y:S01]  /*1c350*/  STSM.16.M88.4 [R24], R80 ;  /* 0x0000005018007844 */ /* 0x000fe20000000200 */
[----:B------:R-:W-:-:S02]  /*1c360*/  F2FP.BF16.F32.PACK_AB R134, R89, R88 ;  /* 0x000000585986723e */ /* 0x000fc400000010ff */
[----:B------:R-:W-:Y:S01]  /*1c370*/  F2FP.BF16.F32.PACK_AB R150, R237, R235 ;  /* 0x000000ebed96723e */ /* 0x000fe200000010ff */
[----:B------:R-:W-:Y:S01]  /*1c380*/  BAR.SYNC.DEFER_BLOCKING 0x0 ;  /* 0x0000000000007b1d */ /* 0x000fe20000010000 */
[----:B------:R-:W-:Y:S02]  /*1c390*/  F2FP.BF16.F32.PACK_AB R135, R188, R186 ;  /* 0x000000babc87723e */ /* 0x000fe400000010ff */
[----:B------:R-:W-:Y:S02]  /*1c3a0*/  F2FP.BF16.F32.PACK_AB R126, R117, R116 ;  /* 0x00000074757e723e */ /* 0x000fe400000010ff */
[----:B------:R-:W-:Y:S02]  /*1c3b0*/  F2FP.BF16.F32.PACK_AB R127, R192, R191 ;  /* 0x000000bfc07f723e */ /* 0x000fe400000010ff */
[----:B------:R-:W-:Y:S01]  /*1c3c0*/  F2FP.BF16.F32.PACK_AB R151, R8, R9 ;  /* 0x000000090897723e */ /* 0x000fe200000010ff */
[----:B--2---:R-:W-:Y:S01]  /*1c3d0*/  IMAD R165, R165, 0x1c, RZ ;  /* 0x0000001ca5a57824 */ /* 0x004fe200078e02ff */
[----:B------:R-:W-:-:S02]  /*1c3e0*/  F2FP.BF16.F32.PACK_AB R130, R145, R144 ;  /* 0x000000909182723e */ /* 0x000fc400000010ff */
[----:B------:R-:W-:Y:S01]  /*1c3f0*/  PRMT R146, R18, 0x7632, R146 ;  /* 0x0000763212927816 */ /* 0x000fe20000000092 */
[----:B------:R-:W2:Y:S01]  /*1c400*/  LDC R144, c[0x0][0x278] ;  /* 0x00009e00ff907b82 */ /* 0x000ea20000000800 */
[----:B------:R-:W-:Y:S01]  /*1c410*/  F2FP.BF16.F32.PACK_AB R131, R211, R194 ;  /* 0x000000c2d383723e */ /* 0x000fe200000010ff */
[----:B0-----:R-:W-:Y:S01]  /*1c420*/  IMAD R169, R169, 0x3e, RZ ;  /* 0x0000003ea9a97824 */ /* 0x001fe200078e02ff */
[----:B------:R-:W-:Y:S01]  /*1c430*/  F2FP.BF16.F32.PACK_AB R118, R173, R172 ;  /* 0x000000acad76723e */ /* 0x000fe200000010ff */
[----:B-1----:R-:W-:Y:S01]  /*1c440*/  IMAD R197, R197, 0x63, RZ ;  /* 0x00000063c5c57824 */ /* 0x002fe200078e02ff */
[----:B------:R-:W-:Y:S01]  /*1c450*/  F2FP.BF16.F32.PACK_AB R119, R218, R217 ;  /* 0x000000d9da77723e */ /* 0x000fe200000010ff */
[----:B------:R-:W-:Y:S01]  /*1c460*/  IMAD R199, R199, 0x67, RZ ;  /* 0x00000067c7c77824 */ /* 0x000fe200078e02ff */
[----:B------:R-:W-:Y:S01]  /*1c470*/  F2FP.BF16.F32.PACK_AB R106, R212, R195 ;  /* 0x000000c3d46a723e */ /* 0x000fe200000010ff */
[----:B------:R-:W0:Y:S01]  /*1c480*/  LDC R173, c[0x0][0x278] ;  /* 0x00009e00ffad7b82 */ /* 0x000e220000000800 */
[----:B------:R-:W1:Y:S07]  /*1c490*/  LDS.128 R80, [R27] ;  /* 0x000000001b507984 */ /* 0x000e6e0000000c00 */
[----:B------:R-:W-:Y:S01]  /*1c4a0*/  BAR.SYNC.DEFER_BLOCKING 0x0 ;  /* 0x0000000000007b1d */ /* 0x000fe20000010000 */
[----:B------:R-:W-:-:S02]  /*1c4b0*/  F2FP.BF16.F32.PACK_AB R116, R140, R141 ;  /* 0x0000008d8c74723e */ /* 0x000fc400000010ff */
[----:B------:R-:W-:Y:S02]  /*1c4c0*/  F2FP.BF16.F32.PACK_AB R117, R122, R123 ;  /* 0x0000007b7a75723e */ /* 0x000fe400000010ff */
[----:B------:R-:W-:-:S03]  /*1c4d0*/  F2FP.BF16.F32.PACK_AB R107, R241, R240 ;  /* 0x000000f0f16b723e */ /* 0x000fc600000010ff */
[----:B------:R-:W1:Y:S01]  /*1c4e0*/  LDC R181, c[0x0][0x278] ;  /* 0x00009e00ffb57b82 */ /* 0x000e620000000800 */
[----:B------:R-:W-:Y:S02]  /*1c4f0*/  F2FP.BF16.F32.PACK_AB R94, R214, R213 ;  /* 0x000000d5d65e723e */ /* 0x000fe400000010ff */
[----:B------:R-:W-:Y:S02]  /*1c500*/  F2FP.BF16.F32.PACK_AB R95, R243, R242 ;  /* 0x000000f2f35f723e */ /* 0x000fe400000010ff */
[----:B------:R-:W-:Y:S02]  /*1c510*/  F2FP.BF16.F32.PACK_AB R84, R86, R87 ;  /* 0x000000575654723e */ /* 0x000fe400000010ff */
[----:B------:R-:W-:Y:S01]  /*1c520*/  F2FP.BF16.F32.PACK_AB R78, R222, R220 ;  /* 0x000000dcde4e723e */ /* 0x000fe200000010ff */
[----:B------:R-:W1:Y:S01]  /*1c530*/  LDC R189, c[0x0][0x278] ;  /* 0x00009e00ffbd7b82 */ /* 0x000e620000000800 */
[----:B------:R-:W-:Y:S02]  /*1c540*/  F2FP.BF16.F32.PACK_AB R79, R247, R246 ;  /* 0x000000f6f74f723e */ /* 0x000fe400000010ff */
[----:B------:R-:W-:-:S02]  /*1c550*/  F2FP.BF16.F32.PACK_AB R88, R25, R26 ;  /* 0x0000001a1958723e */ /* 0x000fc400000010ff */
[----:B------:R-:W-:Y:S02]  /*1c560*/  F2FP.BF16.F32.PACK_AB R89, R113, R112 ;  /* 0x000000707159723e */ /* 0x000fe400000010ff */
[----:B------:R-:W-:Y:S01]  /*1c570*/  F2FP.BF16.F32.PACK_AB R90, R226, R225 ;  /* 0x000000e1e25a723e */ /* 0x000fe200000010ff */
[----:B------:R-:W1:Y:S01]  /*1c580*/  LDC.64 R112, c[0x0][0x228] ;  /* 0x00008a00ff707b82 */ /* 0x000e620000000a00 */
[----:B------:R-:W-:Y:S01]  /*1c590*/  F2FP.BF16.F32.PACK_AB R91, R249, R248 ;  /* 0x000000f8f95b723e */ /* 0x000fe200000010ff */
[----:B------:R-:W-:Y:S06]  /*1c5a0*/  STSM.16.M88.4 [R24], R132 ;  /* 0x0000008418007844 */ /* 0x000fec0000000200 */
[----:B------:R-:W-:Y:S01]  /*1c5b0*/  BAR.SYNC.DEFER_BLOCKING 0x0 ;  /* 0x0000000000007b1d */ /* 0x000fe20000010000 */
[C---:B--2---:R-:W-:Y:S01]  /*1c5c0*/  IMAD R147, R144.reuse, 0x6, RZ ;  /* 0x0000000690937824 */ /* 0x044fe200078e02ff */
[C---:B------:R-:W-:Y:S01]  /*1c5d0*/  SHF.L.U32 R145, R144.reuse, 0x2, RZ ;  /* 0x0000000290917819 */ /* 0x040fe200000006ff */
[----:B------:R-:W-:-:S02]  /*1c5e0*/  IMAD R139, R144, 0x3, RZ ;  /* 0x00000003908b7824 */ /* 0x000fc400078e02ff */
[----:B------:R-:W-:-:S03]  /*1c5f0*/  IMAD R201, R201, 0x69, RZ ;  /* 0x00000069c9c97824 */ /* 0x000fc600078e02ff */
[----:B------:R-:W2:Y:S01]  /*1c600*/  LDC R209, c[0x0][0x278] ;  /* 0x00009e00ffd17b82 */ /* 0x000ea20000000800 */
[----:B------:R-:W-:Y:S01]  /*1c610*/  IMAD R207, R207, 0x77, RZ ;  /* 0x00000077cfcf7824 */ /* 0x000fe200078e02ff */
[----:B------:R-:W2:Y:S01]  /*1c620*/  LDL.LU R8, [R1+0xa48] ;  /* 0x000a480001087983 */ /* 0x000ea20000300800 */
[----:B------:R-:W-:Y:S02]  /*1c630*/  F2FP.BF16.F32.PACK_AB R122, R177, R175 ;  /* 0x000000afb17a723e */ /* 0x000fe400000010ff */
[----:B------:R-:W-:Y:S02]  /*1c640*/  F2FP.BF16.F32.PACK_AB R123, R221, R219 ;  /* 0x000000dbdd7b723e */ /* 0x000fe400000010ff */
[----:B------:R-:W-:Y:S01]  /*1c650*/  F2FP.BF16.F32.PACK_AB R141, R110, R111 ;  /* 0x0000006f6e8d723e */ /* 0x000fe200000010ff */
[----:B------:R-:W2:Y:S01]  /*1c660*/  LDC R211, c[0x0][0x278] ;  /* 0x00009e00ffd37b82 */ /* 0x000ea20000000800 */
[----:B------:R-:W2:Y:S07]  /*1c670*/  LDS.128 R132, [R27] ;  /* 0x000000001b847984 */ /* 0x000eae0000000c00 */
[----:B------:R-:W-:Y:S01]  /*1c680*/  BAR.SYNC.DEFER_BLOCKING 0x0 ;  /* 0x0000000000007b1d */ /* 0x000fe20000010000 */
[----:B------:R-:W-:-:S02]  /*1c690*/  F2FP.BF16.F32.PACK_AB R140, R104, R105 ;  /* 0x00000069688c723e */ /* 0x000fc400000010ff */
[----:B------:R-:W-:Y:S02]  /*1c6a0*/  F2FP.BF16.F32.PACK_AB R86, R216, R215 ;  /* 0x000000d7d856723e */ /* 0x000fe400000010ff */
[----:B------:R-:W-:Y:S01]  /*1c6b0*/  F2FP.BF16.F32.PACK_AB R87, R245, R244 ;  /* 0x000000f4f557723e */ /* 0x000fe200000010ff */
[----:B----4-:R-:W-:Y:S02]  /*1c6c0*/  IMAD R25, R227, R114, RZ ;  /* 0x00000072e3197224 */ /* 0x010fe400078e02ff */
[----:B---3--:R-:W-:Y:S01]  /*1c6d0*/  IMAD R26, R210, R115, RZ ;  /* 0x00000073d21a7224 */ /* 0x008fe200078e02ff */
[----:B------:R-:W3:Y:S04]  /*1c6e0*/  LDL.LU R9, [R1+0xa44] ;  /* 0x000a440001097983 */ /* 0x000ee80000300800 */
[----:B------:R-:W-:Y:S01]  /*1c6f0*/  STSM.16.M88.4 [R24], R124 ;  /* 0x0000007c18007844 */ /* 0x000fe20000000200 */
[----:B------:R-:W-:Y:S01]  /*1c700*/  BAR.SYNC.DEFER_BLOCKING 0x0 ;  /* 0x0000000000007b1d */ /* 0x000fe20000010000 */
[----:B------:R-:W-:-:S02]  /*1c710*/  F2FP.BF16.F32.PACK_AB R110, R182, R179 ;  /* 0x000000b3b66e723e */ /* 0x000fc400000010ff */
[----:B------:R-:W-:Y:S02]  /*1c720*/  F2FP.BF16.F32.PACK_AB R111, R233, R232 ;  /* 0x000000e8e96f723e */ /* 0x000fe400000010ff */
[----:B------:R-:W-:Y:S01]  /*1c730*/  F2FP.BF16.F32.PACK_AB R105, R102, R103 ;  /* 0x000000676669723e */ /* 0x000fe200000010ff */
[----:B0-----:R-:W-:Y:S01]  /*1c740*/  IMAD R173, R173, 0x44, RZ ;  /* 0x00000044adad7824 */ /* 0x001fe200078e02ff */
[----:B------:R-:W-:Y:S01]  /*1c750*/  F2FP.BF16.F32.PACK_AB R104, R96, R97 ;  /* 0x000000616068723e */ /* 0x000fe200000010ff */
[----:B------:R-:W0:Y:S01]  /*1c760*/  LDC R179, c[0x0][0x278] ;  /* 0x00009e00ffb37b82 */ /* 0x000e220000000800 */
[----:B-1----:R-:W-:Y:S01]  /*1c770*/  IMAD R189, R189, 0x51, RZ ;  /* 0x00000051bdbd7824 */ /* 0x002fe200078e02ff */
[----:B------:R-:W4:Y:S04]  /*1c780*/  LDL.LU R168, [R1+0x20c] ;  /* 0x00020c0001a87983 */ /* 0x000f280000300800 */
[----:B------:R-:W1:Y:S02]  /*1c790*/  LDS.128 R124, [R27] ;  /* 0x000000001b7c7984 */ /* 0x000e640000000c00 */
[----:B------:R-:W-:Y:S01]  /*1c7a0*/  BAR.SYNC.DEFER_BLOCKING 0x0 ;  /* 0x0000000000007b1d */ /* 0x000fe20000010000 */
[----:B------:R-:W-:-:S02]  /*1c7b0*/  F2FP.BF16.F32.PACK_AB R102, R193, R190 ;  /* 0x000000bec166723e */ /* 0x000fc400000010ff */
[----:B------:R-:W-:Y:S01]  /*1c7c0*/  F2FP.BF16.F32.PACK_AB R103, R239, R238 ;  /* 0x000000eeef67723e */ /* 0x000fe200000010ff */
[----:B0-----:R-:W-:Y:S02]  /*1c7d0*/  IMAD R179, R179, 0x3f, RZ ;  /* 0x0000003fb3b37824 */ /* 0x001fe400078e02ff */
[----:B--2---:R-:W-:Y:S01]  /*1c7e0*/  IMAD R209, R209, 0x79, RZ ;  /* 0x00000079d1d17824 */ /* 0x004fe200078e02ff */
[----:B------:R-:W2:Y:S04]  /*1c7f0*/  LDL.LU R156, [R1+0x208] ;  /* 0x00020800019c7983 */ /* 0x000ea80000300800 */
[----:B------:R-:W3:Y:S04]  /*1c800*/  LDL.LU R158, [R1+0x204] ;  /* 0x00020400019e7983 */ /* 0x000ee80000300800 */
[----:B------:R-:W3:Y:S04]  /*1c810*/  LDL.LU R224, [R1+0x200] ;  /* 0x0002000001e07983 */ /* 0x000ee80000300800 */
[----:B------:R-:W3:Y:S04]  /*1c820*/  LDL.LU R223, [R1+0xc] ;  /* 0x00000c0001df7983 */ /* 0x000ee80000300800 */
[----:B------:R-:W-:Y:S01]  /*1c830*/  STSM.16.M88.4 [R24], R128 ;  /* 0x0000008018007844 */ /* 0x000fe20000000200 */
[----:B------:R-:W-:Y:S06]  /*1c840*/  BAR.SYNC.DEFER_BLOCKING 0x0 ;  /* 0x0000000000007b1d */ /* 0x000fec0000010000 */
[----:B------:R-:W0:Y:S02]  /*1c850*/  LDS.128 R128, [R27] ;  /* 0x000000001b807984 */ /* 0x000e240000000c00 */
[----:B------:R-:W-:Y:S06]  /*1c860*/  BAR.SYNC.DEFER_BLOCKING 0x0 ;  /* 0x0000000000007b1d */ /* 0x000fec0000010000 */
[----:B------:R-:W-:Y:S02]  /*1c870*/  STSM.16.M88.4 [R24], R116 ;  /* 0x0000007418007844 */ /* 0x000fe40000000200 */
[----:B------:R-:W-:Y:S06]  /*1c880*/  BAR.SYNC.DEFER_BLOCKING 0x0 ;  /* 0x0000000000007b1d */ /* 0x000fec0000010000 */
[----:B------:R-:W0:Y:S02]  /*1c890*/  LDS.128 R116, [R27] ;  /* 0x000000001b747984 */ /* 0x000e240000000c00 */
[----:B------:R-:W-:Y:S06]  /*1c8a0*/  BAR.SYNC.DEFER_BLOCKING 0x0 ;  /* 0x0000000000007b1d */ /* 0x000fec0000010000 */
[----:B------:R-:W-:Y:S02]  /*1c8b0*/  STSM.16.M88.4 [R24], R120 ;  /* 0x0000007818007844 */ /* 0x000fe40000000200 */
[----:B------:R-:W-:Y:S06]  /*1c8c0*/  BAR.SYNC.DEFER_BLOCKING 0x0 ;  /* 0x0000000000007b1d */ /* 0x000fec0000010000 */
[----:B------:R-:W4:Y:S02]  /*1c8d0*/  LDS.128 R120, [R27] ;  /* 0x000000001b787984 */ /* 0x000f240000000c00 */
[----:B------:R-:W-:Y:S06]  /*1c8e0*/  BAR.SYNC.DEFER_BLOCKING 0x0 ;  /* 0x0000000000007b1d */ /* 0x000fec0000010000 */
[----:B------:R-:W-:Y:S02]  /*1c8f0*/  STSM.16.M88.4 [R24], R108 ;  /* 0x0000006c18007844 */ /* 0x000fe40000000200 */
[----:B------:R-:W-:Y:S06]  /*1c900*/  BAR.SYNC.DEFER_BLOCKING 0x0 ;  /* 0x0000000000007b1d */ /* 0x000fec0000010000 */
[----:B------:R-:W4:Y:S02]  /*1c910*/  LDS.128 R108, [R27] ;  /* 0x000000001b6c7984 */ /* 0x000f240000000c00 */
[----:B------:R-:W-:Y:S06]  /*1c920*/  BAR.SYNC.DEFER_BLOCKING 0x0 ;  /* 0x0000000000007b1d */ /* 0x000fec0000010000 */
[----:B------:R-:W-:Y:S02]  /*1c930*/  STSM.16.M88.4 [R24], R140 ;  /* 0x0000008c18007844 */ /* 0x000fe40000000200 */
[----:B------:R-:W-:Y:S06]  /*1c940*/  BAR.SYNC.DEFER_BLOCKING 0x0 ;  /* 0x0000000000007b1d */ /* 0x000fec0000010000 */
[----:B------:R-:W2:Y:S02]  /*1c950*/  LDS.128 R140, [R27] ;  /* 0x000000001b8c7984 */ /* 0x000ea40000000c00 */
[----:B------:R-:W-:Y:S06]  /*1c960*/  BAR.SYNC.DEFER_BLOCKING 0x0 ;  /* 0x0000000000007b1d */ /* 0x000fec0000010000 */
[----:B------:R-:W-:Y:S02]  /*1c970*/  STSM.16.M88.4 [R24], R100 ;  /* 0x0000006418007844 */ /* 0x000fe40000000200 */
[----:B------:R-:W-:Y:S06]  /*1c980*/  BAR.SYNC.DEFER_BLOCKING 0x0 ;  /* 0x0000000000007b1d */ /* 0x000fec0000010000 */
[----:B------:R-:W2:Y:S02]  /*1c990*/  LDS.128 R100, [R27] ;  /* 0x000000001b647984 */ /* 0x000ea40000000c00 */
[----:B------:R-:W-:Y:S06]  /*1c9a0*/  BAR.SYNC.DEFER_BLOCKING 0x0 ;  /* 0x0000000000007b1d */ /* 0x000fec0000010000 */
[----:B------:R1:W-:Y:S02]  /*1c9b0*/  STSM.16.M88.4 [R24], R104 ;  /* 0x0000006818007844 */ /* 0x0003e40000000200 */
[----:B------:R-:W-:Y:S06]  /*1c9c0*/  BAR.SYNC.DEFER_BLOCKING 0x0 ;  /* 0x0000000000007b1d */ /* 0x000fec0000010000 */
[----:B------:R-:W3:Y:S02]  /*1c9d0*/  LDS.128 R96, [R27] ;  /* 0x000000001b607984 */ /* 0x000ee40000000c00 */
[----:B------:R-:W-:Y:S06]  /*1c9e0*/  BAR.SYNC.DEFER_BLOCKING 0x0 ;  /* 0x0000000000007b1d */ /* 0x000fec0000010000 */
[----:B------:R-:W-:Y:S02]  /*1c9f0*/  STSM.16.M88.4 [R24], R92 ;  /* 0x0000005c18007844 */ /* 0x000fe40000000200 */
        /* <DEDUP_REMOVED lines=12> */
[----:B------:R-:W-:Y:S01]  /*1cac0*/  BAR.SYNC.DEFER_BLOCKING 0x0 ;  /* 0x0000000000007b1d */ /* 0x000fe20000010000 */
[----:B-1----:R-:W-:-:S02]  /*1cad0*/  F2FP.BF16.F32.PACK_AB R104, R14, R15 ;  /* 0x0000000f0e68723e */ /* 0x002fc400000010ff */
[----:B------:R-:W-:-:S03]  /*1cae0*/  F2FP.BF16.F32.PACK_AB R105, R137, R136 ;  /* 0x000000888969723e */ /* 0x000fc600000010ff */
[----:B------:R-:W1:Y:S01]  /*1caf0*/  LDS.128 R88, [R27] ;  /* 0x000000001b587984 */ /* 0x000e620000000c00 */
[----:B------:R-:W-:Y:S02]  /*1cb00*/  F2FP.BF16.F32.PACK_AB R106, R229, R228 ;  /* 0x000000e4e56a723e */ /* 0x000fe400000010ff */
[----:B------:R-:W-:Y:S01]  /*1cb10*/  F2FP.BF16.F32.PACK_AB R107, R251, R250 ;  /* 0x000000fafb6b723e */ /* 0x000fe200000010ff */
[----:B------:R-:W-:Y:S01]  /*1cb20*/  BAR.SYNC.DEFER_BLOCKING 0x0 ;  /* 0x0000000000007b1d */ /* 0x000fe20000010000 */
[----:B------:R-:W-:Y:S01]  /*1cb30*/  IMAD.SHL.U32 R14, R26, 0x2, RZ ;  /* 0x000000021a0e7824 */ /* 0x000fe200078e00ff */
[----:B------:R-:W-:-:S06]  /*1cb40*/  SHF.L.U32 R15, R25, 0x1, RZ ;  /* 0x00000001190f7819 */ /* 0x000fcc00000006ff */
[----:B------:R-:W0:Y:S01]  /*1cb50*/  LDC R137, c[0x0][0x278] ;  /* 0x00009e00ff897b82 */ /* 0x000e220000000800 */
[----:B------:R-:W-:Y:S07]  /*1cb60*/  STSM.16.M88.4 [R24], R104 ;  /* 0x0000006818007844 */ /* 0x000fee0000000200 */
[----:B------:R-:W-:Y:S01]  /*1cb70*/  BAR.SYNC.DEFER_BLOCKING 0x0 ;  /* 0x0000000000007b1d */ /* 0x000fe20000010000 */
[----:B------:R-:W-:Y:S02]  /*1cb80*/  F2FP.BF16.F32.PACK_AB R228, R3, R12 ;  /* 0x0000000c03e4723e */ /* 0x000fe400000010ff */
[----:B------:R-:W-:-:S03]  /*1cb90*/  F2FP.BF16.F32.PACK_AB R229, R149, R148 ;  /* 0x0000009495e5723e */ /* 0x000fc600000010ff */
[----:B------:R-:W1:Y:S01]  /*1cba0*/  LDS.128 R104, [R27] ;  /* 0x000000001b687984 */ /* 0x000e620000000c00 */
[----:B------:R-:W-:Y:S01]  /*1cbb0*/  IMAD.HI R12, R25, 0x2, RZ ;  /* 0x00000002190c7827 */ /* 0x000fe200078e02ff */
[----:B------:R-:W-:Y:S03]  /*1cbc0*/  BAR.SYNC.DEFER_BLOCKING 0x0 ;  /* 0x0000000000007b1d */ /* 0x000fe60000010000 */
[----:B------:R-:W-:Y:S01]  /*1cbd0*/  IMAD.HI R26, R26, 0x2, RZ ;  /* 0x000000021a1a7827 */ /* 0x000fe200078e02ff */
[----:B------:R-:W-:-:S04]  /*1cbe0*/  IADD3 R14, P3, P5, R14, R112, R15 ;  /* 0x000000700e0e7210 */ /* 0x000fc80007d7e00f */
[----:B------:R-:W0:Y:S01]  /*1cbf0*/  LDC R3, c[0x0][0x278] ;  /* 0x00009e00ff037b82 */ /* 0x000e220000000800 */
[----:B------:R-:W-:Y:S01]  /*1cc00*/  STSM.16.M88.4 [R24], R228 ;  /* 0x000000e418007844 */ /* 0x000fe20000000200 */
[----:B------:R-:W-:-:S06]  /*1cc10*/  IADD3.X R15, R26, R113, R12, P3, P5 ;  /* 0x000000711a0f7210 */ /* 0x000fcc0001fea40c */
[----:B------:R-:W-:Y:S01]  /*1cc20*/  BAR.SYNC.DEFER_BLOCKING 0x0 ;  /* 0x0000000000007b1d */ /* 0x000fe20000010000 */
[----:B------:R-:W-:Y:S02]  /*1cc30*/  F2FP.BF16.F32.PACK_AB R148, R0, R2 ;  /* 0x000000020094723e */ /* 0x000fe400000010ff */
[----:B------:R-:W-:Y:S02]  /*1cc40*/  F2FP.BF16.F32.PACK_AB R149, R171, R170 ;  /* 0x000000aaab95723e */ /* 0x000fe400000010ff */
[----:B------:R-:W-:-:S03]  /*1cc50*/  SHF.L.U32 R25, R144, 0x1, RZ ;  /* 0x0000000190197819 */ /* 0x000fc600000006ff */
[----:B------:R-:W1:Y:S01]  /*1cc60*/  LDC R26, c[0x0][0x278] ;  /* 0x00009e00ff1a7b82 */ /* 0x000e620000000800 */
[----:B------:R-:W3:Y:S01]  /*1cc70*/  LDS.128 R112, [R27] ;  /* 0x000000001b707984 */ /* 0x000ee20000000c00 */
[----:B------:R-:W-:-:S06]  /*1cc80*/  PRMT R0, R4, 0x7632, R0 ;  /* 0x0000763204007816 */ /* 0x000fcc0000000000 */
[----:B------:R-:W4:Y:S08]  /*1cc90*/  LDC R171, c[0x0][0x278] ;  /* 0x00009e00ffab7b82 */ /* 0x000f300000000800 */
[----:B------:R-:W-:Y:S01]  /*1cca0*/  BAR.SYNC.DEFER_BLOCKING 0x0 ;  /* 0x0000000000007b1d */ /* 0x000fe20000010000 */
[----:B------:R-:W-:-:S04]  /*1ccb0*/  IADD3 R2, P3, R25, R14, RZ ;  /* 0x0000000e19027210 */ /* 0x000fc80007f7e0ff */
[-C--:B0-----:R-:W-:Y:S01]  /*1ccc0*/  LEA.HI.X.SX32 R3, R3, R15.reuse, 0x1, P3 ;  /* 0x0000000f03037211 */ /* 0x081fe200018f0eff */
[----:B------:R0:W-:Y:S02]  /*1ccd0*/  STSM.16.M88.4 [R24], R148 ;  /* 0x0000009418007844 */ /* 0x0001e40000000200 */
[----:B------:R-:W-:Y:S01]  /*1cce0*/  BAR.SYNC.DEFER_BLOCKING 0x0 ;  /* 0x0000000000007b1d */ /* 0x000fe20000010000 */
[-C--:B------:R-:W-:Y:S02]  /*1ccf0*/  LEA R136, P3, R137, R14.reuse, 0x2 ;  /* 0x0000000e89887211 */ /* 0x080fe400078610ff */
[-C--:B------:R-:W-:Y:S02]  /*1cd00*/  IADD3 R138, P5, R147, R14.reuse, RZ ;  /* 0x0000000e938a7210 */ /* 0x080fe40007fbe0ff */
[----:B------:R-:W-:Y:S02]  /*1cd10*/  LEA.HI.X.SX32 R137, R25, R15, 0x1, P3 ;  /* 0x0000000f19897211 */ /* 0x000fe400018f0eff */
[----:B0-----:R-:W-:-:S02]  /*1cd20*/  LEA R24, P6, R153, R14, 0x3 ;  /* 0x0000000e99187211 */ /* 0x001fc400078c18ff */
[----:B------:R-:W0:Y:S02]  /*1cd30*/  LDC R153, c[0x0][0x278] ;  /* 0x00009e00ff997b82 */ /* 0x000e240000000800 */
[-C--:B------:R-:W-:Y:S01]  /*1cd40*/  LEA.HI.X.SX32 R25, R145, R15.reuse, 0x1, P6 ;  /* 0x0000000f91197211 */ /* 0x080fe200030f0eff */
[C---:B------:R-:W-:Y:S01]  /*1cd50*/  IMAD R145, R144.reuse, 0xa, RZ ;  /* 0x0000000a90917824 */ /* 0x040fe200078e02ff */
[----:B------:R-:W-:Y:S01]  /*1cd60*/  LEA.HI.X.SX32 R139, R139, R15, 0x1, P5 ;  /* 0x0000000f8b8b7211 */ /* 0x000fe200028f0eff */
[C---:B------:R-:W-:Y:S01]  /*1cd70*/  IMAD R149, R144.reuse, 0xc, RZ ;  /* 0x0000000c90957824 */ /* 0x040fe200078e02ff */
[----:B------:R1:W-:Y:S01]  /*1cd80*/  STG.E.U16 desc[UR60][R14.64], R4 ;  /* 0x000000040e007986 */ /* 0x0003e2000c10153c */
[----:B------:R-:W-:-:S03]  /*1cd90*/  IMAD R151, R144, 0xe, RZ ;  /* 0x0000000e90977824 */ /* 0x000fc600078e02ff */
[----:B------:R1:W-:Y:S04]  /*1cda0*/  STG.E.U16 desc[UR60][R2.64], R0 ;  /* 0x0000000002007986 */ /* 0x0003e8000c10153c */
[----:B------:R1:W-:Y:S02]  /*1cdb0*/  STG.E.U16 desc[UR60][R136.64], R5 ;  /* 0x0000000588007986 */ /* 0x0003e4000c10153c */
[----:B-1----:R-:W-:Y:S01]  /*1cdc0*/  PRMT R4, R5, 0x7632, R4 ;  /* 0x0000763205047816 */ /* 0x002fe20000000004 */
[----:B------:R-:W-:Y:S01]  /*1cdd0*/  IMAD R3, R144, 0x5, RZ ;  /* 0x0000000590037824 */ /* 0x000fe200078e02ff */
[----:B------:R-:W-:-:S03]  /*1cde0*/  IADD3 R2, P5, R145, R14, RZ ;  /* 0x0000000e91027210 */ /* 0x000fc60007fbe0ff */
[----:B------:R1:W-:Y:S01]  /*1cdf0*/  STG.E.U16 desc[UR60][R138.64], R4 ;  /* 0x000000048a007986 */ /* 0x0003e2000c10153c */
[----:B------:R-:W-:-:S03]  /*1ce00*/  LEA R136, P6, R159, R14, 0x4 ;  /* 0x0000000e9f887211 */ /* 0x000fc600078c20ff */
[----:B------:R0:W-:Y:S01]  /*1ce10*/  STG.E.U16 desc[UR60][R24.64], R6 ;  /* 0x0000000618007986 */ /* 0x0001e2000c10153c */
[-C--:B------:R-:W-:Y:S01]  /*1ce20*/  LEA.HI.X.SX32 R3, R3, R15.reuse, 0x1, P5 ;  /* 0x0000000f03037211 */ /* 0x080fe200028f0eff */
[----:B------:R-:W4:Y:S01]  /*1ce30*/  LDC R159, c[0x0][0x278] ;  /* 0x00009e00ff9f7b82 */ /* 0x000f220000000800 */
[----:B------:R-:W-:Y:S02]  /*1ce40*/  SHF.L.U32 R137, R144, 0x3, RZ ;  /* 0x0000000390897819 */ /* 0x000fe400000006ff */
[----:B------:R-:W-:Y:S02]  /*1ce50*/  PRMT R0, R6, 0x7632, R0 ;  /* 0x0000763206007816 */ /* 0x000fe40000000000 */
[-C--:B-1----:R-:W-:Y:S02]  /*1ce60*/  IADD3 R4, P3, R149, R14.reuse, RZ ;  /* 0x0000000e95047210 */ /* 0x082fe40007f7e0ff */
[----:B------:R-:W-:Y:S01]  /*1ce70*/  PRMT R12, R7, 0x7632, R12 ;  /* 0x00007632070c7816 */ /* 0x000fe2000000000c */
[----:B0-----:R-:W-:Y:S01]  /*1ce80*/  IMAD R153, R153, 0x12, RZ ;  /* 0x0000001299997824 */ /* 0x001fe200078e02ff */
[----:B------:R-:W-:Y:S01]  /*1ce90*/  IADD3 R24, P5, R151, R14, RZ ;  /* 0x0000000e97187210 */ /* 0x000fe20007fbe0ff */
[----:B------:R-:W-:Y:S01]  /*1cea0*/  IMAD R25, R144, 0x7, RZ ;  /* 0x0000000790197824 */ /* 0x000fe200078e02ff */
[-C--:B------:R-:W-:Y:S01]  /*1ceb0*/  LEA.HI.X.SX32 R5, R147, R15.reuse, 0x1, P3 ;  /* 0x0000000f93057211 */ /* 0x080fe200018f0eff */
[----:B------:R-:W0:Y:S01]  /*1cec0*/  LDC R138, c[0x0][0x278] ;  /* 0x00009e00ff8a7b82 */ /* 0x000e220000000800 */
[----:B------:R-:W-:-:S02]  /*1ced0*/  LEA.HI.X.SX32 R137, R137, R15, 0x1, P6 ;  /* 0x0000000f89897211 */ /* 0x000fc400030f0eff */
[----:B------:R-:W-:Y:S01]  /*1cee0*/  LEA.HI.X.SX32 R25, R25, R15, 0x1, P5 ;  /* 0x0000000f19197211 */ /* 0x000fe200028f0eff */
[----:B------:R1:W-:Y:S04]  /*1cef0*/  STG.E.U16 desc[UR60][R2.64], R0 ;  /* 0x0000000002007986 */ /* 0x0003e8000c10153c */
[----:B------:R1:W-:Y:S01]  /*1cf00*/  STG.E.U16 desc[UR60][R4.64], R7 ;  /* 0x0000000704007986 */ /* 0x0003e2000c10153c */
[----:B------:R-:W2:Y:S03]  /*1cf10*/  LDC R147, c[0x0][0x278] ;  /* 0x00009e00ff937b82 */ /* 0x000ea60000000800 */
[----:B------:R4:W-:Y:S04]  /*1cf20*/  STG.E.U16 desc[UR60][R24.64], R12 ;  /* 0x0000000c18007986 */ /* 0x0009e8000c10153c */
[----:B------:R4:W-:Y:S01]  /*1cf30*/  STG.E.U16 desc[UR60][R136.64], R16 ;  /* 0x0000001088007986 */ /* 0x0009e2000c10153c */
[C---:B-1----:R-:W-:Y:S01]  /*1cf40*/  IMAD R3, R144.reuse, 0x9, RZ ;  /* 0x0000000990037824 */ /* 0x042fe200078e02ff */
[-C--:B------:R-:W-:Y:S01]  /*1cf50*/  IADD3 R2, P3, R153, R14.reuse, RZ ;  /* 0x0000000e99027210 */ /* 0x080fe20007f7e0ff */
[----:B------:R-:W1:Y:S01]  /*1cf60*/  LDC R0, c[0x0][0x278] ;  /* 0x00009e00ff007b82 */ /* 0x000e620000000800 */
[-C--:B------:R-:W-:Y:S01]  /*1cf70*/  IADD3 R4, P5, R155, R14.reuse, RZ ;  /* 0x0000000e9b047210 */ /* 0x080fe20007fbe0ff */
[----:B------:R-:W-:Y:S01]  /*1cf80*/  IMAD R7, R144, 0xb, RZ ;  /* 0x0000000b90077824 */ /* 0x000fe200078e02ff */
[----:B------:R-:W-:Y:S01]  /*1cf90*/  IADD3 R6, P6, R157, R14, RZ ;  /* 0x0000000e9d067210 */ /* 0x000fe20007fde0ff */
[----:B----4-:R-:W-:-:S04]  /*1cfa0*/  IMAD R159, R159, 0x18, RZ ;  /* 0x000000189f9f7824 */ /* 0x010fc800078e02ff */
[----:B------:R-:W4:Y:S08]  /*1cfb0*/  LDC R12, c[0x0][0x278] ;  /* 0x00009e00ff0c7b82 */ /* 0x000f300000000800 */
[----:B------:R-:W0:Y:S01]  /*1cfc0*/  LDC R137, c[0x0][0x278] ;  /* 0x00009e00ff897b82 */ /* 0x000e220000000800 */
[----:B------:R-:W-:Y:S02]  /*1cfd0*/  LEA.HI.X.SX32 R3, R3, R15, 0x1, P3 ;  /* 0x0000000f03037211 */ /* 0x000fe400018f0eff */
[----:B------:R-:W-:-:S02]  /*1cfe0*/  PRMT R16, R16, 0x7632, R16 ;  /* 0x0000763210107816 */ /* 0x000fc40000000010 */
[-C--:B------:R-:W-:Y:S02]  /*1cff0*/  LEA.HI.X.SX32 R5, R145, R15.reuse, 0x1, P5 ;  /* 0x0000000f91057211 */ /* 0x080fe400028f0eff */
[----:B------:R-:W-:Y:S01]  /*1d000*/  LEA.HI.X.SX32 R7, R7, R15, 0x1, P6 ;  /* 0x0000000f07077211 */ /* 0x000fe200030f0eff */
[----:B------:R-:W3:Y:S01]  /*1d010*/  LDC R145, c[0x0][0x278] ;  /* 0x00009e00ff917b82 */ /* 0x000ee20000000800 */
[----:B------:R-:W-:Y:S01]  /*1d020*/  PRMT R24, R17, 0x7632, R24 ;  /* 0x0000763211187816 */ /* 0x000fe20000000018 */
[----:B------:R2:W-:Y:S06]  /*1d030*/  STG.E.U16 desc[UR60][R2.64], R16 ;  /* 0x0000001002007986 */ /* 0x0005ec000c10153c */
[----:B------:R-:W4:Y:S01]  /*1d040*/  LDC R139, c[0x0][0x278] ;  /* 0x00009e00ff8b7b82 */ /* 0x000f220000000800 */
[----:B------:R1:W-:Y:S04]  /*1d050*/  STG.E.U16 desc[UR60][R4.64], R17 ;  /* 0x0000001104007986 */ /* 0x0003e8000c10153c */
[----:B------:R1:W-:Y:S01]  /*1d060*/  STG.E.U16 desc[UR60][R6.64], R24 ;  /* 0x0000001806007986 */ /* 0x0003e2000c10153c */
[----:B--2---:R-:W-:-:S02]  /*1d070*/  IADD3 R2, P5, R159, R14, RZ ;  /* 0x0000000e9f027210 */ /* 0x004fc40007fbe0ff */
[-C--:B------:R-:W-:Y:S01]  /*1d080*/  IADD3 R16, P3, R161, R14.reuse, RZ ;  /* 0x0000000ea1107210 */ /* 0x080fe20007f7e0ff */
[----:B0-----:R-:W-:Y:S01]  /*1d090*/  IMAD R137, R137, 0xf, RZ ;  /* 0x0000000f89897824 */ /* 0x001fe200078e02ff */
[----:B------:R-:W-:Y:S01]  /*1d0a0*/  LEA.HI.X.SX32 R3, R149, R15, 0x1, P5 ;  /* 0x0000000f95037211 */ /* 0x000fe200028f0eff */
[----:B-1----:R-:W-:Y:S01]  /*1d0b0*/  IMAD R5, R144, 0xd, RZ ;  /* 0x0000000d90057824 */ /* 0x002fe200078e02ff */
[----:B------:R-:W0:Y:S01]  /*1d0c0*/  LDC R4, c[0x0][0x278] ;  /* 0x00009e00ff047b82 */ /* 0x000e220000000800 */
[----:B------:R-:W-:Y:S01]  /*1d0d0*/  IMAD R7, R26, 0x1e, RZ ;  /* 0x0000001e1a077824 */ /* 0x000fe200078e02ff */
[----:B------:R-:W-:-:S06]  /*1d0e0*/  IADD3 R24, P5, R165, R14, RZ ;  /* 0x0000000ea5187210 */ /* 0x000fcc0007fbe0ff */
[----:B------:R-:W1:Y:S01]  /*1d0f0*/  LDC R6, c[0x0][0x278] ;  /* 0x00009e00ff067b82 */ /* 0x000e620000000800 */
[----:B------:R-:W-:Y:S02]  /*1d100*/  IADD3 R136, P6, R7, R14, RZ ;  /* 0x0000000e07887210 */ /* 0x000fe40007fde0ff */
[-C--:B------:R-:W-:Y:S02]  /*1d110*/  LEA.HI.X.SX32 R17, R5, R15.reuse, 0x1, P3 ;  /* 0x0000000f05117211 */ /* 0x080fe400018f0eff */
[----:B------:R-:W-:-:S03]  /*1d120*/  LEA.HI.X.SX32 R25, R151, R15, 0x1, P5 ;  /* 0x0000000f97197211 */ /* 0x000fc600028f0eff */
[----:B------:R-:W2:Y:S01]  /*1d130*/  LDC R26, c[0x0][0x278] ;  /* 0x00009e00ff1a7b82 */ /* 0x000ea20000000800 */
[----:B------:R-:W-:Y:S02]  /*1d140*/  LEA.HI.X.SX32 R137, R137, R15, 0x1, P6 ;  /* 0x0000000f89897211 */ /* 0x000fe400030f0eff */
[----:B------:R-:W-:Y:S01]  /*1d150*/  PRMT R148, R19, 0x7632, R148 ;  /* 0x0000763213947816 */ /* 0x000fe20000000094 */
[----:B------:R3:W-:Y:S01]  /*1d160*/  STG.E.U16 desc[UR60][R2.64], R18 ;  /* 0x0000001202007986 */ /* 0x0007e2000c10153c */
[----:B------:R-:W-:-:S03]  /*1d170*/  IMAD R147, R147, 0x24, RZ ;  /* 0x0000002493937824 */ /* 0x000fc600078e02ff */
[----:B------:R4:W-:Y:S01]  /*1d180*/  STG.E.U16 desc[UR60][R16.64], R146 ;  /* 0x0000009210007986 */ /* 0x0009e2000c10153c */
[----:B------:R-:W0:Y:S01]  /*1d190*/  LDC R144, c[0x0][0x278] ;  /* 0x00009e00ff907b82 */ /* 0x000e220000000800 */
[----:B------:R-:W-:Y:S02]  /*1d1a0*/  IMAD R5, R138, 0x22, RZ ;  /* 0x000000228a057824 */ /* 0x000fe400078e02ff */
[----:B------:R4:W-:Y:S01]  /*1d1b0*/  STG.E.U16 desc[UR60][R24.64], R19 ;  /* 0x0000001318007986 */ /* 0x0009e2000c10153c */
[----:B---3--:R-:W-:Y:S01]  /*1d1c0*/  SHF.L.U32 R3, R0, 0x4, RZ ;  /* 0x0000000400037819 */ /* 0x008fe200000006ff */
[----:B----4-:R-:W-:Y:S01]  /*1d1d0*/  IMAD R139, R139, 0x11, RZ ;  /* 0x000000118b8b7824 */ /* 0x010fe200078e02ff */
[-C--:B------:R-:W-:Y:S01]  /*1d1e0*/  LEA R2, P5, R163, R14.reuse, 0x5 ;  /* 0x0000000ea3027211 */ /* 0x080fe200078a28ff */
[----:B------:R3:W-:Y:S01]  /*1d1f0*/  STG.E.U16 desc[UR60][R136.64], R148 ;  /* 0x0000009488007986 */ /* 0x0007e2000c10153c */
[-C--:B------:R-:W-:Y:S01]  /*1d200*/  IADD3 R16, P3, R5, R14.reuse, RZ ;  /* 0x0000000e05107210 */ /* 0x080fe20007f7e0ff */
[----:B------:R-:W4:Y:S01]  /*1d210*/  LDC R0, c[0x0][0x278] ;  /* 0x00009e00ff007b82 */ /* 0x000f220000000800 */
[----:B------:R-:W-:Y:S01]  /*1d220*/  LEA.HI.X.SX32 R3, R3, R15, 0x1, P5 ;  /* 0x0000000f03037211 */ /* 0x000fe200028f0eff */
[----:B------:R-:W-:Y:S01]  /*1d230*/  IMAD R25, R145, 0x26, RZ ;  /* 0x0000002691197824 */ /* 0x000fe200078e02ff */
[----:B------:R-:W-:-:S05]  /*1d240*/  IADD3 R18, P5, R147, R14, RZ ;  /* 0x0000000e93127210 */ /* 0x000fca0007fbe0ff */
[----:B------:R-:W4:Y:S01]  /*1d250*/  LDC R24, c[0x0][0x278] ;  /* 0x00009e00ff187b82 */ /* 0x000f220000000800 */
[----:B---3--:R-:W-:Y:S01]  /*1d260*/  IMAD R137, R12, 0x13, RZ ;  /* 0x000000130c897824 */ /* 0x008fe200078e02ff */
[----:B------:R-:W-:-:S06]  /*1d270*/  LEA.HI.X.SX32 R19, R153, R15, 0x1, P5 ;  /* 0x0000000f99137211 */ /* 0x000fcc00028f0eff */
[----:B------:R-:W3:Y:S01]  /*1d280*/  LDC R12, c[0x0][0x278] ;  /* 0x00009e00ff0c7b82 */ /* 0x000ee20000000800 */
[----:B------:R-:W-:Y:S01]  /*1d290*/  IADD3 R148, P6, R25, R14, RZ ;  /* 0x0000000e19947210 */ /* 0x000fe20007fde0ff */
[----:B------:R2:W-:Y:S01]  /*1d2a0*/  STG.E.U16 desc[UR60][R2.64], R32 ;  /* 0x0000002002007986 */ /* 0x0005e2000c10153c */
[----:B------:R-:W-:-:S05]  /*1d2b0*/  LEA.HI.X.SX32 R17, R139, R15, 0x1, P3 ;  /* 0x0000000f8b117211 */ /* 0x000fca00018f0eff */
[----:B------:R-:W4:Y:S01]  /*1d2c0*/  LDC R153, c[0x0][0x278] ;  /* 0x00009e00ff997b82 */ /* 0x000f220000000800 */
[----:B------:R-:W-:Y:S01]  /*1d2d0*/  LEA.HI.X.SX32 R149, R137, R15, 0x1, P6 ;  /* 0x0000000f89957211 */ /* 0x000fe200030f0eff */
[----:B-1----:R-:W-:Y:S01]  /*1d2e0*/  IMAD R137, R6, 0x28, RZ ;  /* 0x0000002806897824 */ /* 0x002fe200078e02ff */
[----:B------:R-:W-:Y:S02]  /*1d2f0*/  PRMT R136, R33, 0x7632, R136 ;  /* 0x0000763221887816 */ /* 0x000fe40000000088 */
[----:B--2---:R-:W-:-:S03]  /*1d300*/  PRMT R3, R32, 0x7632, R3 ;  /* 0x0000763220037816 */ /* 0x004fc60000000003 */
[----:B------:R-:W1:Y:S01]  /*1d310*/  LDC R151, c[0x0][0x278] ;  /* 0x00009e00ff977b82 */ /* 0x000e620000000800 */
[----:B------:R-:W-:Y:S01]  /*1d320*/  IMAD R145, R26, 0x2a, RZ ;  /* 0x0000002a1a917824 */ /* 0x000fe200078e02ff */
[----:B------:R0:W-:Y:S01]  /*1d330*/  STG.E.U16 desc[UR60][R16.64], R3 ;  /* 0x0000000310007986 */ /* 0x0001e2000c10153c */
[----:B------:R-:W-:-:S03]  /*1d340*/  IADD3 R2, P3, R137, R14, RZ ;  /* 0x0000000e89027210 */ /* 0x000fc60007f7e0ff */
[----:B------:R-:W-:Y:S02]  /*1d350*/  STG.E.U16 desc[UR60][R18.64], R33 ;  /* 0x0000002112007986 */ /* 0x000fe4000c10153c */
[----:B------:R-:W2:Y:S02]  /*1d360*/  LDC R26, c[0x0][0x278] ;  /* 0x00009e00ff1a7b82 */ /* 0x000ea40000000800 */
[----:B------:R3:W-:Y:S01]  /*1d370*/  STG.E.U16 desc[UR60][R148.64], R136 ;  /* 0x0000008894007986 */ /* 0x0007e2000c10153c */
[----:B0-----:R-:W-:-:S05]  /*1d380*/  IMAD R17, R4, 0x15, RZ ;  /* 0x0000001504117824 */ /* 0x001fca00078e02ff */
[----:B------:R-:W0:Y:S01]  /*1d390*/  LDC R163, c[0x0][0x278] ;  /* 0x00009e00ffa37b82 */ /* 0x000e220000000800 */
[----:B------:R-:W-:Y:S01]  /*1d3a0*/  IMAD R139, R144, 0x2c, RZ ;  /* 0x0000002c908b7824 */ /* 0x000fe200078e02ff */
[----:B------:R-:W-:-:S06]  /*1d3b0*/  LEA.HI.X.SX32 R3, R155, R15, 0x1, P3 ;  /* 0x0000000f9b037211 */ /* 0x000fcc00018f0eff */
[----:B------:R-:W0:Y:S08]  /*1d3c0*/  LDC R4, c[0x0][0x278] ;  /* 0x00009e00ff047b82 */ /* 0x000e300000000800 */
[----:B---3--:R-:W3:Y:S01]  /*1d3d0*/  LDC R136, c[0x0][0x278] ;  /* 0x00009e00ff887b82 */ /* 0x008ee20000000800 */
[-C--:B------:R-:W-:Y:S01]  /*1d3e0*/  IADD3 R16, P5, R145, R14.reuse, RZ ;  /* 0x0000000e91107210 */ /* 0x080fe20007fbe0ff */
[----:B------:R-:W-:Y:S01]  /*1d3f0*/  IMAD R149, R12, 0x2e, RZ ;  /* 0x0000002e0c957824 */ /* 0x000fe200078e02ff */
[----:B------:R-:W-:Y:S01]  /*1d400*/  IADD3 R18, P6, R139, R14, RZ ;  /* 0x0000000e8b127210 */ /* 0x000fe20007fde0ff */
[----:B------:R1:W-:Y:S01]  /*1d410*/  STG.E.U16 desc[UR60][R2.64], R34 ;  /* 0x0000002202007986 */ /* 0x0003e2000c10153c */
[----:B------:R-:W-:-:S02]  /*1d420*/  PRMT R32, R34, 0x7632, R32 ;  /* 0x0000763222207816 */ /* 0x000fc40000000020 */
[-C--:B------:R-:W-:Y:S01]  /*1d430*/  LEA.HI.X.SX32 R17, R17, R15.reuse, 0x1, P5 ;  /* 0x0000000f11117211 */ /* 0x080fe200028f0eff */
[----:B------:R-:W3:Y:S01]  /*1d440*/  LDC R6, c[0x0][0x278] ;  /* 0x00009e00ff067b82 */ /* 0x000ee20000000800 */
[----:B------:R-:W-:Y:S01]  /*1d450*/  LEA.HI.X.SX32 R19, R157, R15, 0x1, P6 ;  /* 0x0000000f9d137211 */ /* 0x000fe200030f0eff */
[----:B----4-:R-:W-:Y:S02]  /*1d460*/  IMAD R153, R153, 0x30, RZ ;  /* 0x0000003099997824 */ /* 0x010fe400078e02ff */
[----:B------:R-:W-:-:S04]  /*1d470*/  IMAD R157, R24, 0x34, RZ ;  /* 0x00000034189d7824 */ /* 0x000fc800078e02ff */
[----:B-1----:R-:W1:Y:S01]  /*1d480*/  LDC R34, c[0x0][0x278] ;  /* 0x00009e00ff227b82 */ /* 0x002e620000000800 */
[----:B------:R-:W-:Y:S01]  /*1d490*/  IMAD R3, R0, 0x17, RZ ;  /* 0x0000001700037824 */ /* 0x000fe200078e02ff */
[-C--:B------:R-:W-:Y:S01]  /*1d4a0*/  IADD3 R2, P5, R149, R14.reuse, RZ ;  /* 0x0000000e95027210 */ /* 0x080fe20007fbe0ff */
[----:B------:R4:W-:Y:S01]  /*1d4b0*/  STG.E.U16 desc[UR60][R16.64], R32 ;  /* 0x0000002010007986 */ /* 0x0009e2000c10153c */
[----:B------:R-:W-:Y:S02]  /*1d4c0*/  PRMT R33, R35, 0x7632, R33 ;  /* 0x0000763223217816 */ /* 0x000fe40000000021 */
[----:B------:R-:W-:Y:S02]  /*1d4d0*/  LEA.HI.X.SX32 R3, R3, R15, 0x1, P5 ;  /* 0x0000000f03037211 */ /* 0x000fe400028f0eff */
[----:B------:R-:W1:Y:S01]  /*1d4e0*/  LDC R12, c[0x0][0x278] ;  /* 0x00009e00ff0c7b82 */ /* 0x000e620000000800 */
[----:B------:R-:W-:Y:S01]  /*1d4f0*/  IMAD R151, R151, 0x32, RZ ;  /* 0x0000003297977824 */ /* 0x000fe200078e02ff */
[----:B------:R0:W-:Y:S01]  /*1d500*/  STG.E.U16 desc[UR60][R18.64], R35 ;  /* 0x0000002312007986 */ /* 0x0001e2000c10153c */
[----:B----4-:R-:W-:-:S05]  /*1d510*/  IADD3 R16, P3, R153, R14, RZ ;  /* 0x0000000e99107210 */ /* 0x010fca0007f7e0ff */
[----:B------:R-:W4:Y:S01]  /*1d520*/  LDC R0, c[0x0][0x278] ;  /* 0x00009e00ff007b82 */ /* 0x000f220000000800 */
[-C--:B------:R-:W-:Y:S01]  /*1d530*/  IADD3 R32, P6, R157, R14.reuse, RZ ;  /* 0x0000000e9d207210 */ /* 0x080fe20007fde0ff */
[----:B------:R3:W-:Y:S01]  /*1d540*/  STG.E.U16 desc[UR60][R2.64], R33 ;  /* 0x0000002102007986 */ /* 0x0007e2000c10153c */
[-C--:B------:R-:W-:Y:S01]  /*1d550*/  LEA.HI.X.SX32 R17, R159, R15.reuse, 0x1, P3 ;  /* 0x0000000f9f117211 */ /* 0x080fe200018f0eff */
[----:B--2---:R-:W-:Y:S02]  /*1d560*/  IMAD R159, R26, 0x36, RZ ;  /* 0x000000361a9f7824 */ /* 0x004fe400078e02ff */
[----:B0-----:R-:W-:Y:S01]  /*1d570*/  IMAD R19, R4, 0x19, RZ ;  /* 0x0000001904137824 */ /* 0x001fe200078e02ff */
[----:B------:R-:W-:Y:S01]  /*1d580*/  IADD3 R18, P5, R151, R14, RZ ;  /* 0x0000000e97127210 */ /* 0x000fe20007fbe0ff */
[----:B------:R-:W0:Y:S01]  /*1d590*/  LDC R26, c[0x0][0x278] ;  /* 0x00009e00ff1a7b82 */ /* 0x000e220000000800 */
[----:B------:R2:W-:Y:S01]  /*1d5a0*/  STG.E.U16 desc[UR60][R16.64], R20 ;  /* 0x0000001410007986 */ /* 0x0005e2000c10153c */
[-C--:B---3--:R-:W-:Y:S01]  /*1d5b0*/  LEA.HI.X.SX32 R33, R161, R15.reuse, 0x1, P6 ;  /* 0x0000000fa1217211 */ /* 0x088fe200030f0eff */
[----:B------:R-:W-:Y:S01]  /*1d5c0*/  IMAD R161, R136, 0x38, RZ ;  /* 0x0000003888a17824 */ /* 0x000fe200078e02ff */
[----:B------:R-:W-:-:S04]  /*1d5d0*/  LEA.HI.X.SX32 R19, R19, R15, 0x1, P5 ;  /* 0x0000000f13137211 */ /* 0x000fc800028f0eff */
[----:B------:R-:W3:Y:S01]  /*1d5e0*/  LDC R4, c[0x0][0x278] ;  /* 0x00009e00ff047b82 */ /* 0x000ee20000000800 */
[----:B------:R-:W-:Y:S02]  /*1d5f0*/  PRMT R3, R20, 0x7632, R3 ;  /* 0x0000763214037816 */ /* 0x000fe40000000003 */
[----:B--2---:R-:W-:-:S05]  /*1d600*/  IADD3 R16, P5, R161, R14, RZ ;  /* 0x0000000ea1107210 */ /* 0x004fca0007fbe0ff */
[----:B------:R-:W2:Y:S01]  /*1d610*/  LDC R24, c[0x0][0x278] ;  /* 0x00009e00ff187b82 */ /* 0x000ea20000000800 */
[----:B------:R-:W-:Y:S01]  /*1d620*/  LEA.HI.X.SX32 R17, R165, R15, 0x1, P5 ;  /* 0x0000000fa5117211 */ /* 0x000fe200028f0eff */
[----:B-1----:R-:W-:-:S06]  /*1d630*/  IMAD R165, R34, 0x3c, RZ ;  /* 0x0000003c22a57824 */ /* 0x002fcc00078e02ff */
[----:B------:R-:W1:Y:S01]  /*1d640*/  LDC R155, c[0x0][0x278] ;  /* 0x00009e00ff9b7b82 */ /* 0x000e620000000800 */
[----:B------:R4:W-:Y:S01]  /*1d650*/  STG.E.U16 desc[UR60][R18.64], R3 ;  /* 0x0000000312007986 */ /* 0x0009e2000c10153c */
[----:B------:R-:W-:Y:S01]  /*1d660*/  IMAD R163, R163, 0x3a, RZ ;  /* 0x0000003aa3a37824 */ /* 0x000fe200078e02ff */
[----:B------:R-:W-:-:S05]  /*1d670*/  IADD3 R2, P3, R159, R14, RZ ;  /* 0x0000000e9f027210 */ /* 0x000fca0007f7e0ff */
[----:B------:R-:W2:Y:S01]  /*1d680*/  LDC R34, c[0x0][0x278] ;  /* 0x00009e00ff227b82 */ /* 0x000ea20000000800 */
[----:B----4-:R-:W-:Y:S01]  /*1d690*/  IMAD R3, R6, 0x1b, RZ ;  /* 0x0000001b06037824 */ /* 0x010fe200078e02ff */
[----:B------:R-:W-:Y:S01]  /*1d6a0*/  IADD3 R18, P6, R163, R14, RZ ;  /* 0x0000000ea3127210 */ /* 0x000fe20007fde0ff */
[----:B------:R-:W-:Y:S01]  /*1d6b0*/  IMAD R19, R12, 0x1d, RZ ;  /* 0x0000001d0c137824 */ /* 0x000fe200078e02ff */
[----:B------:R-:W-:-:S04]  /*1d6c0*/  PRMT R20, R21, 0x7632, R20 ;  /* 0x0000763215147816 */ /* 0x000fc80000000014 */
[----:B------:R-:W4:Y:S01]  /*1d6d0*/  LDC R35, c[0x0][0x278] ;  /* 0x00009e00ff237b82 */ /* 0x000f220000000800 */
[-C--:B------:R-:W-:Y:S01]  /*1d6e0*/  LEA.HI.X.SX32 R3, R3, R15.reuse, 0x1, P3 ;  /* 0x0000000f03037211 */ /* 0x080fe200018f0eff */
[----:B------:R0:W-:Y:S01]  /*1d6f0*/  STG.E.U16 desc[UR60][R32.64], R21 ;  /* 0x0000001520007986 */ /* 0x0001e2000c10153c */
[----:B------:R-:W-:Y:S02]  /*1d700*/  LEA.HI.X.SX32 R19, R19, R15, 0x1, P6 ;  /* 0x0000000f13137211 */ /* 0x000fe400030f0eff */
[----:B------:R-:W-:-:S03]  /*1d710*/  IADD3 R6, P5, R165, R14, RZ ;  /* 0x0000000ea5067210 */ /* 0x000fc60007fbe0ff */
[----:B------:R-:W4:Y:S01]  /*1d720*/  LDC R12, c[0x0][0x278] ;  /* 0x00009e00ff0c7b82 */ /* 0x000f220000000800 */
[----:B------:R3:W-:Y:S01]  /*1d730*/  STG.E.U16 desc[UR60][R2.64], R20 ;  /* 0x0000001402007986 */ /* 0x0007e2000c10153c */
[----:B0-----:R-:W-:-:S03]  /*1d740*/  PRMT R32, R22, 0x7632, R32 ;  /* 0x0000763216207816 */ /* 0x001fc60000000020 */
[----:B------:R2:W-:Y:S01]  /*1d750*/  STG.E.U16 desc[UR60][R16.64], R22 ;  /* 0x0000001610007986 */ /* 0x0005e2000c10153c */
[----:B------:R-:W-:Y:S01]  /*1d760*/  IMAD R21, R0, 0x1f, RZ ;  /* 0x0000001f00157824 */ /* 0x000fe200078e02ff */
[----:B------:R-:W-:Y:S01]  /*1d770*/  LEA.HI.X.SX32 R7, R7, R15, 0x1, P5 ;  /* 0x0000000f07077211 */ /* 0x000fe200028f0eff */
[----:B---3--:R-:W-:Y:S01]  /*1d780*/  IMAD.SHL.U32 R33, R4, 0x20, RZ ;  /* 0x0000002004217824 */ /* 0x008fe200078e00ff */
[----:B------:R0:W-:Y:S01]  /*1d790*/  STG.E.U16 desc[UR60][R18.64], R32 ;  /* 0x0000002012007986 */ /* 0x0001e2000c10153c */
[----:B------:R-:W3:Y:S01]  /*1d7a0*/  LDC R0, c[0x0][0x278] ;  /* 0x00009e00ff007b82 */ /* 0x000ee20000000800 */
[----:B------:R-:W-:Y:S01]  /*1d7b0*/  IMAD R3, R26, 0x42, RZ ;  /* 0x000000421a037824 */ /* 0x000fe200078e02ff */
[----:B-1----:R-:W-:Y:S01]  /*1d7c0*/  LEA R20, P5, R155, R14, 0x6 ;  /* 0x0000000e9b147211 */ /* 0x002fe200078a30ff */
[----:B--2---:R-:W-:-:S05]  /*1d7d0*/  IMAD R17, R24, 0x21, RZ ;  /* 0x0000002118117824 */ /* 0x004fca00078e02ff */
[----:B------:R-:W1:Y:S01]  /*1d7e0*/  LDC R16, c[0x0][0x278] ;  /* 0x00009e00ff107b82 */ /* 0x000e620000000800 */
[-C--:B0-----:R-:W-:Y:S02]  /*1d7f0*/  IADD3 R18, P3, R169, R14.reuse, RZ ;  /* 0x0000000ea9127210 */ /* 0x081fe40007f7e0ff */
[----:B------:R-:W-:Y:S02]  /*1d800*/  IADD3 R32, P6, R3, R14, RZ ;  /* 0x0000000e03207210 */ /* 0x000fe40007fde0ff */
[----:B------:R-:W-:-:S03]  /*1d810*/  LEA.HI.X.SX32 R19, R21, R15, 0x1, P3 ;  /* 0x0000000f15137211 */ /* 0x000fc600018f0eff */
[----:B------:R-:W0:Y:S01]  /*1d820*/  LDC R24, c[0x0][0x278] ;  /* 0x00009e00ff187b82 */ /* 0x000e220000000800 */
[-C--:B------:R-:W-:Y:S02]  /*1d830*/  LEA.HI.X.SX32 R21, R33, R15.reuse, 0x1, P5 ;  /* 0x0000000f21157211 */ /* 0x080fe400028f0eff */
[----:B------:R-:W-:Y:S01]  /*1d840*/  LEA.HI.X.SX32 R33, R17, R15, 0x1, P6 ;  /* 0x0000000f11217211 */ /* 0x000fe200030f0eff */
[----:B------:R-:W-:Y:S01]  /*1d850*/  IMAD R17, R34, 0x46, RZ ;  /* 0x0000004622117824 */ /* 0x000fe200078e02ff */
[----:B------:R-:W-:-:S03]  /*1d860*/  PRMT R2, R23, 0x7632, R2 ;  /* 0x0000763217027816 */ /* 0x000fc60000000002 */
[----:B------:R-:W2:Y:S01]  /*1d870*/  LDC R34, c[0x0][0x278] ;  /* 0x00009e00ff227b82 */ /* 0x000ea20000000800 */
[----:B------:R4:W-:Y:S07]  /*1d880*/  STG.E.U16 desc[UR60][R6.64], R23 ;  /* 0x0000001706007986 */ /* 0x0009ee000c10153c */
[----:B------:R-:W3:Y:S01]  /*1d890*/  LDC R26, c[0x0][0x278] ;  /* 0x00009e00ff1a7b82 */ /* 0x000ee20000000800 */
[----:B------:R4:W-:Y:S02]  /*1d8a0*/  STG.E.U16 desc[UR60][R18.64], R2 ;  /* 0x0000000212007986 */ /* 0x0009e4000c10153c */
[----:B----4-:R-:W-:-:S05]  /*1d8b0*/  IMAD R7, R35, 0x48, RZ ;  /* 0x0000004823077824 */ /* 0x010fca00078e02ff */
[----:B------:R-:W4:Y:S01]  /*1d8c0*/  LDC R35, c[0x0][0x278] ;  /* 0x00009e00ff237b82 */ /* 0x000f220000000800 */
[----:B------:R-:W-:-:S07]  /*1d8d0*/  IMAD R19, R12, 0x23, RZ ;  /* 0x000000230c137824 */ /* 0x000fce00078e02ff */
[----:B------:R-:W4:Y:S01]  /*1d8e0*/  LDC R12, c[0x0][0x278] ;  /* 0x00009e00ff0c7b82 */ /* 0x000f220000000800 */
[----:B------:R-:W-:Y:S01]  /*1d8f0*/  IADD3 R4, P3, R173, R14, RZ ;  /* 0x0000000ead047210 */ /* 0x000fe20007f7e0ff */
[----:B------:R1:W-:Y:S01]  /*1d900*/  STG.E.U16 desc[UR60][R20.64], R28 ;  /* 0x0000001c14007986 */ /* 0x0003e2000c10153c */
[----:B------:R-:W-:Y:S02]  /*1d910*/  PRMT R22, R28, 0x7632, R22 ;  /* 0x000076321c167816 */ /* 0x000fe40000000016 */
[----:B------:R-:W-:-:S03]  /*1d920*/  LEA.HI.X.SX32 R5, R5, R15, 0x1, P3 ;  /* 0x0000000f05057211 */ /* 0x000fc600018f0eff */
[----:B------:R-:W4:Y:S01]  /*1d930*/  LDC R18, c[0x0][0x278] ;  /* 0x00009e00ff127b82 */ /* 0x000f220000000800 */
[----:B------:R0:W-:Y:S01]  /*1d940*/  STG.E.U16 desc[UR60][R32.64], R22 ;  /* 0x0000001620007986 */ /* 0x0001e2000c10153c */
[----:B-1----:R-:W-:-:S06]  /*1d950*/  IADD3 R20, P5, R17, R14, RZ ;  /* 0x0000000e11147210 */ /* 0x002fcc0007fbe0ff */
[----:B------:R-:W1:Y:S01]  /*1d960*/  LDC R6, c[0x0][0x278] ;  /* 0x00009e00ff067b82 */ /* 0x000e620000000800 */
[----:B------:R-:W-:Y:S01]  /*1d970*/  PRMT R28, R29, 0x7632, R28 ;  /* 0x000076321d1c7816 */ /* 0x000fe2000000001c */
[----:B------:R2:W-:Y:S01]  /*1d980*/  STG.E.U16 desc[UR60][R4.64], R29 ;  /* 0x0000001d04007986 */ /* 0x0005e2000c10153c */
[-C--:B------:R-:W-:Y:S02]  /*1d990*/  LEA.HI.X.SX32 R21, R19, R15.reuse, 0x1, P5 ;  /* 0x0000000f13157211 */ /* 0x080fe400028f0eff */
[----:B0-----:R-:W-:Y:S01]  /*1d9a0*/  IADD3 R22, P6, R7, R14, RZ ;  /* 0x0000000e07167210 */ /* 0x001fe20007fde0ff */
[----:B------:R-:W-:Y:S02]  /*1d9b0*/  IMAD R33, R16, 0x4a, RZ ;  /* 0x0000004a10217824 */ /* 0x000fe400078e02ff */
[----:B------:R-:W0:Y:S01]  /*1d9c0*/  LDC R2, c[0x0][0x278] ;  /* 0x00009e00ff027b82 */ /* 0x000e220000000800 */
[----:B------:R-:W-:Y:S01]  /*1d9d0*/  LEA.HI.X.SX32 R23, R147, R15, 0x1, P6 ;  /* 0x0000000f93177211 */ /* 0x000fe200030f0eff */
[----:B------:R4:W-:Y:S01]  /*1d9e0*/  STG.E.U16 desc[UR60][R20.64], R28 ;  /* 0x0000001c14007986 */ /* 0x0009e2000c10153c */
[----:B------:R-:W-:-:S02]  /*1d9f0*/  IMAD R19, R24, 0x4c, RZ ;  /* 0x0000004c18137824 */ /* 0x000fc400078e02ff */
[----:B--2---:R-:W-:-:S03]  /*1da00*/  IMAD R5, R34, 0x50, RZ ;  /* 0x0000005022057824 */ /* 0x004fc600078e02ff */
[----:B------:R-:W2:Y:S01]  /*1da10*/  LDC R16, c[0x0][0x278] ;  /* 0x00009e00ff107b82 */ /* 0x000ea20000000800 */
[----:B---3--:R-:W-:Y:S01]  /*1da20*/  IMAD R29, R0, 0x25, RZ ;  /* 0x00000025001d7824 */ /* 0x008fe200078e02ff */
[----:B------:R-:W-:-:S06]  /*1da30*/  IADD3 R146, P6, R5, R14, RZ ;  /* 0x0000000e05927210 */ /* 0x000fcc0007fde0ff */
[----:B------:R-:W3:Y:S01]  /*1da40*/  LDC R4, c[0x0][0x278] ;  /* 0x00009e00ff047b82 */ /* 0x000ee20000000800 */
[-C--:B----4-:R-:W-:Y:S01]  /*1da50*/  IADD3 R28, P5, R33, R14.reuse, RZ ;  /* 0x0000000e211c7210 */ /* 0x090fe20007fbe0ff */
[----:B------:R-:W-:Y:S01]  /*1da60*/  IMAD R21, R26, 0x4e, RZ ;  /* 0x0000004e1a157824 */ /* 0x000fe200078e02ff */
[----:B------:R4:W-:Y:S01]  /*1da70*/  STG.E.U16 desc[UR60][R22.64], R30 ;  /* 0x0000001e16007986 */ /* 0x0009e2000c10153c */
[----:B------:R-:W-:Y:S01]  /*1da80*/  IMAD R35, R35, 0x27, RZ ;  /* 0x0000002723237824 */ /* 0x000fe200078e02ff */
[-C--:B------:R-:W-:Y:S02]  /*1da90*/  LEA.HI.X.SX32 R29, R29, R15.reuse, 0x1, P5 ;  /* 0x0000000f1d1d7211 */ /* 0x080fe400028f0eff */
[----:B------:R-:W-:Y:S01]  /*1daa0*/  IADD3 R34, P5, R21, R14, RZ ;  /* 0x0000000e15227210 */ /* 0x000fe20007fbe0ff */
[----:B------:R-:W3:Y:S01]  /*1dab0*/  LDC R20, c[0x0][0x278] ;  /* 0x00009e00ff147b82 */ /* 0x000ee20000000800 */
[----:B------:R-:W-:Y:S01]  /*1dac0*/  LEA.HI.X.SX32 R147, R137, R15, 0x1, P6 ;  /* 0x0000000f89937211 */ /* 0x000fe200030f0eff */
[----:B------:R-:W-:Y:S01]  /*1dad0*/  IMAD R137, R12, 0x52, RZ ;  /* 0x000000520c897824 */ /* 0x000fe200078e02ff */
[----:B------:R-:W-:-:S02]  /*1dae0*/  PRMT R32, R30, 0x7632, R32 ;  /* 0x000076321e207816 */ /* 0x000fc40000000020 */
[----:B----4-:R-:W-:-:S03]  /*1daf0*/  IADD3 R22, P3, R19, R14, RZ ;  /* 0x0000000e13167210 */ /* 0x010fc60007f7e0ff */
[----:B------:R-:W4:Y:S01]  /*1db00*/  LDC R24, c[0x0][0x278] ;  /* 0x00009e00ff187b82 */ /* 0x000f220000000800 */
[-C--:B------:R-:W-:Y:S02]  /*1db10*/  LEA.HI.X.SX32 R35, R35, R15.reuse, 0x1, P5 ;  /* 0x0000000f23237211 */ /* 0x080fe400028f0eff */
[----:B------:R-:W-:Y:S02]  /*1db20*/  LEA.HI.X.SX32 R23, R25, R15, 0x1, P3 ;  /* 0x0000000f19177211 */ /* 0x000fe400018f0eff */
[----:B------:R-:W-:-:S03]  /*1db30*/  PRMT R0, R31, 0x7632, R0 ;  /* 0x000076321f007816 */ /* 0x000fc60000000000 */
[----:B------:R-:W4:Y:S01]  /*1db40*/  LDC R12, c[0x0][0x278] ;  /* 0x00009e00ff0c7b82 */ /* 0x000f220000000800 */
[----:B------:R-:W-:Y:S01]  /*1db50*/  IMAD R25, R18, 0x54, RZ ;  /* 0x0000005412197824 */ /* 0x000fe200078e02ff */
[----:B------:R2:W-:Y:S06]  /*1db60*/  STG.E.U16 desc[UR60][R28.64], R32 ;  /* 0x000000201c007986 */ /* 0x0005ec000c10153c */
[----:B------:R-:W4:Y:S01]  /*1db70*/  LDC R155, c[0x0][0x278] ;  /* 0x00009e00ff9b7b82 */ /* 0x000f220000000800 */
[----:B------:R0:W-:Y:S01]  /*1db80*/  STG.E.U16 desc[UR60][R22.64], R31 ;  /* 0x0000001f16007986 */ /* 0x0001e2000c10153c */
[----:B------:R-:W-:-:S03]  /*1db90*/  IADD3 R30, P5, R25, R14, RZ ;  /* 0x0000000e191e7210 */ /* 0x000fc60007fbe0ff */
[----:B------:R1:W-:Y:S01]  /*1dba0*/  STG.E.U16 desc[UR60][R34.64], R0 ;  /* 0x0000000022007986 */ /* 0x0003e2000c10153c */
[----:B--2---:R-:W-:Y:S02]  /*1dbb0*/  IMAD R29, R16, 0x56, RZ ;  /* 0x00000056101d7824 */ /* 0x004fe400078e02ff */
[----:B------:R-:W2:Y:S01]  /*1dbc0*/  LDC R16, c[0x0][0x278] ;  /* 0x00009e00ff107b82 */ /* 0x000ea20000000800 */
[----:B------:R3:W-:Y:S01]  /*1dbd0*/  STG.E.U16 desc[UR60][R146.64], R36 ;  /* 0x0000002492007986 */ /* 0x0007e2000c10153c */
[----:B0-----:R-:W-:Y:S01]  /*1dbe0*/  IMAD R23, R2, 0x29, RZ ;  /* 0x0000002902177824 */ /* 0x001fe200078e02ff */
[----:B------:R-:W-:Y:S02]  /*1dbf0*/  IADD3 R22, P3, R137, R14, RZ ;  /* 0x0000000e89167210 */ /* 0x000fe40007f7e0ff */
[----:B------:R-:W-:-:S03]  /*1dc00*/  LEA.HI.X.SX32 R31, R145, R15, 0x1, P5 ;  /* 0x0000000f911f7211 */ /* 0x000fc600028f0eff */
[----:B-1----:R-:W0:Y:S01]  /*1dc10*/  LDC R0, c[0x0][0x278] ;  /* 0x00009e00ff007b82 */ /* 0x002e220000000800 */
[----:B------:R-:W-:Y:S02]  /*1dc20*/  IMAD R35, R6, 0x2b, RZ ;  /* 0x0000002b06237824 */ /* 0x000fe400078e02ff */
[----:B---3--:R-:W-:-:S05]  /*1dc30*/  IMAD R145, R4, 0x58, RZ ;  /* 0x0000005804917824 */ /* 0x008fca00078e02ff */
[----:B------:R-:W1:Y:S01]  /*1dc40*/  LDC R6, c[0x0][0x278] ;  /* 0x00009e00ff067b82 */ /* 0x000e620000000800 */
[----:B------:R-:W-:Y:S02]  /*1dc50*/  LEA.HI.X.SX32 R23, R23, R15, 0x1, P3 ;  /* 0x0000000f17177211 */ /* 0x000fe400018f0eff */
[----:B------:R-:W-:Y:S02]  /*1dc60*/  PRMT R36, R36, 0x7632, R36 ;  /* 0x0000763224247816 */ /* 0x000fe40000000024 */
[----:B------:R-:W-:-:S03]  /*1dc70*/  IADD3 R34, P6, R29, R14, RZ ;  /* 0x0000000e1d227210 */ /* 0x000fc60007fde0ff */
[----:B------:R-:W3:Y:S01]  /*1dc80*/  LDC R4, c[0x0][0x278] ;  /* 0x00009e00ff047b82 */ /* 0x000ee20000000800 */
[----:B------:R-:W-:Y:S01]  /*1dc90*/  LEA.HI.X.SX32 R35, R35, R15, 0x1, P6 ;  /* 0x0000000f23237211 */ /* 0x000fe200030f0eff */
[----:B------:R4:W-:Y:S01]  /*1dca0*/  STG.E.U16 desc[UR60][R22.64], R36 ;  /* 0x0000002416007986 */ /* 0x0009e2000c10153c */
[----:B------:R-:W-:-:S05]  /*1dcb0*/  PRMT R26, R37, 0x7632, R26 ;  /* 0x00007632251a7816 */ /* 0x000fca000000001a */
[----:B------:R-:W3:Y:S01]  /*1dcc0*/  LDC R18, c[0x0][0x278] ;  /* 0x00009e00ff127b82 */ /* 0x000ee20000000800 */
[----:B------:R2:W-:Y:S01]  /*1dcd0*/  STG.E.U16 desc[UR60][R30.64], R37 ;  /* 0x000000251e007986 */ /* 0x0005e2000c10153c */
[----:B------:R-:W-:-:S06]  /*1dce0*/  IMAD R147, R20, 0x5a, RZ ;  /* 0x0000005a14937824 */ /* 0x000fcc00078e02ff */
[----:B------:R-:W3:Y:S01]  /*1dcf0*/  LDC R2, c[0x0][0x278] ;  /* 0x00009e00ff027b82 */ /* 0x000ee20000000800 */
[----:B----4-:R-:W-:Y:S01]  /*1dd00*/  IADD3 R36, P5, R145, R14, RZ ;  /* 0x0000000e91247210 */ /* 0x010fe20007fbe0ff */
[----:B------:R-:W-:Y:S02]  /*1dd10*/  IMAD R23, R12, 0x5e, RZ ;  /* 0x0000005e0c177824 */ /* 0x000fe400078e02ff */
[----:B--2---:R-:W-:Y:S01]  /*1dd20*/  IMAD R31, R24, 0x5c, RZ ;  /* 0x0000005c181f7824 */ /* 0x004fe200078e02ff */
[----:B------:R2:W-:Y:S03]  /*1dd30*/  STG.E.U16 desc[UR60][R34.64], R26 ;  /* 0x0000001a22007986 */ /* 0x0005e6000c10153c */
[----:B------:R-:W4:Y:S01]  /*1dd40*/  LDC R12, c[0x0][0x278] ;  /* 0x00009e00ff0c7b82 */ /* 0x000f220000000800 */
[----:B------:R-:W-:Y:S01]  /*1dd50*/  IMAD R155, R155, 0x2d, RZ ;  /* 0x0000002d9b9b7824 */ /* 0x000fe200078e02ff */
[----:B------:R-:W-:-:S02]  /*1dd60*/  LEA.HI.X.SX32 R37, R139, R15, 0x1, P5 ;  /* 0x0000000f8b257211 */ /* 0x000fc400028f0eff */
[----:B------:R-:W-:Y:S01]  /*1dd70*/  IADD3 R154, P5, R31, R14, RZ ;  /* 0x0000000e1f9a7210 */ /* 0x000fe20007fbe0ff */
[----:B0-----:R-:W-:-:S03]  /*1dd80*/  IMAD R139, R0, 0x2f, RZ ;  /* 0x0000002f008b7824 */ /* 0x001fc600078e02ff */
[----:B------:R-:W0:Y:S01]  /*1dd90*/  LDC R20, c[0x0][0x278] ;  /* 0x00009e00ff147b82 */ /* 0x000e220000000800 */
[-C--:B--2---:R-:W-:Y:S02]  /*1dda0*/  IADD3 R34, P3, R147, R14.reuse, RZ ;  /* 0x0000000e93227210 */ /* 0x084fe40007f7e0ff */
[----:B------:R-:W-:Y:S02]  /*1ddb0*/  PRMT R22, R38, 0x7632, R22 ;  /* 0x0000763226167816 */ /* 0x000fe40000000016 */
[-C--:B------:R-:W-:Y:S02]  /*1ddc0*/  LEA.HI.X.SX32 R35, R155, R15.reuse, 0x1, P3 ;  /* 0x0000000f9b237211 */ /* 0x080fe400018f0eff */
[-C--:B------:R-:W-:Y:S01]  /*1ddd0*/  LEA.HI.X.SX32 R155, R149, R15.reuse, 0x1, P5 ;  /* 0x0000000f959b7211 */ /* 0x080fe200028f0eff */
[----:B------:R-:W2:Y:S01]  /*1dde0*/  LDC R0, c[0x0][0x278] ;  /* 0x00009e00ff007b82 */ /* 0x000ea20000000800 */
[----:B-1----:R-:W-:Y:S01]  /*1ddf0*/  IMAD R149, R6, 0x60, RZ ;  /* 0x0000006006957824 */ /* 0x002fe200078e02ff */
[-C--:B------:R-:W-:Y:S01]  /*1de00*/  IADD3 R166, P6, R23, R14.reuse, RZ ;  /* 0x0000000e17a67210 */ /* 0x080fe20007fde0ff */
[----:B------:R1:W-:Y:S05]  /*1de10*/  STG.E.U16 desc[UR60][R36.64], R38 ;  /* 0x0000002624007986 */ /* 0x0003ea000c10153c */
[----:B------:R-:W2:Y:S01]  /*1de20*/  LDC R6, c[0x0][0x278] ;  /* 0x00009e00ff067b82 */ /* 0x000ea20000000800 */
[----:B------:R3:W-:Y:S01]  /*1de30*/  STG.E.U16 desc[UR60][R34.64], R22 ;  /* 0x0000001622007986 */ /* 0x0007e2000c10153c */
[-C--:B------:R-:W-:Y:S01]  /*1de40*/  LEA.HI.X.SX32 R167, R139, R15.reuse, 0x1, P6 ;  /* 0x0000000f8ba77211 */ /* 0x080fe200030f0eff */
[----:B------:R-:W-:Y:S01]  /*1de50*/  IMAD R171, R171, 0x31, RZ ;  /* 0x00000031abab7824 */ /* 0x000fe200078e02ff */
[----:B------:R-:W-:Y:S01]  /*1de60*/  PRMT R24, R39, 0x7632, R24 ;  /* 0x0000763227187816 */ /* 0x000fe20000000018 */
[----:B-1----:R-:W-:Y:S01]  /*1de70*/  IMAD R37, R16, 0x62, RZ ;  /* 0x0000006210257824 */ /* 0x002fe200078e02ff */
[----:B------:R1:W-:Y:S01]  /*1de80*/  STG.E.U16 desc[UR60][R154.64], R39 ;  /* 0x000000279a007986 */ /* 0x0003e2000c10153c */
[-C--:B------:R-:W-:Y:S01]  /*1de90*/  IADD3 R152, P5, R149, R14.reuse, RZ ;  /* 0x0000000e95987210 */ /* 0x080fe20007fbe0ff */
[----:B---3--:R-:W-:Y:S01]  /*1dea0*/  IMAD R139, R18, 0x64, RZ ;  /* 0x00000064128b7824 */ /* 0x008fe200078e02ff */
[----:B------:R-:W3:Y:S01]  /*1deb0*/  LDC R16, c[0x0][0x278] ;  /* 0x00009e00ff107b82 */ /* 0x000ee20000000800 */
[----:B------:R-:W-:Y:S01]  /*1dec0*/  IMAD R35, R4, 0x66, RZ ;  /* 0x0000006604237824 */ /* 0x000fe200078e02ff */
[----:B------:R-:W-:Y:S01]  /*1ded0*/  IADD3 R38, P3, R37, R14, RZ ;  /* 0x0000000e25267210 */ /* 0x000fe20007f7e0ff */
[----:B------:R4:W-:Y:S01]  /*1dee0*/  STG.E.U16 desc[UR60][R166.64], R24 ;  /* 0x00000018a6007986 */ /* 0x0009e2000c10153c */
[----:B------:R-:W-:-:S02]  /*1def0*/  LEA.HI.X.SX32 R153, R153, R15, 0x1, P5 ;  /* 0x0000000f99997211 */ /* 0x000fc400028f0eff */
[-C--:B------:R-:W-:Y:S02]  /*1df00*/  IADD3 R170, P6, R35, R14.reuse, RZ ;  /* 0x0000000e23aa7210 */ /* 0x080fe40007fde0ff */
[----:B------:R-:W3:Y:S01]  /*1df10*/  LDC R18, c[0x0][0x278] ;  /* 0x00009e00ff127b82 */ /* 0x000ee20000000800 */
[----:B-1----:R-:W-:Y:S01]  /*1df20*/  IMAD R155, R2, 0x33, RZ ;  /* 0x00000033029b7824 */ /* 0x002fe200078e02ff */
[-C--:B------:R-:W-:Y:S02]  /*1df30*/  LEA.HI.X.SX32 R39, R171, R15.reuse, 0x1, P3 ;  /* 0x0000000fab277211 */ /* 0x080fe400018f0eff */
[----:B------:R-:W-:Y:S02]  /*1df40*/  PRMT R4, R40, 0x7632, R4 ;  /* 0x0000763228047816 */ /* 0x000fe40000000004 */
[-C--:B------:R-:W-:Y:S02]  /*1df50*/  LEA.HI.X.SX32 R171, R155, R15.reuse, 0x1, P6 ;  /* 0x0000000f9bab7211 */ /* 0x080fe400030f0eff */
[----:B----4-:R-:W-:Y:S01]  /*1df60*/  IADD3 R166, P5, R139, R14, RZ ;  /* 0x0000000e8ba67210 */ /* 0x010fe20007fbe0ff */
[----:B------:R-:W-:Y:S01]  /*1df70*/  IMAD R155, R12, 0x68, RZ ;  /* 0x000000680c9b7824 */ /* 0x000fe200078e02ff */
[----:B------:R-:W1:Y:S02]  /*1df80*/  LDC R2, c[0x0][0x278] ;  /* 0x00009e00ff027b82 */ /* 0x000e640000000800 */
[----:B------:R-:W-:Y:S01]  /*1df90*/  LEA.HI.X.SX32 R167, R151, R15, 0x1, P5 ;  /* 0x0000000f97a77211 */ /* 0x000fe200028f0eff */
[----:B------:R2:W-:Y:S01]  /*1dfa0*/  STG.E.U16 desc[UR60][R152.64], R40 ;  /* 0x0000002898007986 */ /* 0x0005e2000c10153c */
[----:B0-----:R-:W-:-:S04]  /*1dfb0*/  IMAD R151, R20, 0x6c, RZ ;  /* 0x0000006c14977824 */ /* 0x001fc800078e02ff */
[----:B------:R-:W0:Y:S01]  /*1dfc0*/  LDC R12, c[0x0][0x278] ;  /* 0x00009e00ff0c7b82 */ /* 0x000e220000000800 */
[----:B------:R4:W-:Y:S01]  /*1dfd0*/  STG.E.U16 desc[UR60][R38.64], R4 ;  /* 0x0000000426007986 */ /* 0x0009e2000c10153c */
[----:B------:R-:W-:-:S03]  /*1dfe0*/  PRMT R22, R41, 0x7632, R22 ;  /* 0x0000763229167816 */ /* 0x000fc60000000016 */
[----:B------:R4:W-:Y:S03]  /*1dff0*/  STG.E.U16 desc[UR60][R166.64], R41 ;  /* 0x00000029a6007986 */ /* 0x0009e6000c10153c */
[----:B------:R-:W1:Y:S01]  /*1e000*/  LDC R20, c[0x0][0x278] ;  /* 0x00009e00ff147b82 */ /* 0x000e620000000800 */
[----:B--2---:R-:W-:Y:S01]  /*1e010*/  IMAD R153, R6, 0x6a, RZ ;  /* 0x0000006a06997824 */ /* 0x004fe200078e02ff */
[----:B------:R2:W-:Y:S01]  /*1e020*/  STG.E.U16 desc[UR60][R170.64], R22 ;  /* 0x00000016aa007986 */ /* 0x0005e2000c10153c */
[----:B------:R-:W-:-:S05]  /*1e030*/  PRMT R26, R42, 0x7632, R26 ;  /* 0x000076322a1a7816 */ /* 0x000fca000000001a */
[----:B----4-:R-:W4:Y:S01]  /*1e040*/  LDC R4, c[0x0][0x278] ;  /* 0x00009e00ff047b82 */ /* 0x010f220000000800 */
[----:B------:R-:W-:Y:S01]  /*1e050*/  IMAD R41, R0, 0x35, RZ ;  /* 0x0000003500297824 */ /* 0x000fe200078e02ff */
[----:B------:R-:W-:-:S06]  /*1e060*/  IADD3 R38, P3, R155, R14, RZ ;  /* 0x0000000e9b267210 */ /* 0x000fcc0007f7e0ff */
[----:B------:R-:W4:Y:S01]  /*1e070*/  LDC R0, c[0x0][0x278] ;  /* 0x00009e00ff007b82 */ /* 0x000f220000000800 */
[----:B------:R-:W-:Y:S02]  /*1e080*/  IADD3 R40, P5, R153, R14, RZ ;  /* 0x0000000e99287210 */ /* 0x000fe40007fbe0ff */
[-C--:B------:R-:W-:Y:S02]  /*1e090*/  LEA.HI.X.SX32 R39, R157, R15.reuse, 0x1, P3 ;  /* 0x0000000f9d277211 */ /* 0x080fe400018f0eff */
[----:B------:R-:W-:-:S03]  /*1e0a0*/  LEA.HI.X.SX32 R41, R41, R15, 0x1, P5 ;  /* 0x0000000f29297211 */ /* 0x000fc600028f0eff */
[----:B--2---:R-:W2:Y:S01]  /*1e0b0*/  LDC R22, c[0x0][0x278] ;  /* 0x00009e00ff167b82 */ /* 0x004ea20000000800 */
[----:B------:R-:W-:Y:S01]  /*1e0c0*/  IADD3 R166, P6, R151, R14, RZ ;  /* 0x0000000e97a67210 */ /* 0x000fe20007fde0ff */
[----:B------:R-:W-:Y:S01]  /*1e0d0*/  STG.E.U16 desc[UR60][R38.64], R42 ;  /* 0x0000002a26007986 */ /* 0x000fe2000c10153c */
[----:B---3--:R-:W-:-:S05]  /*1e0e0*/  IMAD R157, R16, 0x6e, RZ ;  /* 0x0000006e109d7824 */ /* 0x008fca00078e02ff */
[----:B------:R-:W3:Y:S01]  /*1e0f0*/  LDC R24, c[0x0][0x278] ;  /* 0x00009e00ff187b82 */ /* 0x000ee20000000800 */
[----:B------:R0:W-:Y:S01]  /*1e100*/  STG.E.U16 desc[UR60][R40.64], R26 ;  /* 0x0000001a28007986 */ /* 0x0001e2000c10153c */
[----:B------:R-:W-:-:S06]  /*1e110*/  LEA.HI.X.SX32 R167, R159, R15, 0x1, P6 ;  /* 0x0000000f9fa77211 */ /* 0x000fcc00030f0eff */
[----:B------:R-:W3:Y:S01]  /*1e120*/  LDC R6, c[0x0][0x278] ;  /* 0x00009e00ff067b82 */ /* 0x000ee20000000800 */
[----:B------:R-:W-:Y:S02]  /*1e130*/  IMAD R159, R18, 0x70, RZ ;  /* 0x00000070129f7824 */ /* 0x000fe400078e02ff */
[----:B0-----:R-:W-:-:S05]  /*1e140*/  IMAD R41, R12, 0x72, RZ ;  /* 0x000000720c297824 */ /* 0x001fca00078e02ff */
[----:B------:R-:W0:Y:S01]  /*1e150*/  LDC R12, c[0x0][0x278] ;  /* 0x00009e00ff0c7b82 */ /* 0x000e220000000800 */
[----:B-1----:R-:W-:Y:S01]  /*1e160*/  IMAD R171, R2, 0x37, RZ ;  /* 0x0000003702ab7824 */ /* 0x002fe200078e02ff */
[----:B------:R-:W-:Y:S01]  /*1e170*/  IADD3 R170, P5, R157, R14, RZ ;  /* 0x0000000e9daa7210 */ /* 0x000fe20007fbe0ff */
[----:B------:R-:W-:Y:S01]  /*1e180*/  IMAD R39, R20, 0x74, RZ ;  /* 0x0000007414277824 */ /* 0x000fe200078e02ff */
[----:B------:R-:W-:-:S04]  /*1e190*/  PRMT R28, R43, 0x7632, R28 ;  /* 0x000076322b1c7816 */ /* 0x000fc8000000001c */
[----:B------:R-:W1:Y:S01]  /*1e1a0*/  LDC R16, c[0x0][0x278] ;  /* 0x00009e00ff107b82 */ /* 0x000e620000000800 */
[----:B------:R4:W-:Y:S01]  /*1e1b0*/  STG.E.U16 desc[UR60][R166.64], R43 ;  /* 0x0000002ba6007986 */ /* 0x0009e2000c10153c */
[-C--:B------:R-:W-:Y:S02]  /*1e1c0*/  IADD3 R160, P3, R159, R14.reuse, RZ ;  /* 0x0000000e9fa07210 */ /* 0x080fe40007f7e0ff */
[-C--:B------:R-:W-:Y:S02]  /*1e1d0*/  LEA.HI.X.SX32 R171, R171, R15.reuse, 0x1, P5 ;  /* 0x0000000fabab7211 */ /* 0x080fe400028f0eff */
[-C--:B------:R-:W-:Y:S02]  /*1e1e0*/  IADD3 R174, P6, R39, R14.reuse, RZ ;  /* 0x0000000e27ae7210 */ /* 0x080fe40007fde0ff */
[----:B------:R-:W0:Y:S01]  /*1e1f0*/  LDC R18, c[0x0][0x278] ;  /* 0x00009e00ff127b82 */ /* 0x000e220000000800 */
[----:B------:R-:W-:Y:S01]  /*1e200*/  LEA.HI.X.SX32 R161, R161, R15, 0x1, P3 ;  /* 0x0000000fa1a17211 */ /* 0x000fe200018f0eff */
[----:B----4-:R-:W-:Y:S01]  /*1e210*/  IMAD R43, R0, 0x39, RZ ;  /* 0x00000039002b7824 */ /* 0x010fe200078e02ff */
[----:B------:R-:W-:-:S05]  /*1e220*/  IADD3 R166, P5, R41, R14, RZ ;  /* 0x0000000e29a67210 */ /* 0x000fca0007fbe0ff */
[----:B------:R-:W4:Y:S01]  /*1e230*/  LDC R20, c[0x0][0x278] ;  /* 0x00009e00ff147b82 */ /* 0x000f220000000800 */
[----:B------:R-:W-:Y:S02]  /*1e240*/  PRMT R26, R44, 0x7632, R26 ;  /* 0x000076322c1a7816 */ /* 0x000fe4000000001a */
[-C--:B------:R-:W-:Y:S02]  /*1e250*/  LEA.HI.X.SX32 R167, R43, R15.reuse, 0x1, P5 ;  /* 0x0000000f2ba77211 */ /* 0x080fe400028f0eff */
[----:B------:R-:W-:Y:S01]  /*1e260*/  LEA.HI.X.SX32 R175, R163, R15, 0x1, P6 ;  /* 0x0000000fa3af7211 */ /* 0x000fe200030f0eff */
[----:B--2---:R-:W-:Y:S01]  /*1e270*/  IMAD R163, R22, 0x76, RZ ;  /* 0x0000007616a37824 */ /* 0x004fe200078e02ff */
[----:B------:R2:W-:Y:S01]  /*1e280*/  STG.E.U16 desc[UR60][R170.64], R28 ;  /* 0x0000001caa007986 */ /* 0x0005e2000c10153c */
[----:B------:R-:W4:Y:S03]  /*1e290*/  LDC R2, c[0x0][0x278] ;  /* 0x00009e00ff027b82 */ /* 0x000f260000000800 */
[----:B------:R-:W-:Y:S01]  /*1e2a0*/  STG.E.U16 desc[UR60][R160.64], R44 ;  /* 0x0000002ca0007986 */ /* 0x000fe2000c10153c */
[----:B---3--:R-:W-:-:S03]  /*1e2b0*/  IMAD R43, R24, 0x78, RZ ;  /* 0x00000078182b7824 */ /* 0x008fc600078e02ff */
[----:B------:R3:W-:Y:S01]  /*1e2c0*/  STG.E.U16 desc[UR60][R166.64], R26 ;  /* 0x0000001aa6007986 */ /* 0x0007e2000c10153c */
[----:B------:R-:W4:Y:S03]  /*1e2d0*/  LDC R0, c[0x0][0x278] ;  /* 0x00009e00ff007b82 */ /* 0x000f260000000800 */
[----:B------:R1:W-:Y:S01]  /*1e2e0*/  STG.E.U16 desc[UR60][R174.64], R45 ;  /* 0x0000002dae007986 */ /* 0x0003e2000c10153c */
[-C--:B--2---:R-:W-:Y:S01]  /*1e2f0*/  IADD3 R170, P3, R163, R14.reuse, RZ ;  /* 0x0000000ea3aa7210 */ /* 0x084fe20007f7e0ff */
[----:B---3--:R-:W-:Y:S01]  /*1e300*/  IMAD R167, R4, 0x3b, RZ ;  /* 0x0000003b04a77824 */ /* 0x008fe200078e02ff */
[----:B------:R-:W-:Y:S01]  /*1e310*/  IADD3 R44, P5, R43, R14, RZ ;  /* 0x0000000e2b2c7210 */ /* 0x000fe20007fbe0ff */
[----:B-1----:R-:W-:Y:S01]  /*1e320*/  IMAD R161, R16, 0x7a, RZ ;  /* 0x0000007a10a17824 */ /* 0x002fe200078e02ff */
[----:B------:R-:W-:Y:S01]  /*1e330*/  PRMT R22, R45, 0x7632, R22 ;  /* 0x000076322d167816 */ /* 0x000fe20000000016 */
[----:B------:R-:W-:Y:S01]  /*1e340*/  IMAD R175, R6, 0x3d, RZ ;  /* 0x0000003d06af7824 */ /* 0x000fe200078e02ff */
[-C--:B------:R-:W-:Y:S01]  /*1e350*/  LEA.HI.X.SX32 R171, R167, R15.reuse, 0x1, P3 ;  /* 0x0000000fa7ab7211 */ /* 0x080fe200018f0eff */
[----:B------:R-:W1:Y:S01]  /*1e360*/  LDC R6, c[0x0][0x278] ;  /* 0x00009e00ff067b82 */ /* 0x000e620000000800 */
[----:B0-----:R-:W-:Y:S01]  /*1e370*/  IMAD R167, R12, 0x7c, RZ ;  /* 0x0000007c0ca77824 */ /* 0x001fe200078e02ff */
[----:B------:R-:W-:-:S06]  /*1e380*/  LEA.HI.X.SX32 R45, R165, R15, 0x1, P5 ;  /* 0x0000000fa52d7211 */ /* 0x000fcc00028f0eff */
[----:B------:R-:W0:Y:S01]  /*1e390*/  LDC R12, c[0x0][0x278] ;  /* 0x00009e00ff0c7b82 */ /* 0x000e220000000800 */
[-C--:B------:R-:W-:Y:S01]  /*1e3a0*/  IADD3 R174, P6, R161, R14.reuse, RZ ;  /* 0x0000000ea1ae7210 */ /* 0x080fe20007fde0ff */
[----:B------:R-:W-:Y:S01]  /*1e3b0*/  STG.E.U16 desc[UR60][R170.64], R22 ;  /* 0x00000016aa007986 */ /* 0x000fe2000c10153c */
[----:B------:R-:W-:-:S05]  /*1e3c0*/  IADD3 R176, P5, R167, R14, RZ ;  /* 0x0000000ea7b07210 */ /* 0x000fca0007fbe0ff */
[----:B------:R-:W2:Y:S01]  /*1e3d0*/  LDC R4, c[0x0][0x278] ;  /* 0x00009e00ff047b82 */ /* 0x000ea20000000800 */
[----:B------:R4:W-:Y:S01]  /*1e3e0*/  STG.E.U16 desc[UR60][R44.64], R46 ;  /* 0x0000002e2c007986 */ /* 0x0009e2000c10153c */
[----:B------:R-:W-:-:S06]  /*1e3f0*/  IMAD R165, R18, 0x7e, RZ ;  /* 0x0000007e12a57824 */ /* 0x000fcc00078e02ff */
[----:B------:R-:W3:Y:S01]  /*1e400*/  LDC R16, c[0x0][0x278] ;  /* 0x00009e00ff107b82 */ /* 0x000ee20000000800 */
[-C--:B------:R-:W-:Y:S02]  /*1e410*/  LEA.HI.X.SX32 R175, R175, R15.reuse, 0x1, P6 ;  /* 0x0000000fafaf7211 */ /* 0x080fe400030f0eff */
[----:B------:R-:W-:Y:S01]  /*1e420*/  PRMT R24, R46, 0x7632, R24 ;  /* 0x000076322e187816 */ /* 0x000fe20000000018 */
[----:B----4-:R-:W-:Y:S01]  /*1e430*/  IMAD R45, R20, 0x82, RZ ;  /* 0x00000082142d7824 */ /* 0x010fe200078e02ff */
[----:B------:R-:W-:-:S03]  /*1e440*/  LEA.HI.X.SX32 R177, R169, R15, 0x1, P5 ;  /* 0x0000000fa9b17211 */ /* 0x000fc600028f0eff */
[----:B------:R-:W4:Y:S01]  /*1e450*/  LDC R18, c[0x0][0x278] ;  /* 0x00009e00ff127b82 */ /* 0x000f220000000800 */
[----:B------:R-:W-:Y:S01]  /*1e460*/  IMAD R169, R2, 0x41, RZ ;  /* 0x0000004102a97824 */ /* 0x000fe200078e02ff */
[-C--:B------:R-:W-:Y:S01]  /*1e470*/  IADD3 R180, P6, R45, R14.reuse, RZ ;  /* 0x0000000e2db47210 */ /* 0x080fe20007fde0ff */
[----:B------:R1:W-:Y:S01]  /*1e480*/  STG.E.U16 desc[UR60][R174.64], R24 ;  /* 0x00000018ae007986 */ /* 0x0003e2000c10153c */
[----:B------:R-:W-:Y:S02]  /*1e490*/  SHF.L.U32 R171, R0, 0x6, RZ ;  /* 0x0000000600ab7819 */ /* 0x000fe400000006ff */
[----:B------:R-:W-:Y:S02]  /*1e4a0*/  LEA R178, P5, R181, R14, 0x7 ;  /* 0x0000000eb5b27211 */ /* 0x000fe400078a38ff */
[----:B------:R-:W-:Y:S01]  /*1e4b0*/  LEA.HI.X.SX32 R181, R169, R15, 0x1, P6 ;  /* 0x0000000fa9b57211 */ /* 0x000fe200030f0eff */
[----:B------:R-:W4:Y:S01]  /*1e4c0*/  LDC R0, c[0x0][0x278] ;  /* 0x00009e00ff007b82 */ /* 0x000f220000000800 */
[----:B-1----:R-:W-:Y:S01]  /*1e4d0*/  IMAD R169, R6, 0x84, RZ ;  /* 0x0000008406a97824 */ /* 0x002fe200078e02ff */
[----:B------:R-:W-:-:S02]  /*1e4e0*/  PRMT R2, R47, 0x7632, R2 ;  /* 0x000076322f027816 */ /* 0x000fc40000000002 */
[----:B------:R-:W-:-:S04]  /*1e4f0*/  IADD3 R174, P3, R165, R14, RZ ;  /* 0x0000000ea5ae7210 */ /* 0x000fc80007f7e0ff */
[----:B------:R-:W1:Y:S01]  /*1e500*/  LDC R20, c[0x0][0x278] ;  /* 0x00009e00ff147b82 */ /* 0x000e620000000800 */
[-C--:B------:R-:W-:Y:S02]  /*1e510*/  LEA.HI.X.SX32 R175, R179, R15.reuse, 0x1, P3 ;  /* 0x0000000fb3af7211 */ /* 0x080fe400018f0eff */
[----:B------:R-:W-:Y:S02]  /*1e520*/  LEA.HI.X.SX32 R179, R171, R15, 0x1, P5 ;  /* 0x0000000fabb37211 */ /* 0x000fe400028f0eff */
[----:B------:R-:W-:-:S03]  /*1e530*/  PRMT R22, R48, 0x7632, R22 ;  /* 0x0000763230167816 */ /* 0x000fc60000000016 */
[----:B------:R-:W1:Y:S01]  /*1e540*/  LDC R6, c[0x0][0x278] ;  /* 0x00009e00ff067b82 */ /* 0x000e620000000800 */
[----:B------:R3:W-:Y:S01]  /*1e550*/  STG.E.U16 desc[UR60][R176.64], R47 ;  /* 0x0000002fb0007986 */ /* 0x0007e2000c10153c */
[----:B0-----:R-:W-:-:S03]  /*1e560*/  IMAD R171, R12, 0x86, RZ ;  /* 0x000000860cab7824 */ /* 0x001fc600078e02ff */
[----:B------:R2:W-:Y:S03]  /*1e570*/  STG.E.U16 desc[UR60][R174.64], R2 ;  /* 0x00000002ae007986 */ /* 0x0005e6000c10153c */
[----:B------:R-:W0:Y:S01]  /*1e580*/  LDC R12, c[0x0][0x278] ;  /* 0x00009e00ff0c7b82 */ /* 0x000e220000000800 */
[----:B------:R2:W-:Y:S04]  /*1e590*/  STG.E.U16 desc[UR60][R178.64], R48 ;  /* 0x00000030b2007986 */ /* 0x0005e8000c10153c */
[----:B------:R4:W-:Y:S01]  /*1e5a0*/  STG.E.U16 desc[UR60][R180.64], R22 ;  /* 0x00000016b4007986 */ /* 0x0009e2000c10153c */
[----:B---3--:R-:W-:Y:S02]  /*1e5b0*/  IMAD R47, R16, 0x88, RZ ;  /* 0x00000088102f7824 */ /* 0x008fe400078e02ff */
[----:B------:R-:W3:Y:S01]  /*1e5c0*/  LDC R16, c[0x0][0x278] ;  /* 0x00009e00ff107b82 */ /* 0x000ee20000000800 */
[----:B--2---:R-:W-:Y:S01]  /*1e5d0*/  IMAD R175, R4, 0x43, RZ ;  /* 0x0000004304af7824 */ /* 0x004fe200078e02ff */
[----:B------:R-:W-:-:S02]  /*1e5e0*/  IADD3 R176, P3, R169, R14, RZ ;  /* 0x0000000ea9b07210 */ /* 0x000fc40007f7e0ff */
[----:B------:R-:W-:-:S04]  /*1e5f0*/  IADD3 R178, P5, R171, R14, RZ ;  /* 0x0000000eabb27210 */ /* 0x000fc80007fbe0ff */
[----:B------:R-:W2:Y:S01]  /*1e600*/  LDC R2, c[0x0][0x278] ;  /* 0x00009e00ff027b82 */ /* 0x000ea20000000800 */
[----:B------:R-:W-:Y:S01]  /*1e610*/  LEA.HI.X.SX32 R179, R175, R15, 0x1, P5 ;  /* 0x0000000fafb37211 */ /* 0x000fe200028f0eff */
[----:B----4-:R-:W-:-:S06]  /*1e620*/  IMAD R175, R18, 0x8a, RZ ;  /* 0x0000008a12af7824 */ /* 0x010fcc00078e02ff */
[----:B------:R-:W4:Y:S01]  /*1e630*/  LDC R181, c[0x0][0x278] ;  /* 0x00009e00ffb57b82 */ /* 0x000f220000000800 */
[----:B------:R-:W-:Y:S02]  /*1e640*/  IADD3 R172, P6, R47, R14, RZ ;  /* 0x0000000e2fac7210 */ /* 0x000fe40007fde0ff */
[----:B------:R-:W-:Y:S02]  /*1e650*/  LEA.HI.X.SX32 R177, R3, R15, 0x1, P3 ;  /* 0x0000000f03b17211 */ /* 0x000fe400018f0eff */
[----:B------:R-:W-:-:S03]  /*1e660*/  PRMT R24, R49, 0x7632, R24 ;  /* 0x0000763231187816 */ /* 0x000fc60000000018 */
[----:B------:R-:W2:Y:S01]  /*1e670*/  LDC R4, c[0x0][0x278] ;  /* 0x00009e00ff047b82 */ /* 0x000ea20000000800 */
[----:B------:R-:W-:Y:S01]  /*1e680*/  LEA.HI.X.SX32 R173, R173, R15, 0x1, P6 ;  /* 0x0000000fadad7211 */ /* 0x000fe200030f0eff */
[----:B------:R0:W-:Y:S06]  /*1e690*/  STG.E.U16 desc[UR60][R176.64], R49 ;  /* 0x00000031b0007986 */ /* 0x0001ec000c10153c */
[----:B------:R-:W2:Y:S01]  /*1e6a0*/  LDC R18, c[0x0][0x278] ;  /* 0x00009e00ff127b82 */ /* 0x000ea20000000800 */
[----:B------:R3:W-:Y:S01]  /*1e6b0*/  STG.E.U16 desc[UR60][R178.64], R24 ;  /* 0x00000018b2007986 */ /* 0x0007e2000c10153c */
[----:B-1----:R-:W-:-:S06]  /*1e6c0*/  IMAD R3, R20, 0x8c, RZ ;  /* 0x0000008c14037824 */ /* 0x002fcc00078e02ff */
[----:B------:R-:W1:Y:S01]  /*1e6d0*/  LDC R22, c[0x0][0x278] ;  /* 0x00009e00ff167b82 */ /* 0x000e620000000800 */
[----:B0-----:R-:W-:Y:S01]  /*1e6e0*/  IMAD R177, R0, 0x45, RZ ;  /* 0x0000004500b17824 */ /* 0x001fe200078e02ff */
[----:B------:R0:W-:Y:S01]  /*1e6f0*/  STG.E.U16 desc[UR60][R172.64], R50 ;  /* 0x00000032ac007986 */ /* 0x0001e2000c10153c */
[-C--:B------:R-:W-:Y:S02]  /*1e700*/  IADD3 R176, P5, R175, R14.reuse, RZ ;  /* 0x0000000eafb07210 */ /* 0x080fe40007fbe0ff */
[----:B------:R-:W-:Y:S02]  /*1e710*/  PRMT R26, R50, 0x7632, R26 ;  /* 0x00007632321a7816 */ /* 0x000fe4000000001a */
[----:B---3--:R-:W-:Y:S01]  /*1e720*/  IADD3 R178, P3, R3, R14, RZ ;  /* 0x0000000e03b27210 */ /* 0x008fe20007f7e0ff */
[----:B------:R-:W-:Y:S01]  /*1e730*/  IMAD R49, R12, 0x90, RZ ;  /* 0x000000900c317824 */ /* 0x000fe200078e02ff */
[----:B------:R-:W-:Y:S01]  /*1e740*/  LEA.HI.X.SX32 R177, R177, R15, 0x1, P5 ;  /* 0x0000000fb1b17211 */ /* 0x000fe200028f0eff */
[----:B------:R-:W3:Y:S01]  /*1e750*/  LDC R12, c[0x0][0x278] ;  /* 0x00009e00ff0c7b82 */ /* 0x000ee20000000800 */
[----:B0-----:R-:W-:-:S07]  /*1e760*/  IMAD R173, R6, 0x8e, RZ ;  /* 0x0000008e06ad7824 */ /* 0x001fce00078e02ff */
[----:B------:R-:W0:Y:S01]  /*1e770*/  LDC R6, c[0x0][0x278] ;  /* 0x00009e00ff067b82 */ /* 0x000e220000000800 */
[----:B------:R-:W-:Y:S01]  /*1e780*/  LEA.HI.X.SX32 R179, R17, R15, 0x1, P3 ;  /* 0x0000000f11b37211 */ /* 0x000fe200018f0eff */
[----:B----4-:R-:W-:Y:S01]  /*1e790*/  IMAD R181, R181, 0x47, RZ ;  /* 0x00000047b5b57824 */ /* 0x010fe200078e02ff */
[----:B------:R4:W-:Y:S01]  /*1e7a0*/  STG.E.U16 desc[UR60][R176.64], R26 ;  /* 0x0000001ab0007986 */ /* 0x0009e2000c10153c */
[----:B------:R-:W-:-:S04]  /*1e7b0*/  IADD3 R180, P5, R173, R14, RZ ;  /* 0x0000000eadb47210 */ /* 0x000fc80007fbe0ff */
[----:B------:R-:W3:Y:S01]  /*1e7c0*/  LDC R20, c[0x0][0x278] ;  /* 0x00009e00ff147b82 */ /* 0x000ee20000000800 */
[----:B------:R-:W-:Y:S01]  /*1e7d0*/  IADD3 R182, P6, R49, R14, RZ ;  /* 0x0000000e31b67210 */ /* 0x000fe20007fde0ff */
[----:B------:R2:W-:Y:S01]  /*1e7e0*/  STG.E.U16 desc[UR60][R178.64], R51 ;  /* 0x00000033b2007986 */ /* 0x0005e2000c10153c */
[----:B------:R-:W-:Y:S01]  /*1e7f0*/  PRMT R24, R51, 0x7632, R24 ;  /* 0x0000763233187816 */ /* 0x000fe20000000018 */
[----:B----4-:R-:W-:-:S04]  /*1e800*/  IMAD R177, R16, 0x92, RZ ;  /* 0x0000009210b17824 */ /* 0x010fc800078e02ff */
[----:B------:R-:W4:Y:S01]  /*1e810*/  LDC R0, c[0x0][0x278] ;  /* 0x00009e00ff007b82 */ /* 0x000f220000000800 */
[-C--:B------:R-:W-:Y:S02]  /*1e820*/  LEA.HI.X.SX32 R181, R181, R15.reuse, 0x1, P5 ;  /* 0x0000000fb5b57211 */ /* 0x080fe400028f0eff */
[----:B------:R-:W-:-:S05]  /*1e830*/  LEA.HI.X.SX32 R183, R7, R15, 0x1, P6 ;  /* 0x0000000f07b77211 */ /* 0x000fca00030f0eff */
[----:B------:R-:W4:Y:S01]  /*1e840*/  LDC R16, c[0x0][0x278] ;  /* 0x00009e00ff107b82 */ /* 0x000f220000000800 */
[----:B--2---:R-:W-:Y:S02]  /*1e850*/  IMAD R51, R2, 0x49, RZ ;  /* 0x0000004902337824 */ /* 0x004fe400078e02ff */
[----:B------:R-:W-:Y:S02]  /*1e860*/  IMAD R7, R18, 0x96, RZ ;  /* 0x0000009612077824 */ /* 0x000fe400078e02ff */
[----:B------:R-:W-:-:S03]  /*1e870*/  IMAD R179, R4, 0x4b, RZ ;  /* 0x0000004b04b37824 */ /* 0x000fc600078e02ff */
[----:B------:R-:W2:Y:S01]  /*1e880*/  LDC R2, c[0x0][0x278] ;  /* 0x00009e00ff027b82 */ /* 0x000ea20000000800 */
[----:B-1----:R-:W-:Y:S01]  /*1e890*/  IMAD R17, R22, 0x94, RZ ;  /* 0x0000009416117824 */ /* 0x002fe200078e02ff */
[----:B------:R1:W-:Y:S06]  /*1e8a0*/  STG.E.U16 desc[UR60][R180.64], R24 ;  /* 0x00000018b4007986 */ /* 0x0003ec000c10153c */
[----:B------:R-:W2:Y:S01]  /*1e8b0*/  LDC R4, c[0x0][0x278] ;  /* 0x00009e00ff047b82 */ /* 0x000ea20000000800 */
[----:B------:R0:W-:Y:S01]  /*1e8c0*/  STG.E.U16 desc[UR60][R182.64], R52 ;  /* 0x00000034b6007986 */ /* 0x0001e2000c10153c */
[----:B------:R-:W-:-:S02]  /*1e8d0*/  IADD3 R32, P5, R17, R14, RZ ;  /* 0x0000000e11207210 */ /* 0x000fc40007fbe0ff */
[----:B-1----:R-:W-:-:S04]  /*1e8e0*/  IADD3 R180, P3, R177, R14, RZ ;  /* 0x0000000eb1b47210 */ /* 0x002fc80007f7e0ff */
[----:B------:R-:W1:Y:S01]  /*1e8f0*/  LDC R22, c[0x0][0x278] ;  /* 0x00009e00ff167b82 */ /* 0x000e620000000800 */
[----:B0-----:R-:W-:-:S07]  /*1e900*/  IADD3 R182, P6, R7, R14, RZ ;  /* 0x0000000e07b67210 */ /* 0x001fce0007fde0ff */
[----:B------:R-:W0:Y:S01]  /*1e910*/  LDC R24, c[0x0][0x278] ;  /* 0x00009e00ff187b82 */ /* 0x000e220000000800 */
[-C--:B------:R-:W-:Y:S02]  /*1e920*/  LEA.HI.X.SX32 R181, R51, R15.reuse, 0x1, P3 ;  /* 0x0000000f33b57211 */ /* 0x080fe400018f0eff */
[----:B------:R-:W-:Y:S02]  /*1e930*/  PRMT R52, R52, 0x7632, R52 ;  /* 0x0000763234347816 */ /* 0x000fe40000000034 */
[----:B------:R-:W-:-:S03]  /*1e940*/  LEA.HI.X.SX32 R183, R179, R15, 0x1, P6 ;  /* 0x0000000fb3b77211 */ /* 0x000fc600030f0eff */
[----:B------:R-:W0:Y:S01]  /*1e950*/  LDC R26, c[0x0][0x278] ;  /* 0x00009e00ff1a7b82 */ /* 0x000e220000000800 */
[----:B------:R-:W-:Y:S01]  /*1e960*/  LEA.HI.X.SX32 R33, R33, R15, 0x1, P5 ;  /* 0x0000000f21217211 */ /* 0x000fe200028f0eff */
[----:B------:R-:W-:Y:S01]  /*1e970*/  IMAD R179, R6, 0x98, RZ ;  /* 0x0000009806b37824 */ /* 0x000fe200078e02ff */
[----:B------:R4:W-:Y:S01]  /*1e980*/  STG.E.U16 desc[UR60][R180.64], R52 ;  /* 0x00000034b4007986 */ /* 0x0009e2000c10153c */
[----:B------:R-:W-:-:S04]  /*1e990*/  PRMT R28, R53, 0x7632, R28 ;  /* 0x00007632351c7816 */ /* 0x000fc8000000001c */
[----:B------:R-:W0:Y:S01]  /*1e9a0*/  LDC R6, c[0x0][0x278] ;  /* 0x00009e00ff067b82 */ /* 0x000e220000000800 */
[----:B------:R2:W-:Y:S01]  /*1e9b0*/  STG.E.U16 desc[UR60][R32.64], R53 ;  /* 0x0000003520007986 */ /* 0x0005e2000c10153c */
[----:B---3--:R-:W-:Y:S01]  /*1e9c0*/  IMAD R51, R12, 0x9a, RZ ;  /* 0x0000009a0c337824 */ /* 0x008fe200078e02ff */
[----:B------:R-:W-:-:S05]  /*1e9d0*/  IADD3 R18, P5, R179, R14, RZ ;  /* 0x0000000eb3127210 */ /* 0x000fca0007fbe0ff */
[----:B------:R-:W3:Y:S01]  /*1e9e0*/  LDC R12, c[0x0][0x278] ;  /* 0x00009e00ff0c7b82 */ /* 0x000ee20000000800 */
[----:B----4-:R-:W-:Y:S02]  /*1e9f0*/  IMAD R181, R0, 0x4d, RZ ;  /* 0x0000004d00b57824 */ /* 0x010fe400078e02ff */
[----:B--2---:R-:W-:Y:S01]  /*1ea00*/  IMAD R53, R20, 0x9c, RZ ;  /* 0x0000009c14357824 */ /* 0x004fe200078e02ff */
[-C--:B------:R-:W-:Y:S01]  /*1ea10*/  IADD3 R184, P3, R51, R14.reuse, RZ ;  /* 0x0000000e33b87210 */ /* 0x080fe20007f7e0ff */
[----:B------:R-:W-:Y:S01]  /*1ea20*/  IMAD R33, R16, 0x9e, RZ ;  /* 0x0000009e10217824 */ /* 0x000fe200078e02ff */
[----:B------:R-:W-:Y:S02]  /*1ea30*/  LEA.HI.X.SX32 R19, R19, R15, 0x1, P5 ;  /* 0x0000000f13137211 */ /* 0x000fe400028f0eff */
[----:B------:R-:W2:Y:S01]  /*1ea40*/  LDC R16, c[0x0][0x278] ;  /* 0x00009e00ff107b82 */ /* 0x000ea20000000800 */
[-C--:B------:R-:W-:Y:S01]  /*1ea50*/  IADD3 R20, P5, R53, R14.reuse, RZ ;  /* 0x0000000e35147210 */ /* 0x080fe20007fbe0ff */
[----:B------:R4:W-:Y:S01]  /*1ea60*/  STG.E.U16 desc[UR60][R182.64], R28 ;  /* 0x0000001cb6007986 */ /* 0x0009e2000c10153c */
[----:B------:R-:W-:-:S02]  /*1ea70*/  IADD3 R186, P6, R33, R14, RZ ;  /* 0x0000000e21ba7210 */ /* 0x000fc40007fde0ff */
[----:B------:R-:W-:-:S03]  /*1ea80*/  LEA.HI.X.SX32 R185, R181, R15, 0x1, P3 ;  /* 0x0000000fb5b97211 */ /* 0x000fc600018f0eff */
[----:B------:R-:W2:Y:S01]  /*1ea90*/  LDC R0, c[0x0][0x278] ;  /* 0x00009e00ff007b82 */ /* 0x000ea20000000800 */
[-C--:B------:R-:W-:Y:S01]  /*1eaa0*/  LEA.HI.X.SX32 R21, R21, R15.reuse, 0x1, P5 ;  /* 0x0000000f15157211 */ /* 0x080fe200028f0eff */
[----:B------:R-:W-:Y:S02]  /*1eab0*/  IMAD R181, R4, 0xa0, RZ ;  /* 0x000000a004b57824 */ /* 0x000fe400078e02ff */
[----:B----4-:R-:W-:Y:S01]  /*1eac0*/  IMAD R183, R2, 0x4f, RZ ;  /* 0x0000004f02b77824 */ /* 0x010fe200078e02ff */
[----:B------:R-:W-:Y:S01]  /*1ead0*/  PRMT R2, R54, 0x7632, R2 ;  /* 0x0000763236027816 */ /* 0x000fe20000000002 */
[----:B------:R4:W-:Y:S01]  /*1eae0*/  STG.E.U16 desc[UR60][R18.64], R54 ;  /* 0x0000003612007986 */ /* 0x0009e2000c10153c */
[----:B------:R-:W-:Y:S02]  /*1eaf0*/  PRMT R28, R55, 0x7632, R28 ;  /* 0x00007632371c7816 */ /* 0x000fe4000000001c */
[----:B------:R-:W-:Y:S01]  /*1eb00*/  LEA.HI.X.SX32 R187, R183, R15, 0x1, P6 ;  /* 0x0000000fb7bb7211 */ /* 0x000fe200030f0eff */
[----:B------:R0:W-:Y:S01]  /*1eb10*/  STG.E.U16 desc[UR60][R184.64], R2 ;  /* 0x00000002b8007986 */ /* 0x0001e2000c10153c */
[----:B-1----:R-:W-:Y:S01]  /*1eb20*/  IMAD R183, R22, 0xa2, RZ ;  /* 0x000000a216b77824 */ /* 0x002fe200078e02ff */
[----:B------:R-:W-:-:S02]  /*1eb30*/  IADD3 R4, P5, R181, R14, RZ ;  /* 0x0000000eb5047210 */ /* 0x000fc40007fbe0ff */
[----:B------:R1:W-:Y:S01]  /*1eb40*/  STG.E.U16 desc[UR60][R20.64], R55 ;  /* 0x0000003714007986 */ /* 0x0003e2000c10153c */
[----:B----4-:R-:W4:Y:S01]  /*1eb50*/  LDC R18, c[0x0][0x278] ;  /* 0x00009e00ff127b82 */ /* 0x010f220000000800 */
[----:B0-----:R-:W-:Y:S02]  /*1eb60*/  IMAD R19, R24, 0xa4, RZ ;  /* 0x000000a418137824 */ /* 0x001fe400078e02ff */
[----:B------:R0:W-:Y:S01]  /*1eb70*/  STG.E.U16 desc[UR60][R186.64], R28 ;  /* 0x0000001cba007986 */ /* 0x0001e2000c10153c */
[-C--:B------:R-:W-:Y:S02]  /*1eb80*/  LEA.HI.X.SX32 R5, R5, R15.reuse, 0x1, P5 ;  /* 0x0000000f05057211 */ /* 0x080fe400028f0eff */
[----:B------:R-:W-:Y:S01]  /*1eb90*/  IADD3 R184, P3, R183, R14, RZ ;  /* 0x0000000eb7b87210 */ /* 0x000fe20007f7e0ff */
[----:B-1----:R-:W-:Y:S01]  /*1eba0*/  IMAD R21, R26, 0xa6, RZ ;  /* 0x000000a61a157824 */ /* 0x002fe200078e02ff */
[----:B------:R-:W1:Y:S01]  /*1ebb0*/  LDC R2, c[0x0][0x278] ;  /* 0x00009e00ff027b82 */ /* 0x000e620000000800 */
[----:B------:R-:W-:Y:S01]  /*1ebc0*/  IMAD R55, R6, 0x53, RZ ;  /* 0x0000005306377824 */ /* 0x000fe200078e02ff */
[----:B------:R-:W-:-:S02]  /*1ebd0*/  LEA.HI.X.SX32 R185, R189, R15, 0x1, P3 ;  /* 0x0000000fbdb97211 */ /* 0x000fc400018f0eff */
[-C--:B------:R-:W-:Y:S02]  /*1ebe0*/  IADD3 R188, P6, R21, R14.reuse, RZ ;  /* 0x0000000e15bc7210 */ /* 0x080fe40007fde0ff */
[----:B0-----:R-:W-:Y:S02]  /*1ebf0*/  IADD3 R186, P5, R19, R14, RZ ;  /* 0x0000000e13ba7210 */ /* 0x001fe40007fbe0ff */
[----:B------:R-:W0:Y:S01]  /*1ec00*/  LDC R6, c[0x0][0x278] ;  /* 0x00009e00ff067b82 */ /* 0x000e220000000800 */
[----:B------:R-:W-:Y:S02]  /*1ec10*/  PRMT R22, R56, 0x7632, R22 ;  /* 0x0000763238167816 */ /* 0x000fe40000000016 */
[-C--:B------:R-:W-:Y:S02]  /*1ec20*/  LEA.HI.X.SX32 R187, R137, R15.reuse, 0x1, P5 ;  /* 0x0000000f89bb7211 */ /* 0x080fe400028f0eff */
[----:B------:R-:W-:Y:S01]  /*1ec30*/  LEA.HI.X.SX32 R189, R55, R15, 0x1, P6 ;  /* 0x0000000f37bd7211 */ /* 0x000fe200030f0eff */
[----:B---3--:R-:W-:Y:S01]  /*1ec40*/  IMAD R55, R12, 0xa8, RZ ;  /* 0x000000a80c377824 */ /* 0x008fe200078e02ff */
[----:B------:R-:W-:Y:S01]  /*1ec50*/  STG.E.U16 desc[UR60][R4.64], R56 ;  /* 0x0000003804007986 */ /* 0x000fe2000c10153c */
[----:B------:R-:W3:Y:S01]  /*1ec60*/  LDC R20, c[0x0][0x278] ;  /* 0x00009e00ff147b82 */ /* 0x000ee20000000800 */
[----:B------:R-:W-:Y:S01]  /*1ec70*/  PRMT R26, R57, 0x7632, R26 ;  /* 0x00007632391a7816 */ /* 0x000fe2000000001a */
[----:B--2---:R-:W-:Y:S01]  /*1ec80*/  IMAD R137, R16, 0xaa, RZ ;  /* 0x000000aa10897824 */ /* 0x004fe200078e02ff */
[----:B------:R-:W-:Y:S05]  /*1ec90*/  STG.E.U16 desc[UR60][R184.64], R22 ;  /* 0x00000016b8007986 */ /* 0x000fea000c10153c */
[----:B------:R-:W2:Y:S01]  /*1eca0*/  LDC R12, c[0x0][0x278] ;  /* 0x00009e00ff0c7b82 */ /* 0x000ea20000000800 */
[----:B------:R4:W-:Y:S07]  /*1ecb0*/  STG.E.U16 desc[UR60][R186.64], R57 ;  /* 0x00000039ba007986 */ /* 0x0009ee000c10153c */
[----:B------:R-:W2:Y:S01]  /*1ecc0*/  LDC R16, c[0x0][0x278] ;  /* 0x00009e00ff107b82 */ /* 0x000ea20000000800 */
[----:B----4-:R-:W-:-:S07]  /*1ecd0*/  IMAD R57, R0, 0x55, RZ ;  /* 0x0000005500397824 */ /* 0x010fce00078e02ff */
[----:B------:R-:W4:Y:S01]  /*1ece0*/  LDC R0, c[0x0][0x278] ;  /* 0x00009e00ff007b82 */ /* 0x000f220000000800 */
[----:B------:R-:W-:Y:S01]  /*1ecf0*/  IMAD R5, R18, 0xac, RZ ;  /* 0x000000ac12057824 */ /* 0x000fe200078e02ff */
[-C--:B------:R-:W-:Y:S02]  /*1ed00*/  IADD3 R24, P3, R55, R14.reuse, RZ ;  /* 0x0000000e37187210 */ /* 0x080fe40007f7e0ff */
[----:B------:R-:W-:-:S04]  /*1ed10*/  IADD3 R56, P5, R137, R14, RZ ;  /* 0x0000000e89387210 */ /* 0x000fc80007fbe0ff */
[----:B------:R-:W4:Y:S01]  /*1ed20*/  LDC R18, c[0x0][0x278] ;  /* 0x00009e00ff127b82 */ /* 0x000f220000000800 */
[-C--:B------:R-:W-:Y:S01]  /*1ed30*/  LEA.HI.X.SX32 R25, R25, R15.reuse, 0x1, P3 ;  /* 0x0000000f19197211 */ /* 0x080fe200018f0eff */
[----:B0-----:R-:W-:Y:S01]  /*1ed40*/  IMAD R185, R6, 0xae, RZ ;  /* 0x000000ae06b97824 */ /* 0x001fe200078e02ff */
[-C--:B------:R-:W-:Y:S02]  /*1ed50*/  IADD3 R186, P6, R5, R14.reuse, RZ ;  /* 0x0000000e05ba7210 */ /* 0x080fe40007fde0ff */
[-C--:B------:R-:W-:Y:S02]  /*1ed60*/  LEA.HI.X.SX32 R57, R57, R15.reuse, 0x1, P5 ;  /* 0x0000000f39397211 */ /* 0x080fe400028f0eff */
[----:B------:R-:W-:Y:S01]  /*1ed70*/  PRMT R28, R58, 0x7632, R28 ;  /* 0x000076323a1c7816 */ /* 0x000fe2000000001c */
[----:B------:R1:W-:Y:S01]  /*1ed80*/  STG.E.U16 desc[UR60][R188.64], R26 ;  /* 0x0000001abc007986 */ /* 0x0003e2000c10153c */
[----:B------:R-:W-:Y:S01]  /*1ed90*/  LEA.HI.X.SX32 R187, R29, R15, 0x1, P6 ;  /* 0x0000000f1dbb7211 */ /* 0x000fe200030f0eff */
[----:B------:R-:W0:Y:S01]  /*1eda0*/  LDC R4, c[0x0][0x278] ;  /* 0x00009e00ff047b82 */ /* 0x000e220000000800 */
[----:B---3--:R-:W-:Y:S01]  /*1edb0*/  IMAD R29, R20, 0xb0, RZ ;  /* 0x000000b0141d7824 */ /* 0x008fe200078e02ff */
[----:B------:R-:W-:Y:S04]  /*1edc0*/  STG.E.U16 desc[UR60][R24.64], R58 ;  /* 0x0000003a18007986 */ /* 0x000fe8000c10153c */
[----:B------:R2:W-:Y:S02]  /*1edd0*/  STG.E.U16 desc[UR60][R56.64], R28 ;  /* 0x0000001c38007986 */ /* 0x0005e4000c10153c */
[----:B------:R-:W3:Y:S01]  /*1ede0*/  LDC R22, c[0x0][0x278] ;  /* 0x00009e00ff167b82 */ /* 0x000ee20000000800 */
[----:B-1----:R-:W-:Y:S01]  /*1edf0*/  IMAD R189, R2, 0x57, RZ ;  /* 0x0000005702bd7824 */ /* 0x002fe200078e02ff */
[----:B------:R-:W-:Y:S01]  /*1ee00*/  IADD3 R188, P5, R185, R14, RZ ;  /* 0x0000000eb9bc7210 */ /* 0x000fe20007fbe0ff */
[----:B------:R1:W-:Y:S01]  /*1ee10*/  STG.E.U16 desc[UR60][R186.64], R59 ;  /* 0x0000003bba007986 */ /* 0x0003e2000c10153c */
[----:B------:R-:W-:-:S04]  /*1ee20*/  PRMT R30, R59, 0x7632, R30 ;  /* 0x000076323b1e7816 */ /* 0x000fc8000000001e */
[----:B------:R-:W0:Y:S01]  /*1ee30*/  LDC R26, c[0x0][0x278] ;  /* 0x00009e00ff1a7b82 */ /* 0x000e220000000800 */
[----:B--2---:R-:W-:Y:S01]  /*1ee40*/  IMAD R57, R12, 0xb2, RZ ;  /* 0x000000b20c397824 */ /* 0x004fe200078e02ff */
[----:B------:R-:W-:Y:S01]  /*1ee50*/  LEA.HI.X.SX32 R189, R189, R15, 0x1, P5 ;  /* 0x0000000fbdbd7211 */ /* 0x000fe200028f0eff */
[----:B------:R-:W-:-:S03]  /*1ee60*/  IMAD R25, R16, 0xb4, RZ ;  /* 0x000000b410197824 */ /* 0x000fc600078e02ff */
[-C--:B------:R-:W-:Y:S02]  /*1ee70*/  IADD3 R190, P5, R57, R14.reuse, RZ ;  /* 0x0000000e39be7210 */ /* 0x080fe40007fbe0ff */
[----:B------:R-:W2:Y:S01]  /*1ee80*/  LDC R6, c[0x0][0x278] ;  /* 0x00009e00ff067b82 */ /* 0x000ea20000000800 */
[-C--:B-1----:R-:W-:Y:S01]  /*1ee90*/  IADD3 R186, P3, R29, R14.reuse, RZ ;  /* 0x0000000e1dba7210 */ /* 0x082fe20007f7e0ff */
[----:B----4-:R-:W-:Y:S01]  /*1eea0*/  IMAD R59, R0, 0x59, RZ ;  /* 0x00000059003b7824 */ /* 0x010fe200078e02ff */
[----:B------:R-:W-:Y:S02]  /*1eeb0*/  IADD3 R192, P6, R25, R14, RZ ;  /* 0x0000000e19c07210 */ /* 0x000fe40007fde0ff */
[-C--:B------:R-:W-:Y:S02]  /*1eec0*/  LEA.HI.X.SX32 R187, R145, R15.reuse, 0x1, P3 ;  /* 0x0000000f91bb7211 */ /* 0x080fe400018f0eff */
[-C--:B------:R-:W-:Y:S01]  /*1eed0*/  LEA.HI.X.SX32 R191, R59, R15.reuse, 0x1, P5 ;  /* 0x0000000f3bbf7211 */ /* 0x080fe200028f0eff */
[----:B------:R-:W1:Y:S01]  /*1eee0*/  LDC R0, c[0x0][0x278] ;  /* 0x00009e00ff007b82 */ /* 0x000e620000000800 */
[----:B------:R-:W-:Y:S01]  /*1eef0*/  PRMT R2, R60, 0x7632, R2 ;  /* 0x000076323c027816 */ /* 0x000fe20000000002 */
[----:B------:R-:W-:Y:S01]  /*1ef00*/  STG.E.U16 desc[UR60][R188.64], R30 ;  /* 0x0000001ebc007986 */ /* 0x000fe2000c10153c */
[----:B------:R-:W-:Y:S01]  /*1ef10*/  LEA.HI.X.SX32 R193, R147, R15, 0x1, P6 ;  /* 0x0000000f93c17211 */ /* 0x000fe200030f0eff */
[----:B------:R-:W-:-:S04]  /*1ef20*/  IMAD R147, R18, 0xb6, RZ ;  /* 0x000000b612937824 */ /* 0x000fc800078e02ff */
[----:B------:R-:W4:Y:S01]  /*1ef30*/  LDC R12, c[0x0][0x278] ;  /* 0x00009e00ff0c7b82 */ /* 0x000f220000000800 */
[----:B------:R-:W-:Y:S04]  /*1ef40*/  STG.E.U16 desc[UR60][R186.64], R60 ;  /* 0x0000003cba007986 */ /* 0x000fe8000c10153c */
[----:B------:R3:W-:Y:S03]  /*1ef50*/  STG.E.U16 desc[UR60][R190.64], R2 ;  /* 0x00000002be007986 */ /* 0x0007e6000c10153c */
[----:B------:R-:W1:Y:S08]  /*1ef60*/  LDC R16, c[0x0][0x278] ;  /* 0x00009e00ff107b82 */ /* 0x000e700000000800 */
[----:B------:R-:W1:Y:S08]  /*1ef70*/  LDC R18, c[0x0][0x278] ;  /* 0x00009e00ff127b82 */ /* 0x000e700000000800 */
[----:B------:R-:W1:Y:S08]  /*1ef80*/  LDC R20, c[0x0][0x278] ;  /* 0x00009e00ff147b82 */ /* 0x000e700000000800 */
[----:B---3--:R-:W3:Y:S01]  /*1ef90*/  LDC R2, c[0x0][0x278] ;  /* 0x00009e00ff027b82 */ /* 0x008ee20000000800 */
[----:B------:R-:W-:-:S02]  /*1efa0*/  IMAD R59, R22, 0xb8, RZ ;  /* 0x000000b8163b7824 */ /* 0x000fc400078e02ff */
[----:B0-----:R-:W-:Y:S02]  /*1efb0*/  IMAD R187, R4, 0x5b, RZ ;  /* 0x0000005b04bb7824 */ /* 0x001fe400078e02ff */
[----:B------:R-:W-:-:S03]  /*1efc0*/  IMAD R145, R26, 0xba, RZ ;  /* 0x000000ba1a917824 */ /* 0x000fc600078e02ff */
[----:B------:R-:W0:Y:S01]  /*1efd0*/  LDC R4, c[0x0][0x278] ;  /* 0x00009e00ff047b82 */ /* 0x000e220000000800 */
[-C--:B------:R-:W-:Y:S01]  /*1efe0*/  IADD3 R186, P3, R147, R14.reuse, RZ ;  /* 0x0000000e93ba7210 */ /* 0x080fe20007f7e0ff */
[----:B--2---:R-:W-:Y:S01]  /*1eff0*/  IMAD R189, R6, 0x5d, RZ ;  /* 0x0000005d06bd7824 */ /* 0x004fe200078e02ff */
[-C--:B------:R-:W-:Y:S02]  /*1f000*/  IADD3 R30, P5, R59, R14.reuse, RZ ;  /* 0x0000000e3b1e7210 */ /* 0x080fe40007fbe0ff */
[----:B------:R-:W-:-:S03]  /*1f010*/  IADD3 R190, P6, R145, R14, RZ ;  /* 0x0000000e91be7210 */ /* 0x000fc60007fde0ff */
[----:B------:R-:W2:Y:S01]  /*1f020*/  LDC R6, c[0x0][0x278] ;  /* 0x00009e00ff067b82 */ /* 0x000ea20000000800 */
[-C--:B------:R-:W-:Y:S01]  /*1f030*/  LEA.HI.X.SX32 R187, R187, R15.reuse, 0x1, P3 ;  /* 0x0000000fbbbb7211 */ /* 0x080fe200018f0eff */
[----:B------:R1:W-:Y:S01]  /*1f040*/  STG.E.U16 desc[UR60][R192.64], R61 ;  /* 0x0000003dc0007986 */ /* 0x0003e2000c10153c */
[----:B------:R-:W-:Y:S02]  /*1f050*/  PRMT R22, R61, 0x7632, R22 ;  /* 0x000076323d167816 */ /* 0x000fe40000000016 */
[----:B------:R-:W-:-:S03]  /*1f060*/  LEA.HI.X.SX32 R31, R31, R15, 0x1, P5 ;  /* 0x0000000f1f1f7211 */ /* 0x000fc600028f0eff */
[----:B------:R-:W2:Y:S01]  /*1f070*/  LDC R24, c[0x0][0x278] ;  /* 0x00009e00ff187b82 */ /* 0x000ea20000000800 */
[----:B------:R-:W-:Y:S01]  /*1f080*/  LEA.HI.X.SX32 R191, R189, R15, 0x1, P6 ;  /* 0x0000000fbdbf7211 */ /* 0x000fe200030f0eff */
[----:B----4-:R-:W-:Y:S01]  /*1f090*/  IMAD R189, R12, 0xbc, RZ ;  /* 0x000000bc0cbd7824 */ /* 0x010fe200078e02ff */
[----:B------:R-:W-:Y:S01]  /*1f0a0*/  PRMT R26, R62, 0x7632, R26 ;  /* 0x000076323e1a7816 */ /* 0x000fe2000000001a */
[----:B-1----:R-:W-:-:S04]  /*1f0b0*/  IMAD R193, R0, 0x5f, RZ ;  /* 0x0000005f00c17824 */ /* 0x002fc800078e02ff */
[----:B------:R-:W1:Y:S01]  /*1f0c0*/  LDC R0, c[0x0][0x278] ;  /* 0x00009e00ff007b82 */ /* 0x000e620000000800 */
[----:B------:R4:W-:Y:S01]  /*1f0d0*/  STG.E.U16 desc[UR60][R186.64], R22 ;  /* 0x00000016ba007986 */ /* 0x0009e2000c10153c */
[----:B------:R-:W-:-:S03]  /*1f0e0*/  IMAD R61, R16, 0xbe, RZ ;  /* 0x000000be103d7824 */ /* 0x000fc600078e02ff */
[----:B------:R3:W-:Y:S03]  /*1f0f0*/  STG.E.U16 desc[UR60][R30.64], R62 ;  /* 0x0000003e1e007986 */ /* 0x0007e6000c10153c */
[----:B------:R-:W1:Y:S01]  /*1f100*/  LDC R12, c[0x0][0x278] ;  /* 0x00009e00ff0c7b82 */ /* 0x000e620000000800 */
[----:B------:R0:W-:Y:S01]  /*1f110*/  STG.E.U16 desc[UR60][R190.64], R26 ;  /* 0x0000001abe007986 */ /* 0x0001e2000c10153c */
[----:B----4-:R-:W-:Y:S01]  /*1f120*/  IADD3 R22, P5, R189, R14, RZ ;  /* 0x0000000ebd167210 */ /* 0x010fe20007fbe0ff */
[----:B------:R-:W-:-:S05]  /*1f130*/  IMAD R187, R20, 0xc0, RZ ;  /* 0x000000c014bb7824 */ /* 0x000fca00078e02ff */
[----:B------:R-:W4:Y:S01]  /*1f140*/  LDC R16, c[0x0][0x278] ;  /* 0x00009e00ff107b82 */ /* 0x000f220000000800 */
[----:B---3--:R-:W-:Y:S02]  /*1f150*/  IMAD R31, R18, 0xc2, RZ ;  /* 0x000000c2121f7824 */ /* 0x008fe400078e02ff */
[----:B0-----:R-:W-:-:S05]  /*1f160*/  IMAD R191, R2, 0x61, RZ ;  /* 0x0000006102bf7824 */ /* 0x001fca00078e02ff */
[----:B------:R-:W0:Y:S01]  /*1f170*/  LDC R2, c[0x0][0x278] ;  /* 0x00009e00ff027b82 */ /* 0x000e220000000800 */
[-C--:B------:R-:W-:Y:S02]  /*1f180*/  IADD3 R192, P3, R61, R14.reuse, RZ ;  /* 0x0000000e3dc07210 */ /* 0x080fe40007f7e0ff */
[-C--:B------:R-:W-:Y:S02]  /*1f190*/  LEA.HI.X.SX32 R23, R23, R15.reuse, 0x1, P5 ;  /* 0x0000000f17177211 */ /* 0x080fe400028f0eff */
[-C--:B------:R-:W-:Y:S02]  /*1f1a0*/  IADD3 R194, P6, R31, R14.reuse, RZ ;  /* 0x0000000e1fc27210 */ /* 0x080fe40007fde0ff */
[----:B------:R-:W-:Y:S01]  /*1f1b0*/  IADD3 R148, P5, R187, R14, RZ ;  /* 0x0000000ebb947210 */ /* 0x000fe20007fbe0ff */
[----:B------:R-:W3:Y:S01]  /*1f1c0*/  LDC R18, c[0x0][0x278] ;  /* 0x00009e00ff127b82 */ /* 0x000ee20000000800 */
[----:B------:R-:W-:Y:S02]  /*1f1d0*/  LEA.HI.X.SX32 R193, R193, R15, 0x1, P3 ;  /* 0x0000000fc1c17211 */ /* 0x000fe400018f0eff */
[----:B------:R-:W-:-:S02]  /*1f1e0*/  PRMT R20, R63, 0x7632, R20 ;  /* 0x000076323f147816 */ /* 0x000fc40000000014 */
[-C--:B------:R-:W-:Y:S01]  /*1f1f0*/  LEA.HI.X.SX32 R195, R191, R15.reuse, 0x1, P6 ;  /* 0x0000000fbfc37211 */ /* 0x080fe200030f0eff */
[----:B------:R-:W-:Y:S01]  /*1f200*/  IMAD R191, R4, 0xc4, RZ ;  /* 0x000000c404bf7824 */ /* 0x000fe200078e02ff */
[----:B------:R-:W-:Y:S01]  /*1f210*/  LEA.HI.X.SX32 R149, R149, R15, 0x1, P5 ;  /* 0x0000000f95957211 */ /* 0x000fe200028f0eff */
[----:B------:R-:W4:Y:S01]  /*1f220*/  LDC R4, c[0x0][0x278] ;  /* 0x00009e00ff047b82 */ /* 0x000f220000000800 */
[----:B------:R2:W-:Y:S01]  /*1f230*/  STG.E.U16 desc[UR60][R22.64], R63 ;  /* 0x0000003f16007986 */ /* 0x0005e2000c10153c */
[----:B------:R-:W-:-:S03]  /*1f240*/  PRMT R26, R64, 0x7632, R26 ;  /* 0x00007632401a7816 */ /* 0x000fc6000000001a */
[----:B------:R1:W-:Y:S01]  /*1f250*/  STG.E.U16 desc[UR60][R192.64], R20 ;  /* 0x00000014c0007986 */ /* 0x0003e2000c10153c */
[----:B------:R-:W-:Y:S02]  /*1f260*/  PRMT R28, R83, 0x7632, R28 ;  /* 0x00007632531c7816 */ /* 0x000fe4000000001c */
[----:B------:R-:W4:Y:S01]  /*1f270*/  LDC R30, c[0x0][0x278] ;  /* 0x00009e00ff1e7b82 */ /* 0x000f220000000800 */
[----:B------:R1:W-:Y:S01]  /*1f280*/  STG.E.U16 desc[UR60][R148.64], R64 ;  /* 0x0000004094007986 */ /* 0x0003e2000c10153c */
[----:B--2---:R-:W-:Y:S01]  /*1f290*/  IMAD R23, R6, 0xc6, RZ ;  /* 0x000000c606177824 */ /* 0x004fe200078e02ff */
[----:B-1----:R-:W-:Y:S02]  /*1f2a0*/  IADD3 R192, P5, R191, R14, RZ ;  /* 0x0000000ebfc07210 */ /* 0x002fe40007fbe0ff */
[----:B------:R1:W-:Y:S03]  /*1f2b0*/  STG.E.U16 desc[UR60][R194.64], R26 ;  /* 0x0000001ac2007986 */ /* 0x0003e6000c10153c */
[----:B------:R-:W2:Y:S01]  /*1f2c0*/  LDC R6, c[0x0][0x278] ;  /* 0x00009e00ff067b82 */ /* 0x000ea20000000800 */
[----:B------:R-:W-:Y:S01]  /*1f2d0*/  IMAD R149, R24, 0xca, RZ ;  /* 0x000000ca18957824 */ /* 0x000fe200078e02ff */
[----:B------:R-:W-:Y:S01]  /*1f2e0*/  LEA.HI.X.SX32 R193, R37, R15, 0x1, P5 ;  /* 0x0000000f25c17211 */ /* 0x000fe200028f0eff */
[----:B------:R-:W-:-:S02]  /*1f2f0*/  IMAD R37, R0, 0x65, RZ ;  /* 0x0000006500257824 */ /* 0x000fc400078e02ff */
[----:B------:R-:W-:Y:S01]  /*1f300*/  IMAD R63, R12, 0xc8, RZ ;  /* 0x000000c80c3f7824 */ /* 0x000fe200078e02ff */
[-C--:B------:R-:W-:Y:S02]  /*1f310*/  IADD3 R196, P6, R149, R14.reuse, RZ ;  /* 0x0000000e95c47210 */ /* 0x080fe40007fde0ff */
[----:B------:R-:W2:Y:S01]  /*1f320*/  LDC R12, c[0x0][0x278] ;  /* 0x00009e00ff0c7b82 */ /* 0x000ea20000000800 */
[-C--:B-1----:R-:W-:Y:S02]  /*1f330*/  IADD3 R194, P3, R23, R14.reuse, RZ ;  /* 0x0000000e17c27210 */ /* 0x082fe40007f7e0ff */
[----:B------:R-:W-:Y:S02]  /*1f340*/  IADD3 R138, P5, R63, R14, RZ ;  /* 0x0000000e3f8a7210 */ /* 0x000fe40007fbe0ff */
[----:B------:R-:W-:-:S03]  /*1f350*/  LEA.HI.X.SX32 R195, R197, R15, 0x1, P3 ;  /* 0x0000000fc5c37211 */ /* 0x000fc600018f0eff */
[----:B------:R-:W1:Y:S01]  /*1f360*/  LDC R0, c[0x0][0x278] ;  /* 0x00009e00ff007b82 */ /* 0x000e620000000800 */
[-C--:B------:R-:W-:Y:S01]  /*1f370*/  LEA.HI.X.SX32 R197, R37, R15.reuse, 0x1, P6 ;  /* 0x0000000f25c57211 */ /* 0x080fe200030f0eff */
[----:B0-----:R-:W-:Y:S01]  /*1f380*/  IMAD R37, R2, 0xcc, RZ ;  /* 0x000000cc02257824 */ /* 0x001fe200078e02ff */
[----:B------:R-:W-:Y:S02]  /*1f390*/  PRMT R20, R65, 0x7632, R20 ;  /* 0x0000763241147816 */ /* 0x000fe40000000014 */
[----:B------:R-:W-:-:S03]  /*1f3a0*/  LEA.HI.X.SX32 R139, R139, R15, 0x1, P5 ;  /* 0x0000000f8b8b7211 */ /* 0x000fc600028f0eff */
[----:B------:R-:W0:Y:S01]  /*1f3b0*/  LDC R2, c[0x0][0x278] ;  /* 0x00009e00ff027b82 */ /* 0x000e220000000800 */
[----:B------:R3:W-:Y:S01]  /*1f3c0*/  STG.E.U16 desc[UR60][R192.64], R65 ;  /* 0x00000041c0007986 */ /* 0x0007e2000c10153c */
[----:B------:R-:W-:Y:S02]  /*1f3d0*/  PRMT R22, R66, 0x7632, R22 ;  /* 0x0000763242167816 */ /* 0x000fe40000000016 */
[----:B------:R-:W-:Y:S01]  /*1f3e0*/  IADD3 R34, P5, R37, R14, RZ ;  /* 0x0000000e25227210 */ /* 0x000fe20007fbe0ff */
[----:B------:R-:W-:Y:S04]  /*1f3f0*/  STG.E.U16 desc[UR60][R194.64], R20 ;  /* 0x00000014c2007986 */ /* 0x000fe8000c10153c */
[----:B------:R4:W-:Y:S01]  /*1f400*/  STG.E.U16 desc[UR60][R138.64], R66 ;  /* 0x000000428a007986 */ /* 0x0009e2000c10153c */
[----:B---3--:R-:W-:-:S02]  /*1f410*/  IMAD R65, R18, 0xd0, RZ ;  /* 0x000000d012417824 */ /* 0x008fc400078e02ff */
[----:B----4-:R-:W-:Y:S01]  /*1f420*/  IMAD R193, R16, 0xce, RZ ;  /* 0x000000ce10c17824 */ /* 0x010fe200078e02ff */
[----:B------:R3:W-:Y:S01]  /*1f430*/  STG.E.U16 desc[UR60][R196.64], R22 ;  /* 0x00000016c4007986 */ /* 0x0007e2000c10153c */
[----:B------:R-:W-:Y:S01]  /*1f440*/  LEA.HI.X.SX32 R35, R35, R15, 0x1, P5 ;  /* 0x0000000f23237211 */ /* 0x000fe200028f0eff */
[----:B------:R-:W4:Y:S01]  /*1f450*/  LDC R16, c[0x0][0x278] ;  /* 0x00009e00ff107b82 */ /* 0x000f220000000800 */
[----:B------:R-:W-:Y:S01]  /*1f460*/  IMAD R139, R4, 0xd2, RZ ;  /* 0x000000d2048b7824 */ /* 0x000fe200078e02ff */
[----:B------:R-:W-:-:S06]  /*1f470*/  IADD3 R194, P3, R193, R14, RZ ;  /* 0x0000000ec1c27210 */ /* 0x000fcc0007f7e0ff */
[----:B------:R-:W4:Y:S01]  /*1f480*/  LDC R4, c[0x0][0x278] ;  /* 0x00009e00ff047b82 */ /* 0x000f220000000800 */
[-C--:B---3--:R-:W-:Y:S02]  /*1f490*/  IADD3 R196, P5, R65, R14.reuse, RZ ;  /* 0x0000000e41c47210 */ /* 0x088fe40007fbe0ff */
[----:B------:R-:W-:Y:S02]  /*1f4a0*/  IADD3 R198, P6, R139, R14, RZ ;  /* 0x0000000e8bc67210 */ /* 0x000fe40007fde0ff */
[-C--:B------:R-:W-:Y:S01]  /*1f4b0*/  LEA.HI.X.SX32 R197, R155, R15.reuse, 0x1, P5 ;  /* 0x0000000f9bc57211 */ /* 0x080fe200028f0eff */
[----:B--2---:R-:W-:Y:S01]  /*1f4c0*/  IMAD R155, R6, 0xd4, RZ ;  /* 0x000000d4069b7824 */ /* 0x004fe200078e02ff */
[-C--:B------:R-:W-:Y:S01]  /*1f4d0*/  LEA.HI.X.SX32 R195, R199, R15.reuse, 0x1, P3 ;  /* 0x0000000fc7c37211 */ /* 0x080fe200018f0eff */
[----:B------:R-:W2:Y:S01]  /*1f4e0*/  LDC R6, c[0x0][0x278] ;  /* 0x00009e00ff067b82 */ /* 0x000ea20000000800 */
[----:B------:R-:W-:Y:S02]  /*1f4f0*/  LEA.HI.X.SX32 R199, R201, R15, 0x1, P6 ;  /* 0x0000000fc9c77211 */ /* 0x000fe400030f0eff */
[----:B------:R-:W-:Y:S01]  /*1f500*/  PRMT R18, R67, 0x7632, R18 ;  /* 0x0000763243127816 */ /* 0x000fe20000000012 */
[----:B------:R3:W-:Y:S04]  /*1f510*/  STG.E.U16 desc[UR60][R34.64], R67 ;  /* 0x0000004322007986 */ /* 0x0007e8000c10153c */
[----:B------:R-:W2:Y:S01]  /*1f520*/  LDC R201, c[0x0][0x278] ;  /* 0x00009e00ffc97b82 */ /* 0x000ea20000000800 */
[----:B------:R1:W-:Y:S01]  /*1f530*/  STG.E.U16 desc[UR60][R194.64], R18 ;  /* 0x00000012c2007986 */ /* 0x0003e2000c10153c */
[----:B---3--:R-:W-:Y:S01]  /*1f540*/  IMAD R35, R12, 0xd8, RZ ;  /* 0x000000d80c237824 */ /* 0x008fe200078e02ff */
[----:B------:R-:W-:-:S05]  /*1f550*/  PRMT R20, R68, 0x7632, R20 ;  /* 0x0000763244147816 */ /* 0x000fca0000000014 */
[----:B------:R-:W3:Y:S01]  /*1f560*/  LDC R12, c[0x0][0x278] ;  /* 0x00009e00ff0c7b82 */ /* 0x000ee20000000800 */
[----:B0-----:R-:W-:Y:S02]  /*1f570*/  IMAD R67, R2, 0xd6, RZ ;  /* 0x000000d602437824 */ /* 0x001fe400078e02ff */
[----:B-1----:R-:W-:Y:S01]  /*1f580*/  IMAD R195, R0, 0x6b, RZ ;  /* 0x0000006b00c37824 */ /* 0x002fe200078e02ff */
[----:B------:R0:W-:Y:S04]  /*1f590*/  STG.E.U16 desc[UR60][R196.64], R68 ;  /* 0x00000044c4007986 */ /* 0x0001e8000c10153c */
[----:B------:R-:W1:Y:S01]  /*1f5a0*/  LDC R0, c[0x0][0x278] ;  /* 0x00009e00ff007b82 */ /* 0x000e620000000800 */
[-C--:B------:R-:W-:Y:S01]  /*1f5b0*/  IADD3 R152, P3, R155, R14.reuse, RZ ;  /* 0x0000000e9b987210 */ /* 0x080fe20007f7e0ff */
[----:B------:R4:W-:Y:S01]  /*1f5c0*/  STG.E.U16 desc[UR60][R198.64], R20 ;  /* 0x00000014c6007986 */ /* 0x0009e2000c10153c */
[----:B0-----:R-:W-:-:S05]  /*1f5d0*/  IADD3 R196, P5, R67, R14, RZ ;  /* 0x0000000e43c47210 */ /* 0x001fca0007fbe0ff */
[----:B------:R-:W0:Y:S01]  /*1f5e0*/  LDC R18, c[0x0][0x278] ;  /* 0x00009e00ff127b82 */ /* 0x000e220000000800 */
[-C--:B------:R-:W-:Y:S01]  /*1f5f0*/  LEA.HI.X.SX32 R197, R195, R15.reuse, 0x1, P5 ;  /* 0x0000000fc3c57211 */ /* 0x080fe200028f0eff */
[----:B----4-:R-:W-:Y:S01]  /*1f600*/  IMAD R195, R4, 0xda, RZ ;  /* 0x000000da04c37824 */ /* 0x010fe200078e02ff */
[----:B------:R-:W-:-:S05]  /*1f610*/  LEA.HI.X.SX32 R153, R153, R15, 0x1, P3 ;  /* 0x0000000f99997211 */ /* 0x000fca00018f0eff */
[----:B------:R-:W4:Y:S01]  /*1f620*/  LDC R22, c[0x0][0x278] ;  /* 0x00009e00ff167b82 */ /* 0x000f220000000800 */
[----:B------:R-:W-:Y:S02]  /*1f630*/  PRMT R24, R69, 0x7632, R24 ;  /* 0x0000763245187816 */ /* 0x000fe40000000018 */
[----:B------:R-:W-:-:S05]  /*1f640*/  IADD3 R198, P6, R35, R14, RZ ;  /* 0x0000000e23c67210 */ /* 0x000fca0007fde0ff */
[----:B------:R-:W4:Y:S01]  /*1f650*/  LDC R20, c[0x0][0x278] ;  /* 0x00009e00ff147b82 */ /* 0x000f220000000800 */
[----:B------:R3:W-:Y:S07]  /*1f660*/  STG.E.U16 desc[UR60][R152.64], R69 ;  /* 0x0000004598007986 */ /* 0x0007ee000c10153c */
[----:B------:R-:W4:Y:S01]  /*1f670*/  LDC R4, c[0x0][0x278] ;  /* 0x00009e00ff047b82 */ /* 0x000f220000000800 */
[----:B------:R-:W-:Y:S01]  /*1f680*/  LEA.HI.X.SX32 R199, R151, R15, 0x1, P6 ;  /* 0x0000000f97c77211 */ /* 0x000fe200030f0eff */
[----:B------:R1:W-:Y:S01]  /*1f690*/  STG.E.U16 desc[UR60][R196.64], R24 ;  /* 0x00000018c4007986 */ /* 0x0003e2000c10153c */
[----:B--2---:R-:W-:-:S05]  /*1f6a0*/  IMAD R201, R201, 0x6d, RZ ;  /* 0x0000006dc9c97824 */ /* 0x004fca00078e02ff */
[----:B------:R-:W2:Y:S01]  /*1f6b0*/  LDC R2, c[0x0][0x278] ;  /* 0x00009e00ff027b82 */ /* 0x000ea20000000800 */
[----:B---3--:R-:W-:Y:S02]  /*1f6c0*/  IMAD R153, R6, 0xde, RZ ;  /* 0x000000de06997824 */ /* 0x008fe400078e02ff */
[----:B------:R-:W-:Y:S01]  /*1f6d0*/  IMAD R151, R16, 0xdc, RZ ;  /* 0x000000dc10977824 */ /* 0x000fe200078e02ff */
[----:B-1----:R-:W-:-:S04]  /*1f6e0*/  IADD3 R196, P5, R195, R14, RZ ;  /* 0x0000000ec3c47210 */ /* 0x002fc80007fbe0ff */
[----:B------:R-:W1:Y:S01]  /*1f6f0*/  LDC R6, c[0x0][0x278] ;  /* 0x00009e00ff067b82 */ /* 0x000e620000000800 */
[----:B------:R-:W-:Y:S01]  /*1f700*/  IMAD R69, R12, 0xe0, RZ ;  /* 0x000000e00c457824 */ /* 0x000fe200078e02ff */
[----:B------:R3:W-:Y:S01]  /*1f710*/  STG.E.U16 desc[UR60][R198.64], R70 ;  /* 0x00000046c6007986 */ /* 0x0007e2000c10153c */
[----:B------:R-:W-:Y:S02]  /*1f720*/  PRMT R26, R70, 0x7632, R26 ;  /* 0x00007632461a7816 */ /* 0x000fe4000000001a */
[----:B------:R-:W-:Y:S01]  /*1f730*/  LEA.HI.X.SX32 R197, R201, R15, 0x1, P5 ;  /* 0x0000000fc9c57211 */ /* 0x000fe200028f0eff */
[----:B------:R-:W-:Y:S01]  /*1f740*/  IMAD R201, R0, 0x6f, RZ ;  /* 0x0000006f00c97824 */ /* 0x000fe200078e02ff */
[-C--:B------:R-:W-:Y:S01]  /*1f750*/  IADD3 R200, P5, R153, R14.reuse, RZ ;  /* 0x0000000e99c87210 */ /* 0x080fe20007fbe0ff */
[----:B------:R-:W1:Y:S01]  /*1f760*/  LDC R16, c[0x0][0x278] ;  /* 0x00009e00ff107b82 */ /* 0x000e620000000800 */
[-C--:B------:R-:W-:Y:S01]  /*1f770*/  IADD3 R202, P6, R69, R14.reuse, RZ ;  /* 0x0000000e45ca7210 */ /* 0x080fe20007fde0ff */
[----:B------:R0:W-:Y:S01]  /*1f780*/  STG.E.U16 desc[UR60][R196.64], R26 ;  /* 0x0000001ac4007986 */ /* 0x0001e2000c10153c */
[----:B---3--:R-:W-:-:S05]  /*1f790*/  IADD3 R198, P3, R151, R14, RZ ;  /* 0x0000000e97c67210 */ /* 0x008fca0007f7e0ff */
[----:B------:R-:W3:Y:S01]  /*1f7a0*/  LDC R12, c[0x0][0x278] ;  /* 0x00009e00ff0c7b82 */ /* 0x000ee20000000800 */
[-C--:B------:R-:W-:Y:S02]  /*1f7b0*/  LEA.HI.X.SX32 R199, R157, R15.reuse, 0x1, P3 ;  /* 0x0000000f9dc77211 */ /* 0x080fe400018f0eff */
[----:B------:R-:W-:Y:S01]  /*1f7c0*/  LEA.HI.X.SX32 R201, R201, R15, 0x1, P5 ;  /* 0x0000000fc9c97211 */ /* 0x000fe200028f0eff */
[----:B0-----:R-:W-:Y:S01]  /*1f7d0*/  IMAD R197, R18, 0xe2, RZ ;  /* 0x000000e212c57824 */ /* 0x001fe200078e02ff */
[----:B------:R-:W-:-:S03]  /*1f7e0*/  PRMT R24, R71, 0x7632, R24 ;  /* 0x0000763247187816 */ /* 0x000fc60000000018 */
[----:B------:R-:W0:Y:S01]  /*1f7f0*/  LDC R0, c[0x0][0x278] ;  /* 0x00009e00ff007b82 */ /* 0x000e220000000800 */
[----:B------:R-:W-:Y:S01]  /*1f800*/  LEA.HI.X.SX32 R203, R159, R15, 0x1, P6 ;  /* 0x0000000f9fcb7211 */ /* 0x000fe200030f0eff */
[----:B----4-:R-:W-:Y:S01]  /*1f810*/  IMAD R157, R22, 0xe6, RZ ;  /* 0x000000e6169d7824 */ /* 0x010fe200078e02ff */
[----:B------:R4:W-:Y:S01]  /*1f820*/  STG.E.U16 desc[UR60][R198.64], R71 ;  /* 0x00000047c6007986 */ /* 0x0009e2000c10153c */
[----:B------:R-:W-:-:S04]  /*1f830*/  IMAD R159, R20, 0xe4, RZ ;  /* 0x000000e4149f7824 */ /* 0x000fc800078e02ff */
[----:B------:R-:W0:Y:S01]  /*1f840*/  LDC R18, c[0x0][0x278] ;  /* 0x00009e00ff127b82 */ /* 0x000e220000000800 */
[----:B------:R2:W-:Y:S01]  /*1f850*/  STG.E.U16 desc[UR60][R200.64], R24 ;  /* 0x00000018c8007986 */ /* 0x0005e2000c10153c */
[----:B------:R-:W-:-:S03]  /*1f860*/  IADD3 R40, P5, R159, R14, RZ ;  /* 0x0000000e9f287210 */ /* 0x000fc60007fbe0ff */
[----:B------:R1:W-:Y:S01]  /*1f870*/  STG.E.U16 desc[UR60][R202.64], R72 ;  /* 0x00000048ca007986 */ /* 0x0003e2000c10153c */
[----:B----4-:R-:W-:Y:S02]  /*1f880*/  IMAD R199, R4, 0x73, RZ ;  /* 0x0000007304c77824 */ /* 0x010fe400078e02ff */
[----:B------:R-:W4:Y:S01]  /*1f890*/  LDC R20, c[0x0][0x278] ;  /* 0x00009e00ff147b82 */ /* 0x000f220000000800 */
[----:B--2---:R-:W-:Y:S01]  /*1f8a0*/  IMAD R71, R2, 0x71, RZ ;  /* 0x0000007102477824 */ /* 0x004fe200078e02ff */
[----:B------:R-:W-:-:S06]  /*1f8b0*/  IADD3 R200, P3, R197, R14, RZ ;  /* 0x0000000ec5c87210 */ /* 0x000fcc0007f7e0ff */
[----:B------:R-:W2:Y:S01]  /*1f8c0*/  LDC R4, c[0x0][0x278] ;  /* 0x00009e00ff047b82 */ /* 0x000ea20000000800 */
[----:B-1----:R-:W-:Y:S02]  /*1f8d0*/  IADD3 R202, P6, R157, R14, RZ ;  /* 0x0000000e9dca7210 */ /* 0x002fe40007fde0ff */
[-C--:B------:R-:W-:Y:S02]  /*1f8e0*/  LEA.HI.X.SX32 R201, R71, R15.reuse, 0x1, P3 ;  /* 0x0000000f47c97211 */ /* 0x080fe400018f0eff */
[-C--:B------:R-:W-:Y:S01]  /*1f8f0*/  LEA.HI.X.SX32 R203, R199, R15.reuse, 0x1, P6 ;  /* 0x0000000fc7cb7211 */ /* 0x080fe200030f0eff */
[----:B------:R-:W-:Y:S02]  /*1f900*/  IMAD R199, R6, 0xe8, RZ ;  /* 0x000000e806c77824 */ /* 0x000fe400078e02ff */
[----:B------:R-:W1:Y:S01]  /*1f910*/  LDC R22, c[0x0][0x278] ;  /* 0x00009e00ff167b82 */ /* 0x000e620000000800 */
[----:B------:R-:W-:Y:S02]  /*1f920*/  PRMT R72, R72, 0x7632, R72 ;  /* 0x0000763248487816 */ /* 0x000fe40000000048 */
[----:B------:R-:W-:-:S05]  /*1f930*/  LEA.HI.X.SX32 R41, R41, R15, 0x1, P5 ;  /* 0x0000000f29297211 */ /* 0x000fca00028f0eff */
[----:B------:R-:W1:Y:S01]  /*1f940*/  LDC R6, c[0x0][0x278] ;  /* 0x00009e00ff067b82 */ /* 0x000e620000000800 */
[----:B------:R0:W-:Y:S01]  /*1f950*/  STG.E.U16 desc[UR60][R200.64], R72 ;  /* 0x00000048c8007986 */ /* 0x0001e2000c10153c */
[----:B------:R-:W-:Y:S02]  /*1f960*/  PRMT R24, R73, 0x7632, R24 ;  /* 0x0000763249187816 */ /* 0x000fe40000000018 */
[----:B------:R-:W-:Y:S01]  /*1f970*/  IADD3 R38, P5, R199, R14, RZ ;  /* 0x0000000ec7267210 */ /* 0x000fe20007fbe0ff */
[----:B------:R0:W-:Y:S03]  /*1f980*/  STG.E.U16 desc[UR60][R40.64], R73 ;  /* 0x0000004928007986 */ /* 0x0001e6000c10153c */
[----:B------:R-:W1:Y:S01]  /*1f990*/  LDC R2, c[0x0][0x278] ;  /* 0x00009e00ff027b82 */ /* 0x000e620000000800 */
[----:B---3--:R-:W-:Y:S01]  /*1f9a0*/  IMAD R71, R12, 0xea, RZ ;  /* 0x000000ea0c477824 */ /* 0x008fe200078e02ff */
[----:B------:R-:W-:Y:S01]  /*1f9b0*/  LEA.HI.X.SX32 R39, R39, R15, 0x1, P5 ;  /* 0x0000000f27277211 */ /* 0x000fe200028f0eff */
[----:B------:R3:W-:Y:S01]  /*1f9c0*/  STG.E.U16 desc[UR60][R202.64], R24 ;  /* 0x00000018ca007986 */ /* 0x0007e2000c10153c */
[----:B0-----:R-:W-:-:S04]  /*1f9d0*/  IMAD R201, R0, 0x75, RZ ;  /* 0x0000007500c97824 */ /* 0x001fc800078e02ff */
[----:B------:R-:W0:Y:S01]  /*1f9e0*/  LDC R0, c[0x0][0x278] ;  /* 0x00009e00ff007b82 */ /* 0x000e220000000800 */
[----:B------:R-:W-:Y:S02]  /*1f9f0*/  IMAD R73, R16, 0xec, RZ ;  /* 0x000000ec10497824 */ /* 0x000fe400078e02ff */
[----:B------:R-:W-:-:S03]  /*1fa00*/  IMAD R41, R18, 0xee, RZ ;  /* 0x000000ee12297824 */ /* 0x000fc600078e02ff */
[-C--:B------:R-:W-:Y:S02]  /*1fa10*/  IADD3 R204, P5, R73, R14.reuse, RZ ;  /* 0x0000000e49cc7210 */ /* 0x080fe40007fbe0ff */
[----:B------:R-:W0:Y:S01]  /*1fa20*/  LDC R16, c[0x0][0x278] ;  /* 0x00009e00ff107b82 */ /* 0x000e220000000800 */
[-C--:B---3--:R-:W-:Y:S02]  /*1fa30*/  IADD3 R202, P3, R71, R14.reuse, RZ ;  /* 0x0000000e47ca7210 */ /* 0x088fe40007f7e0ff */
[-C--:B------:R-:W-:Y:S01]  /*1fa40*/  LEA.HI.X.SX32 R205, R163, R15.reuse, 0x1, P5 ;  /* 0x0000000fa3cd7211 */ /* 0x080fe200028f0eff */
[----:B--2---:R-:W-:Y:S01]  /*1fa50*/  IMAD R163, R4, 0xf0, RZ ;  /* 0x000000f004a37824 */ /* 0x004fe200078e02ff */
[----:B------:R-:W-:Y:S02]  /*1fa60*/  IADD3 R206, P6, R41, R14, RZ ;  /* 0x0000000e29ce7210 */ /* 0x000fe40007fde0ff */
[-C--:B------:R-:W-:Y:S01]  /*1fa70*/  LEA.HI.X.SX32 R203, R201, R15.reuse, 0x1, P3 ;  /* 0x0000000fc9cb7211 */ /* 0x080fe200018f0eff */
[----:B------:R-:W2:Y:S01]  /*1fa80*/  LDC R12, c[0x0][0x278] ;  /* 0x00009e00ff0c7b82 */ /* 0x000ea20000000800 */
[----:B------:R-:W-:Y:S01]  /*1fa90*/  PRMT R24, R74, 0x7632, R24 ;  /* 0x000076324a187816 */ /* 0x000fe20000000018 */
[----:B------:R1:W-:Y:S01]  /*1faa0*/  STG.E.U16 desc[UR60][R38.64], R74 ;  /* 0x0000004a26007986 */ /* 0x0003e2000c10153c */
[----:B------:R-:W-:Y:S01]  /*1fab0*/  LEA.HI.X.SX32 R207, R207, R15, 0x1, P6 ;  /* 0x0000000fcfcf7211 */ /* 0x000fe200030f0eff */
[----:B----4-:R-:W-:Y:S01]  /*1fac0*/  IMAD R201, R20, 0xf2, RZ ;  /* 0x000000f214c97824 */ /* 0x010fe200078e02ff */
[----:B------:R-:W-:-:S03]  /*1fad0*/  PRMT R26, R75, 0x7632, R26 ;  /* 0x000076324b1a7816 */ /* 0x000fc6000000001a */
[----:B------:R-:W3:Y:S01]  /*1fae0*/  LDC R18, c[0x0][0x278] ;  /* 0x00009e00ff127b82 */ /* 0x000ee20000000800 */
[----:B------:R-:W-:Y:S01]  /*1faf0*/  IADD3 R42, P5, R163, R14, RZ ;  /* 0x0000000ea32a7210 */ /* 0x000fe20007fbe0ff */
[----:B------:R4:W-:Y:S01]  /*1fb00*/  STG.E.U16 desc[UR60][R202.64], R24 ;  /* 0x00000018ca007986 */ /* 0x0009e2000c10153c */
[----:B-1----:R-:W-:-:S03]  /*1fb10*/  IMAD R39, R22, 0xf4, RZ ;  /* 0x000000f416277824 */ /* 0x002fc600078e02ff */
[----:B------:R1:W-:Y:S01]  /*1fb20*/  STG.E.U16 desc[UR60][R204.64], R75 ;  /* 0x0000004bcc007986 */ /* 0x0003e2000c10153c */
[----:B------:R-:W-:Y:S01]  /*1fb30*/  LEA.HI.X.SX32 R43, R43, R15, 0x1, P5 ;  /* 0x0000000f2b2b7211 */ /* 0x000fe200028f0eff */
[----:B------:R-:W3:Y:S02]  /*1fb40*/  LDC R20, c[0x0][0x278] ;  /* 0x00009e00ff147b82 */ /* 0x000ee40000000800 */
[----:B------:R0:W-:Y:S01]  /*1fb50*/  STG.E.U16 desc[UR60][R206.64], R26 ;  /* 0x0000001ace007986 */ /* 0x0001e2000c10153c */
[----:B----4-:R-:W-:Y:S01]  /*1fb60*/  IMAD R203, R2, 0x7b, RZ ;  /* 0x0000007b02cb7824 */ /* 0x010fe200078e02ff */
[----:B------:R-:W-:-:S04]  /*1fb70*/  PRMT R24, R81, 0x7632, R24 ;  /* 0x0000763251187816 */ /* 0x000fc80000000018 */
[----:B------:R-:W4:Y:S01]  /*1fb80*/  LDC R22, c[0x0][0x278] ;  /* 0x00009e00ff167b82 */ /* 0x000f220000000800 */
[----:B-1----:R-:W-:Y:S01]  /*1fb90*/  IMAD R75, R6, 0xf6, RZ ;  /* 0x000000f6064b7824 */ /* 0x002fe200078e02ff */
[-C--:B------:R-:W-:Y:S02]  /*1fba0*/  IADD3 R204, P3, R201, R14.reuse, RZ ;  /* 0x0000000ec9cc7210 */ /* 0x080fe40007f7e0ff */
[-C--:B0-----:R-:W-:Y:S02]  /*1fbb0*/  IADD3 R206, P5, R39, R14.reuse, RZ ;  /* 0x0000000e27ce7210 */ /* 0x081fe40007fbe0ff */
[----:B------:R-:W-:Y:S02]  /*1fbc0*/  IADD3 R208, P6, R75, R14, RZ ;  /* 0x0000000e4bd07210 */ /* 0x000fe40007fde0ff */
[----:B------:R-:W0:Y:S01]  /*1fbd0*/  LDC R2, c[0x0][0x278] ;  /* 0x00009e00ff027b82 */ /* 0x000e220000000800 */
[----:B------:R-:W-:Y:S02]  /*1fbe0*/  LEA.HI.X.SX32 R205, R209, R15, 0x1, P3 ;  /* 0x0000000fd1cd7211 */ /* 0x000fe400018f0eff */
[----:B------:R-:W-:-:S02]  /*1fbf0*/  PRMT R6, R80, 0x7632, R6 ;  /* 0x0000763250067816 */ /* 0x000fc40000000006 */
[-C--:B------:R-:W-:Y:S01]  /*1fc00*/  LEA.HI.X.SX32 R207, R161, R15.reuse, 0x1, P5 ;  /* 0x0000000fa1cf7211 */ /* 0x080fe200028f0eff */
[----:B------:R3:W-:Y:S01]  /*1fc10*/  STG.E.U16 desc[UR60][R42.64], R80 ;  /* 0x000000502a007986 */ /* 0x0007e2000c10153c */
[----:B------:R-:W-:Y:S01]  /*1fc20*/  LEA.HI.X.SX32 R209, R203, R15, 0x1, P6 ;  /* 0x0000000fcbd17211 */ /* 0x000fe200030f0eff */
[----:B------:R-:W-:Y:S01]  /*1fc30*/  IMAD R203, R16, 0xfa, RZ ;  /* 0x000000fa10cb7824 */ /* 0x000fe200078e02ff */
[----:B------:R-:W1:Y:S01]  /*1fc40*/  LDC R4, c[0x0][0x278] ;  /* 0x00009e00ff047b82 */ /* 0x000e620000000800 */
[----:B------:R3:W-:Y:S04]  /*1fc50*/  STG.E.U16 desc[UR60][R204.64], R6 ;  /* 0x00000006cc007986 */ /* 0x0007e8000c10153c */
[----:B------:R3:W-:Y:S03]  /*1fc60*/  STG.E.U16 desc[UR60][R206.64], R81 ;  /* 0x00000051ce007986 */ /* 0x0007e6000c10153c */
[----:B------:R-:W1:Y:S01]  /*1fc70*/  LDC R16, c[0x0][0x278] ;  /* 0x00009e00ff107b82 */ /* 0x000e620000000800 */
[----:B--2---:R-:W-:-:S02]  /*1fc80*/  IMAD R161, R12, 0xf8, RZ ;  /* 0x000000f80ca17824 */ /* 0x004fc400078e02ff */
[----:B---3--:R-:W-:Y:S01]  /*1fc90*/  IMAD R43, R18, 0xfc, RZ ;  /* 0x000000fc122b7824 */ /* 0x008fe200078e02ff */
[----:B------:R-:W-:-:S04]  /*1fca0*/  IADD3 R204, P5, R203, R14, RZ ;  /* 0x0000000ecbcc7210 */ /* 0x000fc80007fbe0ff */
[----:B------:R-:W2:Y:S01]  /*1fcb0*/  LDC R18, c[0x0][0x278] ;  /* 0x00009e00ff127b82 */ /* 0x000ea20000000800 */
[----:B------:R-:W-:-:S07]  /*1fcc0*/  IMAD R81, R0, 0x7d, RZ ;  /* 0x0000007d00517824 */ /* 0x000fce00078e02ff */
[----:B------:R-:W3:Y:S01]  /*1fcd0*/  LDC R0, c[0x0][0x278] ;  /* 0x00009e00ff007b82 */ /* 0x000ee20000000800 */
[-C--:B------:R-:W-:Y:S02]  /*1fce0*/  IADD3 R166, P3, R161, R14.reuse, RZ ;  /* 0x0000000ea1a67210 */ /* 0x080fe40007f7e0ff */
[----:B------:R-:W-:Y:S02]  /*1fcf0*/  IADD3 R206, P6, R43, R14, RZ ;  /* 0x0000000e2bce7210 */ /* 0x000fe40007fde0ff */
[-C--:B------:R-:W-:Y:S01]  /*1fd00*/  LEA.HI.X.SX32 R205, R81, R15.reuse, 0x1, P5 ;  /* 0x0000000f51cd7211 */ /* 0x080fe200028f0eff */
[----:B------:R-:W-:Y:S01]  /*1fd10*/  IMAD R81, R20, 0xfe, RZ ;  /* 0x000000fe14517824 */ /* 0x000fe200078e02ff */
[-C--:B------:R-:W-:Y:S01]  /*1fd20*/  LEA.HI.X.SX32 R167, R167, R15.reuse, 0x1, P3 ;  /* 0x0000000fa7a77211 */ /* 0x080fe200018f0eff */
[----:B------:R-:W2:Y:S01]  /*1fd30*/  LDC R12, c[0x0][0x278] ;  /* 0x00009e00ff0c7b82 */ /* 0x000ea20000000800 */
[----:B------:R-:W-:Y:S01]  /*1fd40*/  PRMT R26, R82, 0x7632, R26 ;  /* 0x00007632521a7816 */ /* 0x000fe2000000001a */
[----:B------:R4:W-:Y:S01]  /*1fd50*/  STG.E.U16 desc[UR60][R208.64], R24 ;  /* 0x00000018d0007986 */ /* 0x0009e2000c10153c */
[----:B------:R-:W-:Y:S01]  /*1fd60*/  LEA.HI.X.SX32 R207, R165, R15, 0x1, P6 ;  /* 0x0000000fa5cf7211 */ /* 0x000fe200030f0eff */
[----:B0-----:R-:W-:-:S04]  /*1fd70*/  IMAD R165, R2, 0x7f, RZ ;  /* 0x0000007f02a57824 */ /* 0x001fc800078e02ff */
[----:B------:R-:W0:Y:S01]  /*1fd80*/  LDC R20, c[0x0][0x278] ;  /* 0x00009e00ff147b82 */ /* 0x000e220000000800 */
[----:B------:R-:W-:Y:S01]  /*1fd90*/  STG.E.U16 desc[UR60][R166.64], R82 ;  /* 0x00000052a6007986 */ /* 0x000fe2000c10153c */
[----:B------:R-:W-:-:S03]  /*1fda0*/  IADD3 R164, P5, R81, R14, RZ ;  /* 0x0000000e51a47210 */ /* 0x000fc60007fbe0ff */
[----:B------:R3:W-:Y:S03]  /*1fdb0*/  STG.E.U16 desc[UR60][R204.64], R26 ;  /* 0x0000001acc007986 */ /* 0x0007e6000c10153c */
[----:B----4-:R-:W4:Y:S01]  /*1fdc0*/  LDC R24, c[0x0][0x278] ;  /* 0x00009e00ff187b82 */ /* 0x010f220000000800 */
[----:B------:R1:W-:Y:S01]  /*1fdd0*/  STG.E.U16 desc[UR60][R206.64], R83 ;  /* 0x00000053ce007986 */ /* 0x0003e2000c10153c */
[----:B------:R-:W-:Y:S01]  /*1fde0*/  IMAD R209, R22, 0x102, RZ ;  /* 0x0000010216d17824 */ /* 0x000fe200078e02ff */
[----:B------:R-:W-:-:S05]  /*1fdf0*/  LEA.HI.X.SX32 R165, R165, R15, 0x1, P5 ;  /* 0x0000000fa5a57211 */ /* 0x000fca00028f0eff */
[----:B------:R-:W4:Y:S01]  /*1fe00*/  LDC R6, c[0x0][0x278] ;  /* 0x00009e00ff067b82 */ /* 0x000f220000000800 */
[----:B---3--:R-:W-:Y:S02]  /*1fe10*/  IMAD R205, R0, 0x81, RZ ;  /* 0x0000008100cd7824 */ /* 0x008fe400078e02ff */
[----:B-1----:R-:W-:-:S05]  /*1fe20*/  IMAD R83, R16, 0x104, RZ ;  /* 0x0000010410537824 */ /* 0x002fca00078e02ff */
[----:B------:R-:W1:Y:S01]  /*1fe30*/  LDC R16, c[0x0][0x278] ;  /* 0x00009e00ff107b82 */ /* 0x000e620000000800 */
[----:B------:R-:W-:Y:S02]  /*1fe40*/  SHF.L.U32 R167, R4, 0x7, RZ ;  /* 0x0000000704a77819 */ /* 0x000fe400000006ff */
[-C--:B------:R-:W-:Y:S01]  /*1fe50*/  LEA R82, P3, R211, R14.reuse, 0x8 ;  /* 0x0000000ed3527211 */ /* 0x080fe200078640ff */
[----:B------:R2:W-:Y:S01]  /*1fe60*/  STG.E.U16 desc[UR60][R164.64], R28 ;  /* 0x0000001ca4007986 */ /* 0x0005e2000c10153c */
[----:B------:R-:W-:-:S03]  /*1fe70*/  IADD3 R166, P5, R209, R14, RZ ;  /* 0x0000000ed1a67210 */ /* 0x000fc60007fbe0ff */
[----:B------:R-:W3:Y:S01]  /*1fe80*/  LDC R0, c[0x0][0x278] ;  /* 0x00009e00ff007b82 */ /* 0x000ee20000000800 */
[----:B------:R-:W-:Y:S02]  /*1fe90*/  IADD3 R44, P6, R83, R14, RZ ;  /* 0x0000000e532c7210 */ /* 0x000fe40007fde0ff */
[-C--:B------:R-:W-:Y:S02]  /*1fea0*/  LEA.HI.X.SX32 R83, R167, R15.reuse, 0x1, P3 ;  /* 0x0000000fa7537211 */ /* 0x080fe400018f0eff */
[----:B------:R-:W-:-:S03]  /*1feb0*/  LEA.HI.X.SX32 R167, R205, R15, 0x1, P5 ;  /* 0x0000000fcda77211 */ /* 0x000fc600028f0eff */
[----:B------:R-:W3:Y:S01]  /*1fec0*/  LDC R22, c[0x0][0x278] ;  /* 0x00009e00ff167b82 */ /* 0x000ee20000000800 */
[----:B--2---:R-:W-:Y:S01]  /*1fed0*/  IMAD R165, R18, 0x106, RZ ;  /* 0x0000010612a57824 */ /* 0x004fe200078e02ff */
[----:B------:R-:W-:Y:S01]  /*1fee0*/  PRMT R2, R132, 0x7632, R2 ;  /* 0x0000763284027816 */ /* 0x000fe20000000002 */
[----:B------:R2:W-:Y:S05]  /*1fef0*/  STG.E.U16 desc[UR60][R82.64], R132 ;  /* 0x0000008452007986 */ /* 0x0005ea000c10153c */
[----:B------:R-:W3:Y:S01]  /*1ff00*/  LDC R18, c[0x0][0x278] ;  /* 0x00009e00ff127b82 */ /* 0x000ee20000000800 */
[----:B------:R4:W-:Y:S01]  /*1ff10*/  STG.E.U16 desc[UR60][R166.64], R2 ;  /* 0x00000002a6007986 */ /* 0x0009e2000c10153c */
[----:B0-----:R-:W-:-:S06]  /*1ff20*/  IMAD R207, R20, 0x10a, RZ ;  /* 0x0000010a14cf7824 */ /* 0x001fcc00078e02ff */
[----:B------:R-:W0:Y:S01]  /*1ff30*/  LDC R26, c[0x0][0x278] ;  /* 0x00009e00ff1a7b82 */ /* 0x000e220000000800 */
[----:B--2---:R-:W-:Y:S01]  /*1ff40*/  IADD3 R82, P3, R165, R14, RZ ;  /* 0x0000000ea5527210 */ /* 0x004fe20007f7e0ff */
[----:B------:R-:W-:Y:S01]  /*1ff50*/  IMAD R165, R12, 0x85, RZ ;  /* 0x000000850ca57824 */ /* 0x000fe200078e02ff */
[----:B------:R-:W-:Y:S01]  /*1ff60*/  LEA.HI.X.SX32 R45, R45, R15, 0x1, P6 ;  /* 0x0000000f2d2d7211 */ /* 0x000fe200030f0eff */
[----:B----4-:R-:W-:-:S04]  /*1ff70*/  IMAD R205, R24, 0x108, RZ ;  /* 0x0000010818cd7824 */ /* 0x010fc800078e02ff */
[----:B------:R-:W2:Y:S01]  /*1ff80*/  LDC R2, c[0x0][0x278] ;  /* 0x00009e00ff027b82 */ /* 0x000ea20000000800 */
[----:B------:R-:W-:Y:S01]  /*1ff90*/  IMAD R83, R6, 0x83, RZ ;  /* 0x0000008306537824 */ /* 0x000fe200078e02ff */
[----:B------:R-:W-:-:S06]  /*1ffa0*/  IADD3 R132, P6, R207, R14, RZ ;  /* 0x0000000ecf847210 */ /* 0x000fcc0007fde0ff */
[----:B------:R-:W4:Y:S01]  /*1ffb0*/  LDC R12, c[0x0][0x278] ;  /* 0x00009e00ff0c7b82 */ /* 0x000f220000000800 */
[----:B------:R3:W-:Y:S01]  /*1ffc0*/  STG.E.U16 desc[UR60][R44.64], R133 ;  /* 0x000000852c007986 */ /* 0x0007e2000c10153c */
[----:B------:R-:W-:Y:S01]  /*1ffd0*/  PRMT R6, R133, 0x7632, R6 ;  /* 0x0000763285067816 */ /* 0x000fe20000000006 */
[----:B-1----:R-:W-:Y:S01]  /*1ffe0*/  IMAD R167, R16, 0x10c, RZ ;  /* 0x0000010c10a77824 */ /* 0x002fe200078e02ff */
[----:B------:R-:W-:-:S04]  /*1fff0*/  LEA.HI.X.SX32 R83, R83, R15, 0x1, P3 ;  /* 0x0000000f53537211 */ /* 0x000fc800018f0eff */
[----:B------:R-:W1:Y:S01]  /*20000*/  LDC R20, c[0x0][0x278] ;  /* 0x00009e00ff147b82 */ /* 0x000e620000000800 */
[----:B---3--:R-:W-:-:S07]  /*20010*/  IADD3 R44, P5, R205, R14, RZ ;  /* 0x0000000ecd2c7210 */ /* 0x008fce0007fbe0ff */
[----:B------:R-:W3:Y:S01]  /*20020*/  LDC R24, c[0x0][0x278] ;  /* 0x00009e00ff187b82 */ /* 0x000ee20000000800 */
[-C--:B------:R-:W-:Y:S01]  /*20030*/  LEA.HI.X.SX32 R133, R165, R15.reuse, 0x1, P6 ;  /* 0x0000000fa5857211 */ /* 0x080fe200030f0eff */
[----:B------:R-:W-:Y:S01]  /*20040*/  IMAD R165, R0, 0x87, RZ ;  /* 0x0000008700a57824 */ /* 0x000fe200078e02ff */
[----:B------:R-:W-:-:S05]  /*20050*/  LEA.HI.X.SX32 R45, R169, R15, 0x1, P5 ;  /* 0x0000000fa92d7211 */ /* 0x000fca00028f0eff */
[----:B------:R-:W3:Y:S01]  /*20060*/  LDC R16, c[0x0][0x278] ;  /* 0x00009e00ff107b82 */ /* 0x000ee20000000800 */
[----:B------:R0:W-:Y:S01]  /*20070*/  STG.E.U16 desc[UR60][R82.64], R6 ;  /* 0x0000000652007986 */ /* 0x0001e2000c10153c */
[----:B------:R-:W-:-:S06]  /*20080*/  IMAD R169, R22, 0x10e, RZ ;  /* 0x0000010e16a97824 */ /* 0x000fcc00078e02ff */
[----:B------:R-:W3:Y:S01]  /*20090*/  LDC R4, c[0x0][0x278] ;  /* 0x00009e00ff047b82 */ /* 0x000ee20000000800 */
[----:B------:R-:W-:Y:S01]  /*200a0*/  PRMT R66, R134, 0x7632, R66 ;  /* 0x0000763286427816 */ /* 0x000fe20000000042 */
[----:B------:R2:W-:Y:S06]  /*200b0*/  STG.E.U16 desc[UR60][R44.64], R134 ;  /* 0x000000862c007986 */ /* 0x0005ec000c10153c */
[----:B------:R-:W3:Y:S01]  /*200c0*/  LDC R0, c[0x0][0x278] ;  /* 0x00009e00ff007b82 */ /* 0x000ee20000000800 */
[----:B0-----:R-:W-:Y:S01]  /*200d0*/  IADD3 R82, P5, R167, R14, RZ ;  /* 0x0000000ea7527210 */ /* 0x001fe20007fbe0ff */
[----:B------:R-:W-:-:S03]  /*200e0*/  IMAD R167, R18, 0x112, RZ ;  /* 0x0000011212a77824 */ /* 0x000fc600078e02ff */
[----:B------:R-:W-:Y:S01]  /*200f0*/  LEA.HI.X.SX32 R83, R171, R15, 0x1, P5 ;  /* 0x0000000fab537211 */ /* 0x000fe200028f0eff */
[----:B--2---:R-:W-:Y:S02]  /*20100*/  IMAD R45, R26, 0x110, RZ ;  /* 0x000001101a2d7824 */ /* 0x004fe400078e02ff */
[----:B------:R-:W0:Y:S01]  /*20110*/  LDC R18, c[0x0][0x278] ;  /* 0x00009e00ff127b82 */ /* 0x000e220000000800 */
[-C--:B------:R-:W-:Y:S01]  /*20120*/  IADD3 R44, P3, R169, R14.reuse, RZ ;  /* 0x0000000ea92c7210 */ /* 0x080fe20007f7e0ff */
[----:B------:R2:W-:Y:S01]  /*20130*/  STG.E.U16 desc[UR60][R132.64], R66 ;  /* 0x0000004284007986 */ /* 0x0005e2000c10153c */
[----:B------:R-:W-:-:S05]  /*20140*/  IADD3 R46, P5, R45, R14, RZ ;  /* 0x0000000e2d2e7210 */ /* 0x000fca0007fbe0ff */
[----:B------:R-:W0:Y:S01]  /*20150*/  LDC R22, c[0x0][0x278] ;  /* 0x00009e00ff167b82 */ /* 0x000e220000000800 */
[----:B------:R-:W-:Y:S01]  /*20160*/  LEA.HI.X.SX32 R45, R165, R15, 0x1, P3 ;  /* 0x0000000fa52d7211 */ /* 0x000fe200018f0eff */
[----:B------:R4:W-:Y:S01]  /*20170*/  STG.E.U16 desc[UR60][R82.64], R135 ;  /* 0x0000008752007986 */ /* 0x0009e2000c10153c */
[----:B--2---:R-:W-:Y:S01]  /*20180*/  IMAD R133, R2, 0x89, RZ ;  /* 0x0000008902857824 */ /* 0x004fe200078e02ff */
[----:B------:R-:W-:-:S04]  /*20190*/  PRMT R2, R135, 0x7632, R2 ;  /* 0x0000763287027816 */ /* 0x000fc80000000002 */
[----:B------:R-:W2:Y:S01]  /*201a0*/  LDC R26, c[0x0][0x278] ;  /* 0x00009e00ff1a7b82 */ /* 0x000ea20000000800 */
[----:B------:R-:W-:Y:S02]  /*201b0*/  IADD3 R132, P6, R167, R14, RZ ;  /* 0x0000000ea7847210 */ /* 0x000fe40007fde0ff */
[----:B------:R-:W-:Y:S01]  /*201c0*/  LEA.HI.X.SX32 R47, R47, R15, 0x1, P5 ;  /* 0x0000000f2f2f7211 */ /* 0x000fe200028f0eff */
[----:B----4-:R-:W-:-:S04]  /*201d0*/  IMAD R135, R12, 0x114, RZ ;  /* 0x000001140c877824 */ /* 0x010fc800078e02ff */
[----:B------:R-:W4:Y:S01]  /*201e0*/  LDC R28, c[0x0][0x278] ;  /* 0x00009e00ff1c7b82 */ /* 0x000f220000000800 */
[----:B------:R-:W-:Y:S01]  /*201f0*/  LEA.HI.X.SX32 R133, R133, R15, 0x1, P6 ;  /* 0x0000000f85857211 */ /* 0x000fe200030f0eff */
[----:B------:R3:W-:Y:S01]  /*20200*/  STG.E.U16 desc[UR60][R44.64], R2 ;  /* 0x000000022c007986 */ /* 0x0007e2000c10153c */
[----:B------:R-:W-:Y:S01]  /*20210*/  PRMT R66, R124, 0x7632, R66 ;  /* 0x000076327c427816 */ /* 0x000fe20000000042 */
[----:B-1----:R-:W-:-:S04]  /*20220*/  IMAD R165, R20, 0x116, RZ ;  /* 0x0000011614a57824 */ /* 0x002fc800078e02ff */
[----:B------:R-:W1:Y:S01]  /*20230*/  LDC R6, c[0x0][0x278] ;  /* 0x00009e00ff067b82 */ /* 0x000e620000000800 */
[----:B------:R0:W-:Y:S01]  /*20240*/  STG.E.U16 desc[UR60][R46.64], R124 ;  /* 0x0000007c2e007986 */ /* 0x0001e2000c10153c */
[----:B---3--:R-:W-:Y:S01]  /*20250*/  IMAD R83, R4, 0x8b, RZ ;  /* 0x0000008b04537824 */ /* 0x008fe200078e02ff */
[----:B------:R-:W-:-:S05]  /*20260*/  IADD3 R44, P5, R135, R14, RZ ;  /* 0x0000000e872c7210 */ /* 0x000fca0007fbe0ff */
[----:B------:R-:W3:Y:S01]  /*20270*/  LDC R12, c[0x0][0x278] ;  /* 0x00009e00ff0c7b82 */ /* 0x000ee20000000800 */
[----:B------:R-:W-:Y:S01]  /*20280*/  IMAD R135, R24, 0x11a, RZ ;  /* 0x0000011a18877824 */ /* 0x000fe200078e02ff */
[----:B------:R2:W-:Y:S01]  /*20290*/  STG.E.U16 desc[UR60][R132.64], R66 ;  /* 0x0000004284007986 */ /* 0x0005e2000c10153c */
[----:B0-----:R-:W-:-:S05]  /*202a0*/  IMAD R47, R16, 0x118, RZ ;  /* 0x00000118102f7824 */ /* 0x001fca00078e02ff */
[----:B------:R-:W0:Y:S01]  /*202b0*/  LDC R20, c[0x0][0x278] ;  /* 0x00009e00ff147b82 */ /* 0x000e220000000800 */
[-C--:B------:R-:W-:Y:S02]  /*202c0*/  IADD3 R46, P3, R165, R14.reuse, RZ ;  /* 0x0000000ea52e7210 */ /* 0x080fe40007f7e0ff */
[----:B------:R-:W-:Y:S01]  /*202d0*/  IADD3 R82, P6, R135, R14, RZ ;  /* 0x0000000e87527210 */ /* 0x000fe20007fde0ff */
[----:B--2---:R-:W-:Y:S01]  /*202e0*/  IMAD R133, R0, 0x8d, RZ ;  /* 0x0000008d00857824 */ /* 0x004fe200078e02ff */
[----:B------:R-:W-:-:S03]  /*202f0*/  LEA.HI.X.SX32 R45, R175, R15, 0x1, P5 ;  /* 0x0000000faf2d7211 */ /* 0x000fc600028f0eff */
[----:B------:R-:W2:Y:S01]  /*20300*/  LDC R0, c[0x0][0x278] ;  /* 0x00009e00ff007b82 */ /* 0x000ea20000000800 */
[----:B------:R-:W-:Y:S02]  /*20310*/  IADD3 R2, P5, R47, R14, RZ ;  /* 0x0000000e2f027210 */ /* 0x000fe40007fbe0ff */
[-C--:B------:R-:W-:Y:S02]  /*20320*/  LEA.HI.X.SX32 R47, R83, R15.reuse, 0x1, P3 ;  /* 0x0000000f532f7211 */ /* 0x080fe400018f0eff */
[-C--:B------:R-:W-:Y:S01]  /*20330*/  LEA.HI.X.SX32 R83, R133, R15.reuse, 0x1, P6 ;  /* 0x0000000f85537211 */ /* 0x080fe200030f0eff */
[----:B------:R-:W-:Y:S01]  /*20340*/  IMAD R133, R18, 0x11c, RZ ;  /* 0x0000011c12857824 */ /* 0x000fe200078e02ff */
[----:B------:R-:W-:Y:S01]  /*20350*/  PRMT R4, R125, 0x7632, R4 ;  /* 0x000076327d047816 */ /* 0x000fe20000000004 */
[----:B------:R-:W2:Y:S01]  /*20360*/  LDC R16, c[0x0][0x278] ;  /* 0x00009e00ff107b82 */ /* 0x000ea20000000800 */
[----:B------:R-:W-:Y:S01]  /*20370*/  LEA.HI.X.SX32 R3, R3, R15, 0x1, P5 ;  /* 0x0000000f03037211 */ /* 0x000fe200028f0eff */
[----:B------:R4:W-:Y:S01]  /*20380*/  STG.E.U16 desc[UR60][R44.64], R125 ;  /* 0x0000007d2c007986 */ /* 0x0009e2000c10153c */
[----:B------:R-:W-:-:S03]  /*20390*/  PRMT R24, R126, 0x7632, R24 ;  /* 0x000076327e187816 */ /* 0x000fc60000000018 */
[----:B------:R1:W-:Y:S02]  /*203a0*/  STG.E.U16 desc[UR60][R46.64], R4 ;  /* 0x000000042e007986 */ /* 0x0003e4000c10153c */
[----:B------:R-:W2:Y:S02]  /*203b0*/  LDC R18, c[0x0][0x278] ;  /* 0x00009e00ff127b82 */ /* 0x000ea40000000800 */
[----:B------:R3:W-:Y:S01]  /*203c0*/  STG.E.U16 desc[UR60][R2.64], R126 ;  /* 0x0000007e02007986 */ /* 0x0007e2000c10153c */
[----:B----4-:R-:W-:Y:S01]  /*203d0*/  IMAD R45, R22, 0x11e, RZ ;  /* 0x0000011e162d7824 */ /* 0x010fe200078e02ff */
[-C--:B------:R-:W-:Y:S01]  /*203e0*/  IADD3 R44, P5, R133, R14.reuse, RZ ;  /* 0x0000000e852c7210 */ /* 0x080fe20007fbe0ff */
[----:B-1----:R-:W-:Y:S01]  /*203f0*/  IMAD R47, R26, 0x120, RZ ;  /* 0x000001201a2f7824 */ /* 0x002fe200078e02ff */
[----:B------:R1:W-:Y:S01]  /*20400*/  STG.E.U16 desc[UR60][R82.64], R24 ;  /* 0x0000001852007986 */ /* 0x0003e2000c10153c */
[----:B------:R-:W-:Y:S01]  /*20410*/  IMAD R125, R6, 0x8f, RZ ;  /* 0x0000008f067d7824 */ /* 0x000fe200078e02ff */
[----:B------:R-:W4:Y:S01]  /*20420*/  LDC R4, c[0x0][0x278] ;  /* 0x00009e00ff047b82 */ /* 0x000f220000000800 */
[----:B---3--:R-:W-:Y:S01]  /*20430*/  IMAD R3, R28, 0x122, RZ ;  /* 0x000001221c037824 */ /* 0x008fe200078e02ff */
[----:B------:R-:W-:-:S02]  /*20440*/  IADD3 R2, P3, R45, R14, RZ ;  /* 0x0000000e2d027210 */ /* 0x000fc40007f7e0ff */
[-C--:B------:R-:W-:Y:S02]  /*20450*/  LEA.HI.X.SX32 R45, R173, R15.reuse, 0x1, P5 ;  /* 0x0000000fad2d7211 */ /* 0x080fe400028f0eff */
[-C--:B------:R-:W-:Y:S02]  /*20460*/  IADD3 R46, P5, R47, R14.reuse, RZ ;  /* 0x0000000e2f2e7210 */ /* 0x080fe40007fbe0ff */
[----:B------:R-:W3:Y:S01]  /*20470*/  LDC R6, c[0x0][0x278] ;  /* 0x00009e00ff067b82 */ /* 0x000ee20000000800 */
[----:B------:R-:W-:Y:S01]  /*20480*/  IADD3 R48, P6, R3, R14, RZ ;  /* 0x0000000e03307210 */ /* 0x000fe20007fde0ff */
[----:B-1----:R-:W-:Y:S01]  /*20490*/  IMAD R83, R12, 0x91, RZ ;  /* 0x000000910c537824 */ /* 0x002fe200078e02ff */
[-C--:B------:R-:W-:Y:S01]  /*204a0*/  LEA.HI.X.SX32 R3, R125, R15.reuse, 0x1, P3 ;  /* 0x0000000f7d037211 */ /* 0x080fe200018f0eff */
[----:B------:R0:W-:Y:S01]  /*204b0*/  STG.E.U16 desc[UR60][R44.64], R127 ;  /* 0x0000007f2c007986 */ /* 0x0001e2000c10153c */
[----:B------:R-:W-:Y:S02]  /*204c0*/  PRMT R12, R127, 0x7632, R12 ;  /* 0x000076327f0c7816 */ /* 0x000fe4000000000c */
[-C--:B------:R-:W-:Y:S01]  /*204d0*/  LEA.HI.X.SX32 R47, R49, R15.reuse, 0x1, P5 ;  /* 0x0000000f312f7211 */ /* 0x080fe200028f0eff */
[----:B------:R-:W1:Y:S01]  /*204e0*/  LDC R22, c[0x0][0x278] ;  /* 0x00009e00ff167b82 */ /* 0x000e620000000800 */
[----:B------:R-:W-:-:S02]  /*204f0*/  LEA.HI.X.SX32 R49, R83, R15, 0x1, P6 ;  /* 0x0000000f53317211 */ /* 0x000fc400030f0eff */
[----:B------:R-:W-:Y:S01]  /*20500*/  PRMT R26, R128, 0x7632, R26 ;  /* 0x00007632801a7816 */ /* 0x000fe2000000001a */
[----:B------:R-:W-:Y:S01]  /*20510*/  STG.E.U16 desc[UR60][R2.64], R12 ;  /* 0x0000000c02007986 */ /* 0x000fe2000c10153c */
[----:B0-----:R-:W-:-:S03]  /*20520*/  IMAD R127, R20, 0x128, RZ ;  /* 0x00000128147f7824 */ /* 0x001fc600078e02ff */
[----:B------:R-:W0:Y:S01]  /*20530*/  LDC R24, c[0x0][0x278] ;  /* 0x00009e00ff187b82 */ /* 0x000e220000000800 */
[----:B------:R-:W-:Y:S01]  /*20540*/  STG.E.U16 desc[UR60][R46.64], R128 ;  /* 0x000000802e007986 */ /* 0x000fe2000c10153c */
[----:B--2---:R-:W-:-:S06]  /*20550*/  IMAD R45, R0, 0x93, RZ ;  /* 0x00000093002d7824 */ /* 0x004fcc00078e02ff */
[----:B------:R-:W2:Y:S01]  /*20560*/  LDC R20, c[0x0][0x278] ;  /* 0x00009e00ff147b82 */ /* 0x000ea20000000800 */
[----:B------:R4:W-:Y:S01]  /*20570*/  STG.E.U16 desc[UR60][R48.64], R26 ;  /* 0x0000001a30007986 */ /* 0x0009e2000c10153c */
[----:B------:R-:W-:-:S06]  /*20580*/  IMAD R83, R16, 0x124, RZ ;  /* 0x0000012410537824 */ /* 0x000fcc00078e02ff */
[----:B------:R-:W0:Y:S01]  /*20590*/  LDC R0, c[0x0][0x278] ;  /* 0x00009e00ff007b82 */ /* 0x000e220000000800 */
[----:B------:R-:W-:-:S07]  /*205a0*/  IMAD R125, R18, 0x126, RZ ;  /* 0x00000126127d7824 */ /* 0x000fce00078e02ff */
[----:B----4-:R-:W4:Y:S01]  /*205b0*/  LDC R26, c[0x0][0x278] ;  /* 0x00009e00ff1a7b82 */ /* 0x010f220000000800 */
[-C--:B------:R-:W-:Y:S02]  /*205c0*/  IADD3 R2, P3, R83, R14.reuse, RZ ;  /* 0x0000000e53027210 */ /* 0x080fe40007f7e0ff */
[----:B------:R-:W-:Y:S01]  /*205d0*/  IADD3 R44, P5, R125, R14, RZ ;  /* 0x0000000e7d2c7210 */ /* 0x000fe20007fbe0ff */
[----:B---3--:R-:W-:Y:S01]  /*205e0*/  IMAD R47, R6, 0x12a, RZ ;  /* 0x0000012a062f7824 */ /* 0x008fe200078e02ff */
[----:B------:R-:W-:-:S03]  /*205f0*/  LEA.HI.X.SX32 R3, R177, R15, 0x1, P3 ;  /* 0x0000000fb1037211 */ /* 0x000fc600018f0eff */
[----:B------:R-:W3:Y:S01]  /*20600*/  LDC R28, c[0x0][0x278] ;  /* 0x00009e00ff1c7b82 */ /* 0x000ee20000000800 */
[----:B------:R-:W-:Y:S02]  /*20610*/  IADD3 R16, P6, R127, R14, RZ ;  /* 0x0000000e7f107210 */ /* 0x000fe40007fde0ff */
[----:B------:R-:W-:Y:S02]  /*20620*/  LEA.HI.X.SX32 R45, R45, R15, 0x1, P5 ;  /* 0x0000000f2d2d7211 */ /* 0x000fe400028f0eff */
[----:B------:R-:W-:-:S03]  /*20630*/  PRMT R32, R129, 0x7632, R32 ;  /* 0x0000763281207816 */ /* 0x000fc60000000020 */
[----:B------:R-:W3:Y:S01]  /*20640*/  LDC R18, c[0x0][0x278] ;  /* 0x00009e00ff127b82 */ /* 0x000ee20000000800 */
[----:B------:R2:W-:Y:S01]  /*20650*/  STG.E.U16 desc[UR60][R2.64], R129 ;  /* 0x0000008102007986 */ /* 0x0005e2000c10153c */
[----:B------:R-:W-:-:S06]  /*20660*/  LEA.HI.X.SX32 R17, R17, R15, 0x1, P6 ;  /* 0x0000000f11117211 */ /* 0x000fcc00030f0eff */
[----:B------:R-:W3:Y:S01]  /*20670*/  LDC R12, c[0x0][0x278] ;  /* 0x00009e00ff0c7b82 */ /* 0x000ee20000000800 */
[----:B------:R0:W-:Y:S01]  /*20680*/  STG.E.U16 desc[UR60][R44.64], R32 ;  /* 0x000000202c007986 */ /* 0x0001e2000c10153c */
[----:B-1----:R-:W-:Y:S01]  /*20690*/  IMAD R49, R22, 0x12c, RZ ;  /* 0x0000012c16317824 */ /* 0x002fe200078e02ff */
[----:B--2---:R-:W-:Y:S01]  /*206a0*/  IADD3 R2, P5, R47, R14, RZ ;  /* 0x0000000e2f027210 */ /* 0x004fe20007fbe0ff */
[----:B------:R-:W-:Y:S02]  /*206b0*/  IMAD R3, R4, 0x95, RZ ;  /* 0x0000009504037824 */ /* 0x000fe400078e02ff */
[----:B------:R-:W-:Y:S01]  /*206c0*/  IMAD R47, R20, 0x130, RZ ;  /* 0x00000130142f7824 */ /* 0x000fe200078e02ff */
[----:B------:R1:W-:Y:S01]  /*206d0*/  STG.E.U16 desc[UR60][R16.64], R130 ;  /* 0x0000008210007986 */ /* 0x0003e2000c10153c */
[----:B------:R-:W2:Y:S01]  /*206e0*/  LDC R20, c[0x0][0x278] ;  /* 0x00009e00ff147b82 */ /* 0x000ea20000000800 */
[----:B0-----:R-:W-:Y:S01]  /*206f0*/  IMAD R45, R24, 0x12e, RZ ;  /* 0x0000012e182d7824 */ /* 0x001fe200078e02ff */
[----:B------:R-:W-:-:S02]  /*20700*/  PRMT R34, R130, 0x7632, R34 ;  /* 0x0000763282227816 */ /* 0x000fc40000000022 */
[-C--:B------:R-:W-:Y:S02]  /*20710*/  LEA.HI.X.SX32 R3, R3, R15.reuse, 0x1, P5 ;  /* 0x0000000f03037211 */ /* 0x080fe400028f0eff */
[-C--:B------:R-:W-:Y:S01]  /*20720*/  IADD3 R44, P6, R47, R14.reuse, RZ ;  /* 0x0000000e2f2c7210 */ /* 0x080fe20007fde0ff */
[----:B----4-:R-:W-:Y:S01]  /*20730*/  IMAD R47, R26, 0x132, RZ ;  /* 0x000001321a2f7824 */ /* 0x010fe200078e02ff */
[-C--:B------:R-:W-:Y:S01]  /*20740*/  IADD3 R6, P3, R49, R14.reuse, RZ ;  /* 0x0000000e31067210 */ /* 0x080fe20007f7e0ff */
[----:B-1----:R-:W-:Y:S01]  /*20750*/  IMAD R17, R0, 0x97, RZ ;  /* 0x0000009700117824 */ /* 0x002fe200078e02ff */
[----:B------:R-:W-:Y:S01]  /*20760*/  IADD3 R16, P5, R45, R14, RZ ;  /* 0x0000000e2d107210 */ /* 0x000fe20007fbe0ff */
[----:B------:R-:W0:Y:S01]  /*20770*/  LDC R24, c[0x0][0x278] ;  /* 0x00009e00ff187b82 */ /* 0x000e220000000800 */
[-C--:B------:R-:W-:Y:S01]  /*20780*/  LEA.HI.X.SX32 R7, R7, R15.reuse, 0x1, P3 ;  /* 0x0000000f07077211 */ /* 0x080fe200018f0eff */
[----:B------:R1:W-:Y:S01]  /*20790*/  STG.E.U16 desc[UR60][R2.64], R34 ;  /* 0x0000002202007986 */ /* 0x0003e2000c10153c */
[----:B------:R-:W-:-:S02]  /*207a0*/  LEA.HI.X.SX32 R17, R17, R15, 0x1, P5 ;  /* 0x0000000f11117211 */ /* 0x000fc400028f0eff */
[----:B------:R-:W-:-:S03]  /*207b0*/  PRMT R4, R131, 0x7632, R4 ;  /* 0x0000763283047816 */ /* 0x000fc60000000004 */
[----:B------:R-:W4:Y:S01]  /*207c0*/  LDC R26, c[0x0][0x278] ;  /* 0x00009e00ff1a7b82 */ /* 0x000f220000000800 */
[----:B------:R2:W-:Y:S01]  /*207d0*/  STG.E.U16 desc[UR60][R6.64], R131 ;  /* 0x0000008306007986 */ /* 0x0005e2000c10153c */
[----:B---3--:R-:W-:Y:S01]  /*207e0*/  IMAD R49, R28, 0x134, RZ ;  /* 0x000001341c317824 */ /* 0x008fe200078e02ff */
[----:B-1----:R-:W-:-:S05]  /*207f0*/  IADD3 R2, P3, R47, R14, RZ ;  /* 0x0000000e2f027210 */ /* 0x002fca0007f7e0ff */
[----:B------:R-:W1:Y:S01]  /*20800*/  LDC R22, c[0x0][0x278] ;  /* 0x00009e00ff167b82 */ /* 0x000e620000000800 */
[----:B------:R3:W-:Y:S01]  /*20810*/  STG.E.U16 desc[UR60][R16.64], R4 ;  /* 0x0000000410007986 */ /* 0x0007e2000c10153c */
[----:B------:R-:W-:Y:S01]  /*20820*/  IMAD R83, R30, 0x136, RZ ;  /* 0x000001361e537824 */ /* 0x000fe200078e02ff */
[----:B------:R-:W-:-:S05]  /*20830*/  LEA.HI.X.SX32 R45, R179, R15, 0x1, P6 ;  /* 0x0000000fb32d7211 */ /* 0x000fca00030f0eff */
[----:B------:R-:W0:Y:S01]  /*20840*/  LDC R47, c[0x0][0x278] ;  /* 0x00009e00ff2f7b82 */ /* 0x000e220000000800 */
[----:B------:R-:W-:Y:S01]  /*20850*/  IMAD R3, R12, 0x99, RZ ;  /* 0x000000990c037824 */ /* 0x000fe200078e02ff */
[----:B--2---:R-:W-:Y:S01]  /*20860*/  IADD3 R6, P5, R49, R14, RZ ;  /* 0x0000000e31067210 */ /* 0x004fe20007fbe0ff */
[----:B---3--:R-:W-:-:S05]  /*20870*/  IMAD R17, R18, 0x9b, RZ ;  /* 0x0000009b12117824 */ /* 0x008fca00078e02ff */
[----:B------:R-:W2:Y:S01]  /*20880*/  LDC R0, c[0x0][0x278] ;  /* 0x00009e00ff007b82 */ /* 0x000ea20000000800 */
[----:B------:R-:W-:Y:S01]  /*20890*/  IADD3 R16, P6, R83, R14, RZ ;  /* 0x0000000e53107210 */ /* 0x000fe20007fde0ff */
[----:B------:R3:W-:Y:S01]  /*208a0*/  STG.E.U16 desc[UR60][R44.64], R116 ;  /* 0x000000742c007986 */ /* 0x0007e2000c10153c */
[----:B------:R-:W-:-:S05]  /*208b0*/  LEA.HI.X.SX32 R3, R3, R15, 0x1, P3 ;  /* 0x0000000f03037211 */ /* 0x000fca00018f0eff */
[----:B------:R-:W2:Y:S01]  /*208c0*/  LDC R18, c[0x0][0x278] ;  /* 0x00009e00ff127b82 */ /* 0x000ea20000000800 */
[-C--:B------:R-:W-:Y:S01]  /*208d0*/  LEA.HI.X.SX32 R7, R51, R15.reuse, 0x1, P5 ;  /* 0x0000000f33077211 */ /* 0x080fe200028f0eff */
[----:B------:R-:W-:Y:S01]  /*208e0*/  IMAD R49, R20, 0x138, RZ ;  /* 0x0000013814317824 */ /* 0x000fe200078e02ff */
[----:B------:R-:W-:Y:S02]  /*208f0*/  LEA.HI.X.SX32 R17, R17, R15, 0x1, P6 ;  /* 0x0000000f11117211 */ /* 0x000fe400030f0eff */
[----:B---3--:R-:W-:-:S03]  /*20900*/  PRMT R116, R116, 0x7632, R116 ;  /* 0x0000763274747816 */ /* 0x008fc60000000074 */
[----:B------:R-:W3:Y:S01]  /*20910*/  LDC R28, c[0x0][0x278] ;  /* 0x00009e00ff1c7b82 */ /* 0x000ee20000000800 */
[----:B------:R-:W-:Y:S01]  /*20920*/  PRMT R32, R117, 0x7632, R32 ;  /* 0x0000763275207816 */ /* 0x000fe20000000020 */
[----:B------:R4:W-:Y:S06]  /*20930*/  STG.E.U16 desc[UR60][R2.64], R116 ;  /* 0x0000007402007986 */ /* 0x0009ec000c10153c */
[----:B------:R-:W3:Y:S01]  /*20940*/  LDC R30, c[0x0][0x278] ;  /* 0x00009e00ff1e7b82 */ /* 0x000ee20000000800 */
[----:B------:R0:W-:Y:S04]  /*20950*/  STG.E.U16 desc[UR60][R6.64], R117 ;  /* 0x0000007506007986 */ /* 0x0001e8000c10153c */
[----:B------:R0:W-:Y:S03]  /*20960*/  STG.E.U16 desc[UR60][R16.64], R32 ;  /* 0x0000002010007986 */ /* 0x0001e6000c10153c */
[----:B------:R-:W3:Y:S01]  /*20970*/  LDC R4, c[0x0][0x278] ;  /* 0x00009e00ff047b82 */ /* 0x000ee20000000800 */
[----:B----4-:R-:W-:Y:S01]  /*20980*/  IADD3 R2, P5, R49, R14, RZ ;  /* 0x0000000e31027210 */ /* 0x010fe20007fbe0ff */
[----:B-1----:R-:W-:-:S02]  /*20990*/  IMAD R51, R22, 0x13a, RZ ;  /* 0x0000013a16337824 */ /* 0x002fc400078e02ff */
[----:B0-----:R-:W-:-:S04]  /*209a0*/  IMAD R7, R26, 0x13e, RZ ;  /* 0x0000013e1a077824 */ /* 0x001fc800078e02ff */
[----:B------:R-:W0:Y:S01]  /*209b0*/  LDC R20, c[0x0][0x278] ;  /* 0x00009e00ff147b82 */ /* 0x000e220000000800 */
[----:B------:R-:W-:Y:S01]  /*209c0*/  IMAD R17, R24, 0x13c, RZ ;  /* 0x0000013c18117824 */ /* 0x000fe200078e02ff */
[----:B------:R-:W-:Y:S01]  /*209d0*/  LEA.HI.X.SX32 R3, R53, R15, 0x1, P5 ;  /* 0x0000000f35037211 */ /* 0x000fe200028f0eff */
[----:B------:R-:W-:Y:S01]  /*209e0*/  IMAD R47, R47, 0x9f, RZ ;  /* 0x0000009f2f2f7824 */ /* 0x000fe200078e02ff */
[----:B------:R-:W-:-:S04]  /*209f0*/  IADD3 R32, P6, R7, R14, RZ ;  /* 0x0000000e07207210 */ /* 0x000fc80007fde0ff */
[----:B------:R-:W1:Y:S01]  /*20a00*/  LDC R12, c[0x0][0x278] ;  /* 0x00009e00ff0c7b82 */ /* 0x000e620000000800 */
[-C--:B------:R-:W-:Y:S01]  /*20a10*/  IADD3 R16, P5, R17, R14.reuse, RZ ;  /* 0x0000000e11107210 */ /* 0x080fe20007fbe0ff */
[----:B--2---:R-:W-:Y:S01]  /*20a20*/  IMAD R45, R0, 0x9d, RZ ;  /* 0x0000009d002d7824 */ /* 0x004fe200078e02ff */
[----:B------:R-:W-:-:S05]  /*20a30*/  IADD3 R6, P3, R51, R14, RZ ;  /* 0x0000000e33067210 */ /* 0x000fca0007f7e0ff */
[----:B------:R-:W2:Y:S01]  /*20a40*/  LDC R24, c[0x0][0x278] ;  /* 0x00009e00ff187b82 */ /* 0x000ea20000000800 */
[-C--:B------:R-:W-:Y:S02]  /*20a50*/  LEA.HI.X.SX32 R17, R33, R15.reuse, 0x1, P5 ;  /* 0x0000000f21117211 */ /* 0x080fe400028f0eff */
[----:B------:R-:W-:Y:S01]  /*20a60*/  LEA.HI.X.SX32 R33, R47, R15, 0x1, P6 ;  /* 0x0000000f2f217211 */ /* 0x000fe200030f0eff */
[----:B------:R-:W-:-:S04]  /*20a70*/  IMAD R47, R18, 0x140, RZ ;  /* 0x00000140122f7824 */ /* 0x000fc800078e02ff */
[----:B------:R-:W4:Y:S01]  /*20a80*/  LDC R22, c[0x0][0x278] ;  /* 0x00009e00ff167b82 */ /* 0x000f220000000800 */
[----:B------:R-:W-:Y:S02]  /*20a90*/  LEA.HI.X.SX32 R7, R45, R15, 0x1, P3 ;  /* 0x0000000f2d077211 */ /* 0x000fe400018f0eff */
[----:B------:R-:W-:Y:S01]  /*20aa0*/  PRMT R26, R118, 0x7632, R26 ;  /* 0x00007632761a7816 */ /* 0x000fe2000000001a */
[----:B------:R3:W-:Y:S04]  /*20ab0*/  STG.E.U16 desc[UR60][R2.64], R118 ;  /* 0x0000007602007986 */ /* 0x0007e8000c10153c */
[----:B------:R-:W4:Y:S01]  /*20ac0*/  LDC R18, c[0x0][0x278] ;  /* 0x00009e00ff127b82 */ /* 0x000f220000000800 */
[----:B------:R0:W-:Y:S01]  /*20ad0*/  STG.E.U16 desc[UR60][R6.64], R26 ;  /* 0x0000001a06007986 */ /* 0x0001e2000c10153c */
[----:B------:R-:W-:-:S06]  /*20ae0*/  PRMT R34, R119, 0x7632, R34 ;  /* 0x0000763277227816 */ /* 0x000fcc0000000022 */
[----:B------:R-:W4:Y:S01]  /*20af0*/  LDC R0, c[0x0][0x278] ;  /* 0x00009e00ff007b82 */ /* 0x000f220000000800 */
[----:B---3--:R-:W-:Y:S01]  /*20b00*/  IMAD R3, R28, 0x142, RZ ;  /* 0x000001421c037824 */ /* 0x008fe200078e02ff */
[-C--:B------:R-:W-:Y:S01]  /*20b10*/  IADD3 R2, P5, R47, R14.reuse, RZ ;  /* 0x0000000e2f027210 */ /* 0x080fe20007fbe0ff */
[----:B------:R3:W-:Y:S01]  /*20b20*/  STG.E.U16 desc[UR60][R16.64], R119 ;  /* 0x0000007710007986 */ /* 0x0007e2000c10153c */
[----:B0-----:R-:W-:Y:S02]  /*20b30*/  IMAD R7, R30, 0x144, RZ ;  /* 0x000001441e077824 */ /* 0x001fe400078e02ff */
[-C--:B------:R-:W-:Y:S01]  /*20b40*/  IADD3 R6, P3, R3, R14.reuse, RZ ;  /* 0x0000000e03067210 */ /* 0x080fe20007f7e0ff */
[----:B------:R-:W-:Y:S01]  /*20b50*/  IMAD R45, R4, 0xa1, RZ ;  /* 0x000000a1042d7824 */ /* 0x000fe200078e02ff */
[----:B------:R-:W-:Y:S01]  /*20b60*/  LEA.HI.X.SX32 R3, R181, R15, 0x1, P5 ;  /* 0x0000000fb5037211 */ /* 0x000fe200028f0eff */
[----:B------:R1:W-:Y:S01]  /*20b70*/  STG.E.U16 desc[UR60][R32.64], R34 ;  /* 0x0000002220007986 */ /* 0x0003e2000c10153c */
[----:B--2---:R-:W-:Y:S01]  /*20b80*/  IMAD R47, R24, 0x14c, RZ ;  /* 0x0000014c182f7824 */ /* 0x004fe200078e02ff */
[----:B------:R-:W0:Y:S01]  /*20b90*/  LDC R26, c[0x0][0x278] ;  /* 0x00009e00ff1a7b82 */ /* 0x000e220000000800 */
[----:B---3--:R-:W-:Y:S01]  /*20ba0*/  IMAD R17, R20, 0x146, RZ ;  /* 0x0000014614117824 */ /* 0x008fe200078e02ff */
[----:B------:R-:W-:-:S02]  /*20bb0*/  IADD3 R16, P5, R7, R14, RZ ;  /* 0x0000000e07107210 */ /* 0x000fc40007fbe0ff */
[----:B------:R-:W-:-:S04]  /*20bc0*/  LEA.HI.X.SX32 R7, R45, R15, 0x1, P3 ;  /* 0x0000000f2d077211 */ /* 0x000fc800018f0eff */
[----:B------:R-:W2:Y:S01]  /*20bd0*/  LDC R4, c[0x0][0x278] ;  /* 0x00009e00ff047b82 */ /* 0x000ea20000000800 */
[----:B-1----:R-:W-:Y:S01]  /*20be0*/  IMAD R33, R12, 0xa3, RZ ;  /* 0x000000a30c217824 */ /* 0x002fe200078e02ff */
[----:B------:R-:W-:Y:S02]  /*20bf0*/  IADD3 R32, P6, R17, R14, RZ ;  /* 0x0000000e11207210 */ /* 0x000fe40007fde0ff */
[----:B------:R-:W-:Y:S02]  /*20c00*/  PRMT R12, R120, 0x7632, R12 ;  /* 0x00007632780c7816 */ /* 0x000fe4000000000c */
[-C--:B------:R-:W-:Y:S01]  /*20c10*/  LEA.HI.X.SX32 R17, R183, R15.reuse, 0x1, P5 ;  /* 0x0000000fb7117211 */ /* 0x080fe200028f0eff */
[----:B------:R1:W-:Y:S01]  /*20c20*/  STG.E.U16 desc[UR60][R2.64], R120 ;  /* 0x0000007802007986 */ /* 0x0003e2000c10153c */
[----:B------:R-:W3:Y:S01]  /*20c30*/  LDC R20, c[0x0][0x278] ;  /* 0x00009e00ff147b82 */ /* 0x000ee20000000800 */
[----:B------:R-:W-:Y:S02]  /*20c40*/  LEA.HI.X.SX32 R33, R33, R15, 0x1, P6 ;  /* 0x0000000f21217211 */ /* 0x000fe400030f0eff */
[----:B------:R-:W-:Y:S01]  /*20c50*/  STG.E.U16 desc[UR60][R6.64], R12 ;  /* 0x0000000c06007986 */ /* 0x000fe2000c10153c */
[----:B----4-:R-:W-:-:S03]  /*20c60*/  IMAD R45, R18, 0x14a, RZ ;  /* 0x0000014a122d7824 */ /* 0x010fc600078e02ff */
[----:B------:R4:W-:Y:S01]  /*20c70*/  STG.E.U16 desc[UR60][R16.64], R121 ;  /* 0x0000007910007986 */ /* 0x0009e2000c10153c */
[----:B------:R-:W2:Y:S01]  /*20c80*/  LDC R18, c[0x0][0x278] ;  /* 0x00009e00ff127b82 */ /* 0x000ea20000000800 */
[----:B-1----:R-:W-:-:S07]  /*20c90*/  IMAD R3, R22, 0x148, RZ ;  /* 0x0000014816037824 */ /* 0x002fce00078e02ff */
[----:B------:R-:W1:Y:S01]  /*20ca0*/  LDC R22, c[0x0][0x278] ;  /* 0x00009e00ff167b82 */ /* 0x000e620000000800 */
[----:B----4-:R-:W-:Y:S01]  /*20cb0*/  IADD3 R16, P6, R47, R14, RZ ;  /* 0x0000000e2f107210 */ /* 0x010fe20007fde0ff */
[----:B------:R-:W-:-:S03]  /*20cc0*/  IMAD R7, R0, 0xa5, RZ ;  /* 0x000000a500077824 */ /* 0x000fc600078e02ff */
[----:B------:R-:W-:-:S03]  /*20cd0*/  LEA.HI.X.SX32 R17, R21, R15, 0x1, P6 ;  /* 0x0000000f15117211 */ /* 0x000fc600030f0eff */
[----:B------:R-:W4:Y:S08]  /*20ce0*/  LDC R0, c[0x0][0x278] ;  /* 0x00009e00ff007b82 */ /* 0x000f300000000800 */
[----:B------:R-:W4:Y:S01]  /*20cf0*/  LDC R21, c[0x0][0x278] ;  /* 0x00009e00ff157b82 */ /* 0x000f220000000800 */
[----:B------:R-:W-:Y:S02]  /*20d00*/  IADD3 R2, P3, R3, R14, RZ ;  /* 0x0000000e03027210 */ /* 0x000fe40007f7e0ff */
[----:B------:R-:W-:-:S02]  /*20d10*/  PRMT R28, R121, 0x7632, R28 ;  /* 0x00007632791c7816 */ /* 0x000fc4000000001c */
[----:B------:R-:W-:Y:S02]  /*20d20*/  IADD3 R6, P5, R45, R14, RZ ;  /* 0x0000000e2d067210 */ /* 0x000fe40007fbe0ff */
[-C--:B------:R-:W-:Y:S01]  /*20d30*/  LEA.HI.X.SX32 R3, R19, R15.reuse, 0x1, P3 ;  /* 0x0000000f13037211 */ /* 0x080fe200018f0eff */
[----:B------:R0:W-:Y:S01]  /*20d40*/  STG.E.U16 desc[UR60][R32.64], R28 ;  /* 0x0000001c20007986 */ /* 0x0001e2000c10153c */
[----:B------:R-:W-:Y:S01]  /*20d50*/  LEA.HI.X.SX32 R7, R7, R15, 0x1, P5 ;  /* 0x0000000f07077211 */ /* 0x000fe200028f0eff */
[----:B------:R-:W4:Y:S01]  /*20d60*/  LDC R24, c[0x0][0x278] ;  /* 0x00009e00ff187b82 */ /* 0x000f220000000800 */
[----:B------:R-:W-:Y:S01]  /*20d70*/  PRMT R30, R122, 0x7632, R30 ;  /* 0x000076327a1e7816 */ /* 0x000fe2000000001e */
[----:B---3--:R-:W-:Y:S01]  /*20d80*/  IMAD R19, R20, 0x14e, RZ ;  /* 0x0000014e14137824 */ /* 0x008fe200078e02ff */
[----:B------:R2:W-:Y:S04]  /*20d90*/  STG.E.U16 desc[UR60][R2.64], R122 ;  /* 0x0000007a02007986 */ /* 0x0005e8000c10153c */
[----:B------:R1:W-:Y:S01]  /*20da0*/  STG.E.U16 desc[UR60][R6.64], R30 ;  /* 0x0000001e06007986 */ /* 0x0003e2000c10153c */
[----:B------:R-:W3:Y:S01]  /*20db0*/  LDC R12, c[0x0][0x278] ;  /* 0x00009e00ff0c7b82 */ /* 0x000ee20000000800 */
[----:B0-----:R-:W-:-:S07]  /*20dc0*/  IMAD R33, R26, 0x150, RZ ;  /* 0x000001501a217824 */ /* 0x001fce00078e02ff */
[----:B------:R-:W0:Y:S01]  /*20dd0*/  LDC R28, c[0x0][0x278] ;  /* 0x00009e00ff1c7b82 */ /* 0x000e220000000800 */
[----:B--2---:R-:W-:Y:S02]  /*20de0*/  IMAD R3, R4, 0xa7, RZ ;  /* 0x000000a704037824 */ /* 0x004fe400078e02ff */
[----:B-1----:R-:W-:Y:S01]  /*20df0*/  IMAD R7, R22, 0x152, RZ ;  /* 0x0000015216077824 */ /* 0x002fe200078e02ff */
[----:B------:R-:W-:Y:S01]  /*20e00*/  IADD3 R2, P5, R19, R14, RZ ;  /* 0x0000000e13027210 */ /* 0x000fe20007fbe0ff */
[----:B------:R-:W-:-:S03]  /*20e10*/  IMAD R19, R18, 0x154, RZ ;  /* 0x0000015412137824 */ /* 0x000fc600078e02ff */
[----:B------:R-:W1:Y:S01]  /*20e20*/  LDC R20, c[0x0][0x278] ;  /* 0x00009e00ff147b82 */ /* 0x000e620000000800 */
[----:B------:R-:W-:Y:S01]  /*20e30*/  IADD3 R6, P3, R33, R14, RZ ;  /* 0x0000000e21067210 */ /* 0x000fe20007f7e0ff */
[----:B------:R2:W-:Y:S01]  /*20e40*/  STG.E.U16 desc[UR60][R16.64], R123 ;  /* 0x0000007b10007986 */ /* 0x0005e2000c10153c */
[----:B----4-:R-:W-:-:S05]  /*20e50*/  IMAD R33, R21, 0x156, RZ ;  /* 0x0000015615217824 */ /* 0x010fca00078e02ff */
[----:B------:R-:W4:Y:S01]  /*20e60*/  LDC R22, c[0x0][0x278] ;  /* 0x00009e00ff167b82 */ /* 0x000f220000000800 */
[----:B------:R-:W-:Y:S02]  /*20e70*/  LEA.HI.X.SX32 R3, R3, R15, 0x1, P5 ;  /* 0x0000000f03037211 */ /* 0x000fe400028f0eff */
[-C--:B------:R-:W-:Y:S01]  /*20e80*/  IADD3 R18, P6, R19, R14.reuse, RZ ;  /* 0x0000000e13127210 */ /* 0x080fe20007fde0ff */
[----:B--2---:R-:W-:Y:S01]  /*20e90*/  IMAD R17, R0, 0xa9, RZ ;  /* 0x000000a900117824 */ /* 0x004fe200078e02ff */
[----:B------:R-:W-:-:S03]  /*20ea0*/  IADD3 R16, P5, R7, R14, RZ ;  /* 0x0000000e07107210 */ /* 0x000fc60007fbe0ff */
[----:B------:R-:W2:Y:S01]  /*20eb0*/  LDC R21, c[0x0][0x278] ;  /* 0x00009e00ff157b82 */ /* 0x000ea20000000800 */
[----:B------:R-:W-:Y:S02]  /*20ec0*/  PRMT R32, R123, 0x7632, R32 ;  /* 0x000076327b207816 */ /* 0x000fe40000000020 */
[-C--:B------:R-:W-:Y:S02]  /*20ed0*/  LEA.HI.X.SX32 R7, R55, R15.reuse, 0x1, P3 ;  /* 0x0000000f37077211 */ /* 0x080fe400018f0eff */
[-C--:B------:R-:W-:Y:S02]  /*20ee0*/  LEA.HI.X.SX32 R17, R17, R15.reuse, 0x1, P5 ;  /* 0x0000000f11117211 */ /* 0x080fe400028f0eff */
[----:B------:R-:W-:Y:S01]  /*20ef0*/  PRMT R4, R108, 0x7632, R4 ;  /* 0x000076326c047816 */ /* 0x000fe20000000004 */
[----:B------:R-:W4:Y:S01]  /*20f00*/  LDC R26, c[0x0][0x278] ;  /* 0x00009e00ff1a7b82 */ /* 0x000f220000000800 */
[----:B------:R-:W-:Y:S01]  /*20f10*/  LEA.HI.X.SX32 R19, R137, R15, 0x1, P6 ;  /* 0x0000000f89137211 */ /* 0x000fe200030f0eff */
[----:B------:R3:W-:Y:S06]  /*20f20*/  STG.E.U16 desc[UR60][R2.64], R32 ;  /* 0x0000002002007986 */ /* 0x0007ec000c10153c */
[----:B------:R-:W4:Y:S01]  /*20f30*/  LDC R30, c[0x0][0x278] ;  /* 0x00009e00ff1e7b82 */ /* 0x000f220000000800 */
[----:B------:R1:W-:Y:S01]  /*20f40*/  STG.E.U16 desc[UR60][R6.64], R108 ;  /* 0x0000006c06007986 */ /* 0x0003e2000c10153c */
[----:B------:R-:W-:-:S03]  /*20f50*/  IMAD R45, R24, 0x158, RZ ;  /* 0x00000158182d7824 */ /* 0x000fc600078e02ff */
[----:B------:R2:W-:Y:S03]  /*20f60*/  STG.E.U16 desc[UR60][R16.64], R4 ;  /* 0x0000000410007986 */ /* 0x0005e6000c10153c */
[----:B------:R-:W4:Y:S01]  /*20f70*/  LDC R0, c[0x0][0x278] ;  /* 0x00009e00ff007b82 */ /* 0x000f220000000800 */
[----:B------:R2:W-:Y:S01]  /*20f80*/  STG.E.U16 desc[UR60][R18.64], R109 ;  /* 0x0000006d12007986 */ /* 0x0005e2000c10153c */
[----:B0-----:R-:W-:Y:S01]  /*20f90*/  IMAD R47, R28, 0x15a, RZ ;  /* 0x0000015a1c2f7824 */ /* 0x001fe200078e02ff */
[-C--:B---3--:R-:W-:Y:S01]  /*20fa0*/  IADD3 R2, P3, R33, R14.reuse, RZ ;  /* 0x0000000e21027210 */ /* 0x088fe20007f7e0ff */
[----:B------:R-:W-:Y:S02]  /*20fb0*/  IMAD R3, R12, 0xab, RZ ;  /* 0x000000ab0c037824 */ /* 0x000fe400078e02ff */
[----:B-1----:R-:W-:Y:S02]  /*20fc0*/  IMAD R7, R20, 0xad, RZ ;  /* 0x000000ad14077824 */ /* 0x002fe400078e02ff */
[----:B--2---:R-:W-:Y:S01]  /*20fd0*/  IMAD R21, R21, 0x162, RZ ;  /* 0x0000016215157824 */ /* 0x004fe200078e02ff */
[----:B------:R-:W0:Y:S01]  /*20fe0*/  LDC R24, c[0x0][0x278] ;  /* 0x00009e00ff187b82 */ /* 0x000e220000000800 */
[----:B------:R-:W-:-:S07]  /*20ff0*/  IADD3 R4, P5, R45, R14, RZ ;  /* 0x0000000e2d047210 */ /* 0x000fce0007fbe0ff */
[----:B------:R-:W1:Y:S01]  /*21000*/  LDC R19, c[0x0][0x278] ;  /* 0x00009e00ff137b82 */ /* 0x000e620000000800 */
[----:B------:R-:W-:Y:S01]  /*21010*/  IADD3 R6, P6, R47, R14, RZ ;  /* 0x0000000e2f067210 */ /* 0x000fe20007fde0ff */
[----:B----4-:R-:W-:-:S06]  /*21020*/  IMAD R33, R22, 0x15c, RZ ;  /* 0x0000015c16217824 */ /* 0x010fcc00078e02ff */
[----:B------:R-:W2:Y:S01]  /*21030*/  LDC R18, c[0x0][0x278] ;  /* 0x00009e00ff127b82 */ /* 0x000ea20000000800 */
[-C--:B------:R-:W-:Y:S02]  /*21040*/  LEA.HI.X.SX32 R3, R3, R15.reuse, 0x1, P3 ;  /* 0x0000000f03037211 */ /* 0x080fe400018f0eff */
[----:B------:R-:W-:Y:S02]  /*21050*/  PRMT R109, R109, 0x7632, R109 ;  /* 0x000076326d6d7816 */ /* 0x000fe4000000006d */
[----:B------:R-:W-:-:S03]  /*21060*/  LEA.HI.X.SX32 R5, R5, R15, 0x1, P5 ;  /* 0x0000000f05057211 */ /* 0x000fc600028f0eff */
[----:B------:R-:W3:Y:S01]  /*21070*/  LDC R22, c[0x0][0x278] ;  /* 0x00009e00ff167b82 */ /* 0x000ee20000000800 */
[----:B------:R-:W-:Y:S02]  /*21080*/  LEA.HI.X.SX32 R7, R7, R15, 0x1, P6 ;  /* 0x0000000f07077211 */ /* 0x000fe400030f0eff */
[----:B------:R-:W-:Y:S01]  /*21090*/  PRMT R16, R110, 0x7632, R16 ;  /* 0x000076326e107816 */ /* 0x000fe20000000010 */
[----:B------:R4:W-:Y:S01]  /*210a0*/  STG.E.U16 desc[UR60][R2.64], R109 ;  /* 0x0000006d02007986 */ /* 0x0009e2000c10153c */
[----:B------:R-:W-:-:S03]  /*210b0*/  IMAD R45, R26, 0x15e, RZ ;  /* 0x0000015e1a2d7824 */ /* 0x000fc600078e02ff */
[----:B------:R-:W0:Y:S01]  /*210c0*/  LDC R20, c[0x0][0x278] ;  /* 0x00009e00ff147b82 */ /* 0x000e220000000800 */
[----:B------:R4:W-:Y:S04]  /*210d0*/  STG.E.U16 desc[UR60][R4.64], R110 ;  /* 0x0000006e04007986 */ /* 0x0009e8000c10153c */
[----:B------:R1:W-:Y:S01]  /*210e0*/  STG.E.U16 desc[UR60][R6.64], R16 ;  /* 0x0000001006007986 */ /* 0x0003e2000c10153c */
[-C--:B----4-:R-:W-:Y:S02]  /*210f0*/  IADD3 R2, P5, R33, R14.reuse, RZ ;  /* 0x0000000e21027210 */ /* 0x090fe40007fbe0ff */
[----:B------:R-:W4:Y:S01]  /*21100*/  LDC R12, c[0x0][0x278] ;  /* 0x00009e00ff0c7b82 */ /* 0x000f220000000800 */
[----:B------:R-:W-:Y:S02]  /*21110*/  IMAD R17, R0, 0xaf, RZ ;  /* 0x000000af00117824 */ /* 0x000fe400078e02ff */
[----:B------:R-:W-:Y:S01]  /*21120*/  IMAD R5, R30, 0x160, RZ ;  /* 0x000001601e057824 */ /* 0x000fe200078e02ff */
[----:B-1----:R-:W-:Y:S01]  /*21130*/  IADD3 R16, P6, R21, R14, RZ ;  /* 0x0000000e15107210 */ /* 0x002fe20007fde0ff */
[----:B------:R-:W-:-:S03]  /*21140*/  IMAD R19, R19, 0xb1, RZ ;  /* 0x000000b113137824 */ /* 0x000fc600078e02ff */
[----:B------:R-:W1:Y:S01]  /*21150*/  LDC R21, c[0x0][0x278] ;  /* 0x00009e00ff157b82 */ /* 0x000e620000000800 */
[-C--:B------:R-:W-:Y:S02]  /*21160*/  IADD3 R4, P3, R45, R14.reuse, RZ ;  /* 0x0000000e2d047210 */ /* 0x080fe40007f7e0ff */
[-C--:B------:R-:W-:Y:S02]  /*21170*/  LEA.HI.X.SX32 R3, R185, R15.reuse, 0x1, P5 ;  /* 0x0000000fb9037211 */ /* 0x080fe400028f0eff */
[----:B------:R-:W-:Y:S02]  /*21180*/  IADD3 R6, P5, R5, R14, RZ ;  /* 0x0000000e05067210 */ /* 0x000fe40007fbe0ff */
[-C--:B------:R-:W-:Y:S01]  /*21190*/  LEA.HI.X.SX32 R5, R17, R15.reuse, 0x1, P3 ;  /* 0x0000000f11057211 */ /* 0x080fe200018f0eff */
[----:B------:R-:W1:Y:S01]  /*211a0*/  LDC R0, c[0x0][0x278] ;  /* 0x00009e00ff007b82 */ /* 0x000e620000000800 */
[----:B------:R-:W-:Y:S01]  /*211b0*/  PRMT R30, R111, 0x7632, R30 ;  /* 0x000076326f1e7816 */ /* 0x000fe2000000001e */
[----:B------:R2:W-:Y:S01]  /*211c0*/  STG.E.U16 desc[UR60][R2.64], R111 ;  /* 0x0000006f02007986 */ /* 0x0005e2000c10153c */
[----:B------:R-:W-:-:S02]  /*211d0*/  LEA.HI.X.SX32 R7, R29, R15, 0x1, P5 ;  /* 0x0000000f1d077211 */ /* 0x000fc400028f0eff */
[----:B------:R-:W-:-:S03]  /*211e0*/  LEA.HI.X.SX32 R17, R19, R15, 0x1, P6 ;  /* 0x0000000f13117211 */ /* 0x000fc600030f0eff */
[----:B------:R-:W1:Y:S01]  /*211f0*/  LDC R26, c[0x0][0x278] ;  /* 0x00009e00ff1a7b82 */ /* 0x000e620000000800 */
[----:B------:R-:W-:Y:S01]  /*21200*/  STG.E.U16 desc[UR60][R4.64], R30 ;  /* 0x0000001e04007986 */ /* 0x000fe2000c10153c */
[----:B--2---:R-:W-:-:S06]  /*21210*/  IMAD R3, R18, 0x164, RZ ;  /* 0x0000016412037824 */ /* 0x004fcc00078e02ff */
[----:B------:R-:W2:Y:S01]  /*21220*/  LDC R28, c[0x0][0x278] ;  /* 0x00009e00ff1c7b82 */ /* 0x000ea20000000800 */
[----:B------:R3:W-:Y:S01]  /*21230*/  STG.E.U16 desc[UR60][R6.64], R140 ;  /* 0x0000008c06007986 */ /* 0x0007e2000c10153c */
[----:B------:R-:W-:-:S06]  /*21240*/  IADD3 R2, P5, R3, R14, RZ ;  /* 0x0000000e03027210 */ /* 0x000fcc0007fbe0ff */
[----:B------:R-:W2:Y:S01]  /*21250*/  LDC R19, c[0x0][0x278] ;  /* 0x00009e00ff137b82 */ /* 0x000ea20000000800 */
[----:B------:R-:W-:Y:S01]  /*21260*/  LEA.HI.X.SX32 R3, R57, R15, 0x1, P5 ;  /* 0x0000000f39037211 */ /* 0x000fe200028f0eff */
[----:B---3--:R-:W-:Y:S02]  /*21270*/  IMAD R7, R22, 0x168, RZ ;  /* 0x0000016816077824 */ /* 0x008fe400078e02ff */
[----:B0-----:R-:W-:Y:S01]  /*21280*/  IMAD R33, R20, 0x166, RZ ;  /* 0x0000016614217824 */ /* 0x001fe200078e02ff */
[----:B------:R-:W-:-:S03]  /*21290*/  PRMT R32, R140, 0x7632, R32 ;  /* 0x000076328c207816 */ /* 0x000fc60000000020 */
[----:B------:R-:W0:Y:S01]  /*212a0*/  LDC R18, c[0x0][0x278] ;  /* 0x00009e00ff127b82 */ /* 0x000e220000000800 */
[-C--:B------:R-:W-:Y:S01]  /*212b0*/  IADD3 R6, P5, R7, R14.reuse, RZ ;  /* 0x0000000e07067210 */ /* 0x080fe20007fbe0ff */
[----:B----4-:R-:W-:Y:S01]  /*212c0*/  IMAD R5, R12, 0xb3, RZ ;  /* 0x000000b30c057824 */ /* 0x010fe200078e02ff */
[----:B------:R-:W-:Y:S02]  /*212d0*/  IADD3 R4, P3, R33, R14, RZ ;  /* 0x0000000e21047210 */ /* 0x000fe40007f7e0ff */
[-C--:B------:R-:W-:Y:S01]  /*212e0*/  LEA.HI.X.SX32 R7, R25, R15.reuse, 0x1, P5 ;  /* 0x0000000f19077211 */ /* 0x080fe200028f0eff */
[----:B-1----:R-:W-:Y:S02]  /*212f0*/  IMAD R25, R21, 0x16c, RZ ;  /* 0x0000016c15197824 */ /* 0x002fe400078e02ff */
[----:B------:R-:W1:Y:S01]  /*21300*/  LDC R21, c[0x0][0x278] ;  /* 0x00009e00ff157b82 */ /* 0x000e620000000800 */
[----:B------:R3:W-:Y:S01]  /*21310*/  STG.E.U16 desc[UR60][R16.64], R32 ;  /* 0x0000002010007986 */ /* 0x0007e2000c10153c */
[----:B------:R-:W-:-:S02]  /*21320*/  LEA.HI.X.SX32 R5, R5, R15, 0x1, P3 ;  /* 0x0000000f05057211 */ /* 0x000fc400018f0eff */
[----:B------:R-:W-:-:S04]  /*21330*/  PRMT R12, R141, 0x7632, R12 ;  /* 0x000076328d0c7816 */ /* 0x000fc8000000000c */
[----:B------:R-:W4:Y:S01]  /*21340*/  LDC R29, c[0x0][0x278] ;  /* 0x00009e00ff1d7b82 */ /* 0x000f220000000800 */
[----:B------:R2:W-:Y:S01]  /*21350*/  STG.E.U16 desc[UR60][R2.64], R141 ;  /* 0x0000008d02007986 */ /* 0x0005e2000c10153c */
[----:B------:R-:W-:Y:S02]  /*21360*/  IMAD R45, R24, 0x16a, RZ ;  /* 0x0000016a182d7824 */ /* 0x000fe400078e02ff */
[----:B---3--:R-:W-:-:S04]  /*21370*/  IMAD R17, R0, 0xb5, RZ ;  /* 0x000000b500117824 */ /* 0x008fc800078e02ff */
[----:B------:R-:W3:Y:S01]  /*21380*/  LDC R20, c[0x0][0x278] ;  /* 0x00009e00ff147b82 */ /* 0x000ee20000000800 */
[----:B------:R0:W-:Y:S01]  /*21390*/  STG.E.U16 desc[UR60][R4.64], R12 ;  /* 0x0000000c04007986 */ /* 0x0001e2000c10153c */
[----:B--2---:R-:W-:-:S06]  /*213a0*/  IMAD R3, R26, 0x16e, RZ ;  /* 0x0000016e1a037824 */ /* 0x004fcc00078e02ff */
[----:B------:R-:W2:Y:S01]  /*213b0*/  LDC R0, c[0x0][0x278] ;  /* 0x00009e00ff007b82 */ /* 0x000ea20000000800 */
[-C--:B------:R-:W-:Y:S01]  /*213c0*/  IADD3 R2, P5, R25, R14.reuse, RZ ;  /* 0x0000000e19027210 */ /* 0x080fe20007fbe0ff */
[----:B------:R-:W-:Y:S02]  /*213d0*/  IMAD R19, R19, 0xb7, RZ ;  /* 0x000000b713137824 */ /* 0x000fe400078e02ff */
[----:B0-----:R-:W-:Y:S01]  /*213e0*/  IMAD R5, R28, 0x170, RZ ;  /* 0x000001701c057824 */ /* 0x001fe200078e02ff */
[----:B------:R-:W-:-:S03]  /*213f0*/  IADD3 R4, P3, R3, R14, RZ ;  /* 0x0000000e03047210 */ /* 0x000fc60007f7e0ff */
[----:B------:R-:W0:Y:S01]  /*21400*/  LDC R22, c[0x0][0x278] ;  /* 0x00009e00ff167b82 */ /* 0x000e220000000800 */
[-C--:B------:R-:W-:Y:S01]  /*21410*/  IADD3 R16, P6, R45, R14.reuse, RZ ;  /* 0x0000000e2d107210 */ /* 0x080fe20007fde0ff */
[----:B------:R1:W-:Y:S01]  /*21420*/  STG.E.U16 desc[UR60][R6.64], R142 ;  /* 0x0000008e06007986 */ /* 0x0003e2000c10153c */
[-C--:B------:R-:W-:Y:S02]  /*21430*/  LEA.HI.X.SX32 R3, R147, R15.reuse, 0x1, P5 ;  /* 0x0000000f93037211 */ /* 0x080fe400028f0eff */
[----:B------:R-:W-:Y:S02]  /*21440*/  LEA.HI.X.SX32 R17, R17, R15, 0x1, P6 ;  /* 0x0000000f11117211 */ /* 0x000fe400030f0eff */
[----:B------:R-:W-:Y:S01]  /*21450*/  PRMT R24, R142, 0x7632, R24 ;  /* 0x000076328e187816 */ /* 0x000fe20000000018 */
[----:B----4-:R-:W-:Y:S01]  /*21460*/  IMAD R29, R29, 0x172, RZ ;  /* 0x000001721d1d7824 */ /* 0x010fe200078e02ff */
[----:B------:R-:W4:Y:S01]  /*21470*/  LDC R12, c[0x0][0x278] ;  /* 0x00009e00ff0c7b82 */ /* 0x000f220000000800 */
[----:B-1----:R-:W-:-:S02]  /*21480*/  IADD3 R6, P5, R5, R14, RZ ;  /* 0x0000000e05067210 */ /* 0x002fc40007fbe0ff */
[----:B------:R-:W-:-:S05]  /*21490*/  LEA.HI.X.SX32 R5, R19, R15, 0x1, P3 ;  /* 0x0000000f13057211 */ /* 0x000fca00018f0eff */
[----:B------:R-:W1:Y:S01]  /*214a0*/  LDC R19, c[0x0][0x278] ;  /* 0x00009e00ff137b82 */ /* 0x000e620000000800 */
[----:B------:R2:W-:Y:S01]  /*214b0*/  STG.E.U16 desc[UR60][R16.64], R24 ;  /* 0x0000001810007986 */ /* 0x0005e2000c10153c */
[----:B---3--:R-:W-:-:S03]  /*214c0*/  IMAD R25, R20, 0x174, RZ ;  /* 0x0000017414197824 */ /* 0x008fc600078e02ff */
[----:B------:R3:W-:Y:S03]  /*214d0*/  STG.E.U16 desc[UR60][R2.64], R143 ;  /* 0x0000008f02007986 */ /* 0x0007e6000c10153c */
[----:B------:R-:W4:Y:S01]  /*214e0*/  LDC R20, c[0x0][0x278] ;  /* 0x00009e00ff147b82 */ /* 0x000f220000000800 */
[----:B--2---:R-:W-:Y:S01]  /*214f0*/  IMAD R17, R18, 0xb9, RZ ;  /* 0x000000b912117824 */ /* 0x004fe200078e02ff */
[----:B------:R-:W-:-:S06]  /*21500*/  PRMT R18, R143, 0x7632, R18 ;  /* 0x000076328f127816 */ /* 0x000fcc0000000012 */
[----:B------:R-:W2:Y:S01]  /*21510*/  LDC R24, c[0x0][0x278] ;  /* 0x00009e00ff187b82 */ /* 0x000ea20000000800 */
[----:B---3--:R-:W-:Y:S01]  /*21520*/  IMAD R3, R21, 0x176, RZ ;  /* 0x0000017615037824 */ /* 0x008fe200078e02ff */
[----:B------:R3:W-:Y:S06]  /*21530*/  STG.E.U16 desc[UR60][R4.64], R18 ;  /* 0x0000001204007986 */ /* 0x0007ec000c10153c */
[----:B------:R-:W4:Y:S01]  /*21540*/  LDC R21, c[0x0][0x278] ;  /* 0x00009e00ff157b82 */ /* 0x000f220000000800 */
[----:B------:R-:W-:Y:S01]  /*21550*/  IADD3 R16, P6, R29, R14, RZ ;  /* 0x0000000e1d107210 */ /* 0x000fe20007fde0ff */
[----:B0-----:R-:W-:Y:S01]  /*21560*/  IMAD R29, R22, 0x178, RZ ;  /* 0x00000178161d7824 */ /* 0x001fe200078e02ff */
[-C--:B------:R-:W-:Y:S01]  /*21570*/  LEA.HI.X.SX32 R7, R59, R15.reuse, 0x1, P5 ;  /* 0x0000000f3b077211 */ /* 0x080fe200028f0eff */
[----:B---3--:R-:W-:Y:S01]  /*21580*/  IMAD R5, R0, 0xbb, RZ ;  /* 0x000000bb00057824 */ /* 0x008fe200078e02ff */
[----:B------:R-:W-:-:S03]  /*21590*/  LEA.HI.X.SX32 R17, R17, R15, 0x1, P6 ;  /* 0x0000000f11117211 */ /* 0x000fc600030f0eff */
[----:B------:R-:W0:Y:S01]  /*215a0*/  LDC R0, c[0x0][0x278] ;  /* 0x00009e00ff007b82 */ /* 0x000e220000000800 */
[----:B------:R-:W-:Y:S02]  /*215b0*/  PRMT R26, R100, 0x7632, R26 ;  /* 0x00007632641a7816 */ /* 0x000fe4000000001a */
[-C--:B------:R-:W-:Y:S01]  /*215c0*/  IADD3 R2, P3, R25, R14.reuse, RZ ;  /* 0x0000000e19027210 */ /* 0x080fe20007f7e0ff */
[----:B------:R-:W-:Y:S04]  /*215d0*/  STG.E.U16 desc[UR60][R6.64], R100 ;  /* 0x0000006406007986 */ /* 0x000fe8000c10153c */
[----:B------:R-:W3:Y:S01]  /*215e0*/  LDC R22, c[0x0][0x278] ;  /* 0x00009e00ff167b82 */ /* 0x000ee20000000800 */
[----:B------:R1:W-:Y:S01]  /*215f0*/  STG.E.U16 desc[UR60][R16.64], R26 ;  /* 0x0000001a10007986 */ /* 0x0003e2000c10153c */
[----:B------:R-:W-:-:S06]  /*21600*/  IADD3 R4, P5, R3, R14, RZ ;  /* 0x0000000e03047210 */ /* 0x000fcc0007fbe0ff */
[----:B------:R-:W3:Y:S01]  /*21610*/  LDC R25, c[0x0][0x278] ;  /* 0x00009e00ff197b82 */ /* 0x000ee20000000800 */
[----:B------:R-:W-:Y:S01]  /*21620*/  LEA.HI.X.SX32 R3, R145, R15, 0x1, P3 ;  /* 0x0000000f91037211 */ /* 0x000fe200018f0eff */
[----:B-1----:R-:W-:-:S06]  /*21630*/  IMAD R17, R19, 0x17a, RZ ;  /* 0x0000017a13117824 */ /* 0x002fcc00078e02ff */
[----:B------:R-:W1:Y:S01]  /*21640*/  LDC R19, c[0x0][0x278] ;  /* 0x00009e00ff137b82 */ /* 0x000e620000000800 */
[----:B------:R-:W-:Y:S02]  /*21650*/  IADD3 R6, P6, R29, R14, RZ ;  /* 0x0000000e1d067210 */ /* 0x000fe40007fde0ff */
[----:B------:R-:W-:Y:S02]  /*21660*/  LEA.HI.X.SX32 R5, R5, R15, 0x1, P5 ;  /* 0x0000000f05057211 */ /* 0x000fe400028f0eff */
[----:B------:R-:W-:-:S03]  /*21670*/  PRMT R16, R101, 0x7632, R16 ;  /* 0x0000763265107816 */ /* 0x000fc60000000010 */
[----:B------:R-:W1:Y:S01]  /*21680*/  LDC R26, c[0x0][0x278] ;  /* 0x00009e00ff1a7b82 */ /* 0x000e620000000800 */
[----:B------:R-:W-:Y:S01]  /*21690*/  LEA.HI.X.SX32 R7, R189, R15, 0x1, P6 ;  /* 0x0000000fbd077211 */ /* 0x000fe200030f0eff */
[----:B------:R0:W-:Y:S01]  /*216a0*/  STG.E.U16 desc[UR60][R2.64], R101 ;  /* 0x0000006502007986 */ /* 0x0001e2000c10153c */
[----:B----4-:R-:W-:Y:S02]  /*216b0*/  IMAD R21, R21, 0x180, RZ ;  /* 0x0000018015157824 */ /* 0x010fe400078e02ff */
[----:B--2---:R-:W-:-:S03]  /*216c0*/  IMAD R29, R24, 0x17c, RZ ;  /* 0x0000017c181d7824 */ /* 0x004fc600078e02ff */
[----:B------:R-:W2:Y:S01]  /*216d0*/  LDC R18, c[0x0][0x278] ;  /* 0x00009e00ff127b82 */ /* 0x000ea20000000800 */
[----:B------:R4:W-:Y:S01]  /*216e0*/  STG.E.U16 desc[UR60][R4.64], R16 ;  /* 0x0000001004007986 */ /* 0x0009e2000c10153c */
[----:B0-----:R-:W-:Y:S01]  /*216f0*/  IMAD R3, R12, 0xbd, RZ ;  /* 0x000000bd0c037824 */ /* 0x001fe200078e02ff */
[-C--:B------:R-:W-:Y:S02]  /*21700*/  IADD3 R2, P5, R17, R14.reuse, RZ ;  /* 0x0000000e11027210 */ /* 0x080fe40007fbe0ff */
[----:B------:R0:W-:Y:S01]  /*21710*/  STG.E.U16 desc[UR60][R6.64], R102 ;  /* 0x0000006606007986 */ /* 0x0001e2000c10153c */
[----:B------:R-:W-:Y:S02]  /*21720*/  PRMT R28, R102, 0x7632, R28 ;  /* 0x00007632661c7816 */ /* 0x000fe4000000001c */
[----:B------:R-:W2:Y:S01]  /*21730*/  LDC R24, c[0x0][0x278] ;  /* 0x00009e00ff187b82 */ /* 0x000ea20000000800 */
[----:B----4-:R-:W-:Y:S01]  /*21740*/  IMAD R5, R20, 0x17e, RZ ;  /* 0x0000017e14057824 */ /* 0x010fe200078e02ff */
[----:B------:R-:W-:-:S02]  /*21750*/  IADD3 R16, P6, R21, R14, RZ ;  /* 0x0000000e15107210 */ /* 0x000fc40007fde0ff */
[----:B------:R-:W-:-:S04]  /*21760*/  IADD3 R4, P3, R29, R14, RZ ;  /* 0x0000000e1d047210 */ /* 0x000fc80007f7e0ff */
[----:B------:R-:W4:Y:S01]  /*21770*/  LDC R20, c[0x0][0x278] ;  /* 0x00009e00ff147b82 */ /* 0x000f220000000800 */
[----:B------:R-:W-:Y:S01]  /*21780*/  LEA.HI.X.SX32 R3, R3, R15, 0x1, P5 ;  /* 0x0000000f03037211 */ /* 0x000fe200028f0eff */
[----:B0-----:R-:W-:Y:S01]  /*21790*/  IMAD R7, R0, 0xbf, RZ ;  /* 0x000000bf00077824 */ /* 0x001fe200078e02ff */
[----:B------:R-:W-:Y:S01]  /*217a0*/  IADD3 R6, P5, R5, R14, RZ ;  /* 0x0000000e05067210 */ /* 0x000fe20007fbe0ff */
[----:B---3--:R-:W-:-:S04]  /*217b0*/  IMAD R29, R22, 0x182, RZ ;  /* 0x00000182161d7824 */ /* 0x008fc800078e02ff */
[----:B------:R-:W0:Y:S01]  /*217c0*/  LDC R21, c[0x0][0x278] ;  /* 0x00009e00ff157b82 */ /* 0x000e220000000800 */
[-C--:B------:R-:W-:Y:S01]  /*217d0*/  LEA.HI.X.SX32 R5, R61, R15.reuse, 0x1, P3 ;  /* 0x0000000f3d057211 */ /* 0x080fe200018f0eff */
[----:B------:R-:W-:Y:S01]  /*217e0*/  IMAD R25, R25, 0x184, RZ ;  /* 0x0000018419197824 */ /* 0x000fe200078e02ff */
[----:B------:R-:W-:Y:S02]  /*217f0*/  LEA.HI.X.SX32 R7, R7, R15, 0x1, P5 ;  /* 0x0000000f07077211 */ /* 0x000fe400028f0eff */
[----:B------:R-:W-:-:S03]  /*21800*/  PRMT R12, R103, 0x7632, R12 ;  /* 0x00007632670c7816 */ /* 0x000fc6000000000c */
[----:B------:R-:W3:Y:S01]  /*21810*/  LDC R22, c[0x0][0x278] ;  /* 0x00009e00ff167b82 */ /* 0x000ee20000000800 */
[----:B------:R2:W-:Y:S04]  /*21820*/  STG.E.U16 desc[UR60][R2.64], R28 ;  /* 0x0000001c02007986 */ /* 0x0005e8000c10153c */
[----:B------:R2:W-:Y:S03]  /*21830*/  STG.E.U16 desc[UR60][R4.64], R103 ;  /* 0x0000006704007986 */ /* 0x0005e6000c10153c */
[----:B------:R-:W3:Y:S01]  /*21840*/  LDC R0, c[0x0][0x278] ;  /* 0x00009e00ff007b82 */ /* 0x000ee20000000800 */
[----:B------:R2:W-:Y:S01]  /*21850*/  STG.E.U16 desc[UR60][R6.64], R12 ;  /* 0x0000000c06007986 */ /* 0x0005e2000c10153c */
[----:B-1----:R-:W-:Y:S01]  /*21860*/  IMAD R33, R26, 0x186, RZ ;  /* 0x000001861a217824 */ /* 0x002fe200078e02ff */
[----:B------:R-:W-:Y:S01]  /*21870*/  LEA.HI.X.SX32 R17, R187, R15, 0x1, P6 ;  /* 0x0000000fbb117211 */ /* 0x000fe200030f0eff */
[----:B--2---:R-:W-:-:S04]  /*21880*/  IMAD R3, R18, 0xc1, RZ ;  /* 0x000000c112037824 */ /* 0x004fc800078e02ff */
[----:B------:R-:W1:Y:S01]  /*21890*/  LDC R26, c[0x0][0x278] ;  /* 0x00009e00ff1a7b82 */ /* 0x000e620000000800 */
[----:B------:R-:W-:Y:S01]  /*218a0*/  IADD3 R4, P5, R25, R14, RZ ;  /* 0x0000000e19047210 */ /* 0x000fe20007fbe0ff */
[----:B------:R-:W-:-:S06]  /*218b0*/  IMAD R7, R19, 0xc3, RZ ;  /* 0x000000c313077824 */ /* 0x000fcc00078e02ff */
[----:B------:R-:W2:Y:S01]  /*218c0*/  LDC R19, c[0x0][0x278] ;  /* 0x00009e00ff137b82 */ /* 0x000ea20000000800 */
[----:B------:R-:W-:-:S07]  /*218d0*/  IADD3 R2, P3, R29, R14, RZ ;  /* 0x0000000e1d027210 */ /* 0x000fce0007f7e0ff */
[----:B------:R-:W1:Y:S01]  /*218e0*/  LDC R25, c[0x0][0x278] ;  /* 0x00009e00ff197b82 */ /* 0x000e620000000800 */
[----:B------:R-:W-:Y:S01]  /*218f0*/  IADD3 R6, P6, R33, R14, RZ ;  /* 0x0000000e21067210 */ /* 0x000fe20007fde0ff */
[----:B------:R0:W-:Y:S01]  /*21900*/  STG.E.U16 desc[UR60][R16.64], R96 ;  /* 0x0000006010007986 */ /* 0x0001e2000c10153c */
[----:B------:R-:W-:-:S05]  /*21910*/  LEA.HI.X.SX32 R3, R3, R15, 0x1, P3 ;  /* 0x0000000f03037211 */ /* 0x000fca00018f0eff */
[----:B------:R-:W1:Y:S01]  /*21920*/  LDC R28, c[0x0][0x278] ;  /* 0x00009e00ff1c7b82 */ /* 0x000e620000000800 */
[-C--:B------:R-:W-:Y:S01]  /*21930*/  LEA.HI.X.SX32 R5, R31, R15.reuse, 0x1, P5 ;  /* 0x0000000f1f057211 */ /* 0x080fe200028f0eff */
[----:B----4-:R-:W-:Y:S01]  /*21940*/  IMAD R29, R20, 0x188, RZ ;  /* 0x00000188141d7824 */ /* 0x010fe200078e02ff */
[----:B------:R-:W-:-:S05]  /*21950*/  LEA.HI.X.SX32 R7, R7, R15, 0x1, P6 ;  /* 0x0000000f07077211 */ /* 0x000fca00030f0eff */
[----:B------:R-:W4:Y:S01]  /*21960*/  LDC R12, c[0x0][0x278] ;  /* 0x00009e00ff0c7b82 */ /* 0x000f220000000800 */
[----:B0-----:R-:W-:Y:S01]  /*21970*/  PRMT R96, R96, 0x7632, R96 ;  /* 0x0000763260607816 */ /* 0x001fe20000000060 */
[----:B------:R-:W-:Y:S01]  /*21980*/  IMAD R21, R21, 0x18a, RZ ;  /* 0x0000018a15157824 */ /* 0x000fe200078e02ff */
[----:B------:R-:W-:-:S03]  /*21990*/  PRMT R16, R97, 0x7632, R16 ;  /* 0x0000763261107816 */ /* 0x000fc60000000010 */
[----:B------:R0:W-:Y:S01]  /*219a0*/  STG.E.U16 desc[UR60][R2.64], R96 ;  /* 0x0000006002007986 */ /* 0x0001e2000c10153c */
[----:B---3--:R-:W-:Y:S01]  /*219b0*/  IMAD R17, R0, 0xc5, RZ ;  /* 0x000000c500117824 */ /* 0x008fe200078e02ff */
[----:B------:R-:W3:Y:S02]  /*219c0*/  LDC R18, c[0x0][0x278] ;  /* 0x00009e00ff127b82 */ /* 0x000ee40000000800 */
[----:B------:R2:W-:Y:S04]  /*219d0*/  STG.E.U16 desc[UR60][R4.64], R97 ;  /* 0x0000006104007986 */ /* 0x0005e8000c10153c */
[----:B------:R2:W-:Y:S02]  /*219e0*/  STG.E.U16 desc[UR60][R6.64], R16 ;  /* 0x0000001006007986 */ /* 0x0005e4000c10153c */
[----:B------:R-:W3:Y:S01]  /*219f0*/  LDC R20, c[0x0][0x278] ;  /* 0x00009e00ff147b82 */ /* 0x000ee20000000800 */
[-C--:B0-----:R-:W-:Y:S01]  /*21a00*/  IADD3 R2, P5, R29, R14.reuse, RZ ;  /* 0x0000000e1d027210 */ /* 0x081fe20007fbe0ff */
[----:B--2---:R-:W-:Y:S01]  /*21a10*/  IMAD R5, R22, 0x18e, RZ ;  /* 0x0000018e16057824 */ /* 0x004fe200078e02ff */
[----:B------:R-:W-:Y:S01]  /*21a20*/  IADD3 R4, P3, R21, R14, RZ ;  /* 0x0000000e15047210 */ /* 0x000fe20007f7e0ff */
[----:B------:R-:W-:-:S04]  /*21a30*/  IMAD R19, R19, 0xc7, RZ ;  /* 0x000000c713137824 */ /* 0x000fc800078e02ff */
[----:B------:R-:W0:Y:S01]  /*21a40*/  LDC R21, c[0x0][0x278] ;  /* 0x00009e00ff157b82 */ /* 0x000e220000000800 */
[----:B------:R-:W-:Y:S01]  /*21a50*/  IMAD R7, R24, 0x18c, RZ ;  /* 0x0000018c18077824 */ /* 0x000fe200078e02ff */
[-C--:B------:R-:W-:Y:S02]  /*21a60*/  LEA.HI.X.SX32 R3, R191, R15.reuse, 0x1, P5 ;  /* 0x0000000fbf037211 */ /* 0x080fe400028f0eff */
[-C--:B------:R-:W-:Y:S02]  /*21a70*/  IADD3 R16, P6, R5, R14.reuse, RZ ;  /* 0x0000000e05107210 */ /* 0x080fe40007fde0ff */
[----:B------:R-:W-:Y:S01]  /*21a80*/  IADD3 R6, P5, R7, R14, RZ ;  /* 0x0000000e07067210 */ /* 0x000fe20007fbe0ff */
[----:B-1----:R-:W-:Y:S01]  /*21a90*/  IMAD R25, R25, 0x190, RZ ;  /* 0x0000019019197824 */ /* 0x002fe200078e02ff */
[-C--:B------:R-:W-:Y:S01]  /*21aa0*/  LEA.HI.X.SX32 R5, R17, R15.reuse, 0x1, P3 ;  /* 0x0000000f11057211 */ /* 0x080fe200018f0eff */
[----:B------:R-:W1:Y:S01]  /*21ab0*/  LDC R0, c[0x0][0x278] ;  /* 0x00009e00ff007b82 */ /* 0x000e620000000800 */
[----:B------:R-:W-:Y:S01]  /*21ac0*/  PRMT R24, R98, 0x7632, R24 ;  /* 0x0000763262187816 */ /* 0x000fe20000000018 */
[----:B------:R2:W-:Y:S01]  /*21ad0*/  STG.E.U16 desc[UR60][R2.64], R98 ;  /* 0x0000006202007986 */ /* 0x0005e2000c10153c */
[----:B------:R-:W-:-:S02]  /*21ae0*/  LEA.HI.X.SX32 R7, R23, R15, 0x1, P5 ;  /* 0x0000000f17077211 */ /* 0x000fc400028f0eff */
[----:B------:R-:W-:Y:S01]  /*21af0*/  LEA.HI.X.SX32 R17, R19, R15, 0x1, P6 ;  /* 0x0000000f13117211 */ /* 0x000fe200030f0eff */
[----:B------:R2:W-:Y:S02]  /*21b00*/  STG.E.U16 desc[UR60][R4.64], R24 ;  /* 0x0000001804007986 */ /* 0x0005e4000c10153c */
[----:B------:R-:W1:Y:S01]  /*21b10*/  LDC R23, c[0x0][0x278] ;  /* 0x00009e00ff177b82 */ /* 0x000e620000000800 */
[----:B----4-:R-:W-:Y:S02]  /*21b20*/  IMAD R19, R12, 0xc9, RZ ;  /* 0x000000c90c137824 */ /* 0x010fe400078e02ff */
[----:B--2---:R-:W-:Y:S01]  /*21b30*/  IMAD R3, R26, 0x192, RZ ;  /* 0x000001921a037824 */ /* 0x004fe200078e02ff */
[----:B------:R-:W-:-:S04]  /*21b40*/  IADD3 R2, P5, R25, R14, RZ ;  /* 0x0000000e19027210 */ /* 0x000fc80007fbe0ff */
[----:B------:R-:W2:Y:S01]  /*21b50*/  LDC R22, c[0x0][0x278] ;  /* 0x00009e00ff167b82 */ /* 0x000ea20000000800 */
[----:B------:R-:W-:Y:S01]  /*21b60*/  IMAD R5, R28, 0x194, RZ ;  /* 0x000001941c057824 */ /* 0x000fe200078e02ff */
[-C--:B------:R-:W-:Y:S01]  /*21b70*/  IADD3 R4, P3, R3, R14.reuse, RZ ;  /* 0x0000000e03047210 */ /* 0x080fe20007f7e0ff */
[----:B------:R4:W-:Y:S01]  /*21b80*/  STG.E.U16 desc[UR60][R6.64], R99 ;  /* 0x0000006306007986 */ /* 0x0009e2000c10153c */
[-C--:B------:R-:W-:Y:S02]  /*21b90*/  LEA.HI.X.SX32 R3, R63, R15.reuse, 0x1, P5 ;  /* 0x0000000f3f037211 */ /* 0x080fe400028f0eff */
[----:B------:R-:W-:Y:S02]  /*21ba0*/  PRMT R29, R99, 0x7632, R29 ;  /* 0x00007632631d7816 */ /* 0x000fe4000000001d */
[----:B------:R-:W2:Y:S01]  /*21bb0*/  LDC R12, c[0x0][0x278] ;  /* 0x00009e00ff0c7b82 */ /* 0x000ea20000000800 */
[----:B----4-:R-:W-:Y:S02]  /*21bc0*/  IADD3 R6, P5, R5, R14, RZ ;  /* 0x0000000e05067210 */ /* 0x010fe40007fbe0ff */
[----:B------:R-:W-:-:S05]  /*21bd0*/  LEA.HI.X.SX32 R5, R19, R15, 0x1, P3 ;  /* 0x0000000f13057211 */ /* 0x000fca00018f0eff */
[----:B------:R-:W4:Y:S01]  /*21be0*/  LDC R19, c[0x0][0x278] ;  /* 0x00009e00ff137b82 */ /* 0x000f220000000800 */
[----:B------:R0:W-:Y:S01]  /*21bf0*/  STG.E.U16 desc[UR60][R16.64], R29 ;  /* 0x0000001d10007986 */ /* 0x0001e2000c10153c */
[----:B---3--:R-:W-:-:S03]  /*21c00*/  IMAD R7, R20, 0x196, RZ ;  /* 0x0000019614077824 */ /* 0x008fc600078e02ff */
[----:B------:R3:W-:Y:S03]  /*21c10*/  STG.E.U16 desc[UR60][R2.64], R92 ;  /* 0x0000005c02007986 */ /* 0x0007e6000c10153c */
[----:B------:R-:W4:Y:S01]  /*21c20*/  LDC R20, c[0x0][0x278] ;  /* 0x00009e00ff147b82 */ /* 0x000f220000000800 */
[----:B0-----:R-:W-:Y:S01]  /*21c30*/  IMAD R17, R18, 0xcb, RZ ;  /* 0x000000cb12117824 */ /* 0x001fe200078e02ff */
[----:B------:R-:W-:Y:S01]  /*21c40*/  PRMT R18, R92, 0x7632, R18 ;  /* 0x000076325c127816 */ /* 0x000fe20000000012 */
[----:B---3--:R-:W-:-:S05]  /*21c50*/  IMAD R3, R21, 0x198, RZ ;  /* 0x0000019815037824 */ /* 0x008fca00078e02ff */
[----:B------:R-:W0:Y:S01]  /*21c60*/  LDC R21, c[0x0][0x278] ;  /* 0x00009e00ff157b82 */ /* 0x000e220000000800 */
[----:B------:R3:W-:Y:S01]  /*21c70*/  STG.E.U16 desc[UR60][R4.64], R18 ;  /* 0x0000001204007986 */ /* 0x0007e2000c10153c */
[-C--:B------:R-:W-:Y:S01]  /*21c80*/  IADD3 R16, P6, R7, R14.reuse, RZ ;  /* 0x0000000e07107210 */ /* 0x080fe20007fde0ff */
[----:B-1----:R-:W-:Y:S01]  /*21c90*/  IMAD R23, R23, 0x19c, RZ ;  /* 0x0000019c17177824 */ /* 0x002fe200078e02ff */
[-C--:B------:R-:W-:Y:S01]  /*21ca0*/  LEA.HI.X.SX32 R7, R149, R15.reuse, 0x1, P5 ;  /* 0x0000000f95077211 */ /* 0x080fe200028f0eff */
[----:B--2---:R-:W-:Y:S01]  /*21cb0*/  IMAD R25, R22, 0x19a, RZ ;  /* 0x0000019a16197824 */ /* 0x004fe200078e02ff */
[----:B------:R-:W-:Y:S02]  /*21cc0*/  LEA.HI.X.SX32 R17, R17, R15, 0x1, P6 ;  /* 0x0000000f11117211 */ /* 0x000fe400030f0eff */
[----:B------:R-:W-:Y:S01]  /*21cd0*/  PRMT R24, R93, 0x7632, R24 ;  /* 0x000076325d187816 */ /* 0x000fe20000000018 */
[----:B---3--:R-:W-:Y:S01]  /*21ce0*/  IMAD R5, R0, 0xcd, RZ ;  /* 0x000000cd00057824 */ /* 0x008fe200078e02ff */
[----:B------:R1:W-:Y:S01]  /*21cf0*/  STG.E.U16 desc[UR60][R6.64], R93 ;  /* 0x0000005d06007986 */ /* 0x0003e2000c10153c */
[----:B------:R-:W2:Y:S01]  /*21d00*/  LDC R0, c[0x0][0x278] ;  /* 0x00009e00ff007b82 */ /* 0x000ea20000000800 */
[----:B------:R-:W-:-:S02]  /*21d10*/  IADD3 R2, P3, R3, R14, RZ ;  /* 0x0000000e03027210 */ /* 0x000fc40007f7e0ff */
[----:B------:R4:W-:Y:S05]  /*21d20*/  STG.E.U16 desc[UR60][R16.64], R24 ;  /* 0x0000001810007986 */ /* 0x0009ea000c10153c */
[----:B------:R-:W3:Y:S01]  /*21d30*/  LDC R22, c[0x0][0x278] ;  /* 0x00009e00ff167b82 */ /* 0x000ee20000000800 */
[----:B-1----:R-:W-:Y:S02]  /*21d40*/  IADD3 R6, P6, R23, R14, RZ ;  /* 0x0000000e17067210 */ /* 0x002fe40007fde0ff */
[----:B------:R-:W-:-:S05]  /*21d50*/  LEA.HI.X.SX32 R3, R37, R15, 0x1, P3 ;  /* 0x0000000f25037211 */ /* 0x000fca00018f0eff */
[----:B------:R-:W1:Y:S01]  /*21d60*/  LDC R23, c[0x0][0x278] ;  /* 0x00009e00ff177b82 */ /* 0x000e620000000800 */
[----:B----4-:R-:W-:Y:S01]  /*21d70*/  IMAD R17, R19, 0x19e, RZ ;  /* 0x0000019e13117824 */ /* 0x010fe200078e02ff */
[----:B------:R-:W-:Y:S01]  /*21d80*/  IADD3 R4, P5, R25, R14, RZ ;  /* 0x0000000e19047210 */ /* 0x000fe20007fbe0ff */
[----:B------:R4:W-:Y:S01]  /*21d90*/  STG.E.U16 desc[UR60][R2.64], R94 ;  /* 0x0000005e02007986 */ /* 0x0009e2000c10153c */
[----:B------:R-:W-:-:S04]  /*21da0*/  PRMT R16, R94, 0x7632, R16 ;  /* 0x000076325e107816 */ /* 0x000fc80000000010 */
[----:B------:R-:W1:Y:S01]  /*21db0*/  LDC R19, c[0x0][0x278] ;  /* 0x00009e00ff137b82 */ /* 0x000e620000000800 */
[-C--:B------:R-:W-:Y:S01]  /*21dc0*/  LEA.HI.X.SX32 R5, R5, R15.reuse, 0x1, P5 ;  /* 0x0000000f05057211 */ /* 0x080fe200028f0eff */
[----:B0-----:R-:W-:Y:S01]  /*21dd0*/  IMAD R21, R21, 0x1a2, RZ ;  /* 0x000001a215157824 */ /* 0x001fe200078e02ff */
[----:B------:R-:W-:-:S05]  /*21de0*/  LEA.HI.X.SX32 R7, R193, R15, 0x1, P6 ;  /* 0x0000000fc1077211 */ /* 0x000fca00030f0eff */
[----:B------:R-:W0:Y:S01]  /*21df0*/  LDC R24, c[0x0][0x278] ;  /* 0x00009e00ff187b82 */ /* 0x000e220000000800 */
[----:B----4-:R-:W-:Y:S01]  /*21e00*/  IMAD R3, R12, 0xcf, RZ ;  /* 0x000000cf0c037824 */ /* 0x010fe200078e02ff */
[----:B------:R-:W-:Y:S01]  /*21e10*/  IADD3 R2, P5, R17, R14, RZ ;  /* 0x0000000e11027210 */ /* 0x000fe20007fbe0ff */
[----:B------:R-:W-:Y:S01]  /*21e20*/  IMAD R29, R20, 0x1a0, RZ ;  /* 0x000001a0141d7824 */ /* 0x000fe200078e02ff */
[----:B------:R4:W-:Y:S04]  /*21e30*/  STG.E.U16 desc[UR60][R4.64], R16 ;  /* 0x0000001004007986 */ /* 0x0009e8000c10153c */
[----:B------:R-:W0:Y:S01]  /*21e40*/  LDC R18, c[0x0][0x278] ;  /* 0x00009e00ff127b82 */ /* 0x000e220000000800 */
[----:B------:R2:W-:Y:S01]  /*21e50*/  STG.E.U16 desc[UR60][R6.64], R95 ;  /* 0x0000005f06007986 */ /* 0x0005e2000c10153c */
[----:B------:R-:W-:-:S06]  /*21e60*/  LEA.HI.X.SX32 R3, R3, R15, 0x1, P5 ;  /* 0x0000000f03037211 */ /* 0x000fcc00028f0eff */
[----:B------:R-:W0:Y:S01]  /*21e70*/  LDC R25, c[0x0][0x278] ;  /* 0x00009e00ff197b82 */ /* 0x000e220000000800 */
[-C--:B----4-:R-:W-:Y:S02]  /*21e80*/  IADD3 R4, P3, R29, R14.reuse, RZ ;  /* 0x0000000e1d047210 */ /* 0x090fe40007f7e0ff */
[----:B--2---:R-:W-:Y:S01]  /*21e90*/  IADD3 R6, P5, R21, R14, RZ ;  /* 0x0000000e15067210 */ /* 0x004fe20007fbe0ff */
[----:B------:R-:W-:-:S04]  /*21ea0*/  IMAD R7, R0, 0xd1, RZ ;  /* 0x000000d100077824 */ /* 0x000fc800078e02ff */
[----:B------:R-:W2:Y:S01]  /*21eb0*/  LDC R21, c[0x0][0x278] ;  /* 0x00009e00ff157b82 */ /* 0x000ea20000000800 */
[----:B------:R-:W-:Y:S02]  /*21ec0*/  PRMT R26, R95, 0x7632, R26 ;  /* 0x000076325f1a7816 */ /* 0x000fe4000000001a */
[-C--:B------:R-:W-:Y:S01]  /*21ed0*/  LEA.HI.X.SX32 R5, R65, R15.reuse, 0x1, P3 ;  /* 0x0000000f41057211 */ /* 0x080fe200018f0eff */
[----:B---3--:R-:W-:Y:S01]  /*21ee0*/  IMAD R17, R22, 0x1a4, RZ ;  /* 0x000001a416117824 */ /* 0x008fe200078e02ff */
[----:B------:R-:W-:Y:S02]  /*21ef0*/  LEA.HI.X.SX32 R7, R7, R15, 0x1, P5 ;  /* 0x0000000f07077211 */ /* 0x000fe400028f0eff */
[----:B------:R-:W-:Y:S01]  /*21f00*/  PRMT R12, R84, 0x7632, R12 ;  /* 0x00007632540c7816 */ /* 0x000fe2000000000c */
[----:B------:R-:W3:Y:S01]  /*21f10*/  LDC R20, c[0x0][0x278] ;  /* 0x00009e00ff147b82 */ /* 0x000ee20000000800 */
[----:B-1----:R-:W-:Y:S01]  /*21f20*/  IMAD R29, R23, 0x1a6, RZ ;  /* 0x000001a6171d7824 */ /* 0x002fe200078e02ff */
[----:B------:R-:W-:Y:S01]  /*21f30*/  STG.E.U16 desc[UR60][R2.64], R26 ;  /* 0x0000001a02007986 */ /* 0x000fe2000c10153c */
[----:B------:R-:W-:-:S03]  /*21f40*/  IADD3 R16, P6, R17, R14, RZ ;  /* 0x0000000e11107210 */ /* 0x000fc60007fde0ff */
[----:B------:R-:W-:Y:S02]  /*21f50*/  STG.E.U16 desc[UR60][R4.64], R84 ;  /* 0x0000005404007986 */ /* 0x000fe4000c10153c */
[----:B------:R-:W1:Y:S02]  /*21f60*/  LDC R23, c[0x0][0x278] ;  /* 0x00009e00ff177b82 */ /* 0x000e640000000800 */
[----:B------:R4:W-:Y:S01]  /*21f70*/  STG.E.U16 desc[UR60][R6.64], R12 ;  /* 0x0000000c06007986 */ /* 0x0009e2000c10153c */
[----:B0-----:R-:W-:-:S05]  /*21f80*/  IMAD R31, R24, 0x1a8, RZ ;  /* 0x000001a8181f7824 */ /* 0x001fca00078e02ff */
[----:B------:R-:W0:Y:S01]  /*21f90*/  LDC R0, c[0x0][0x278] ;  /* 0x00009e00ff007b82 */ /* 0x000e220000000800 */
[----:B------:R-:W-:Y:S01]  /*21fa0*/  LEA.HI.X.SX32 R17, R139, R15, 0x1, P6 ;  /* 0x0000000f8b117211 */ /* 0x000fe200030f0eff */
[----:B----4-:R-:W-:-:S06]  /*21fb0*/  IMAD R7, R19, 0xd5, RZ ;  /* 0x000000d513077824 */ /* 0x010fcc00078e02ff */
[----:B------:R-:W4:Y:S01]  /*21fc0*/  LDC R22, c[0x0][0x278] ;  /* 0x00009e00ff167b82 */ /* 0x000f220000000800 */
[----:B------:R-:W-:Y:S01]  /*21fd0*/  IMAD R3, R18, 0xd3, RZ ;  /* 0x000000d312037824 */ /* 0x000fe200078e02ff */
[----:B------:R-:W-:Y:S01]  /*21fe0*/  IADD3 R2, P3, R29, R14, RZ ;  /* 0x0000000e1d027210 */ /* 0x000fe20007f7e0ff */
[----:B------:R-:W-:-:S05]  /*21ff0*/  IMAD R25, R25, 0x1aa, RZ ;  /* 0x000001aa19197824 */ /* 0x000fca00078e02ff */
[----:B------:R-:W4:Y:S01]  /*22000*/  LDC R19, c[0x0][0x278] ;  /* 0x00009e00ff137b82 */ /* 0x000f220000000800 */
[-C--:B------:R-:W-:Y:S01]  /*22010*/  IADD3 R4, P5, R31, R14.reuse, RZ ;  /* 0x0000000e1f047210 */ /* 0x080fe20007fbe0ff */
[----:B------:R3:W-:Y:S01]  /*22020*/  STG.E.U16 desc[UR60][R16.64], R85 ;  /* 0x0000005510007986 */ /* 0x0007e2000c10153c */
[-C--:B------:R-:W-:Y:S01]  /*22030*/  LEA.HI.X.SX32 R3, R3, R15.reuse, 0x1, P3 ;  /* 0x0000000f03037211 */ /* 0x080fe200018f0eff */
[----:B--2---:R-:W-:Y:S01]  /*22040*/  IMAD R21, R21, 0x1ae, RZ ;  /* 0x000001ae15157824 */ /* 0x004fe200078e02ff */
[----:B------:R-:W-:Y:S02]  /*22050*/  IADD3 R6, P6, R25, R14, RZ ;  /* 0x0000000e19067210 */ /* 0x000fe40007fde0ff */
[----:B------:R-:W-:Y:S01]  /*22060*/  LEA.HI.X.SX32 R5, R155, R15, 0x1, P5 ;  /* 0x0000000f9b057211 */ /* 0x000fe200028f0eff */
[----:B------:R-:W2:Y:S01]  /*22070*/  LDC R18, c[0x0][0x278] ;  /* 0x00009e00ff127b82 */ /* 0x000ea20000000800 */
[----:B---3--:R-:W-:-:S07]  /*22080*/  PRMT R85, R85, 0x7632, R85 ;  /* 0x0000763255557816 */ /* 0x008fce0000000055 */
[----:B------:R-:W3:Y:S01]  /*22090*/  LDC R25, c[0x0][0x278] ;  /* 0x00009e00ff197b82 */ /* 0x000ee20000000800 */
[----:B------:R-:W-:Y:S01]  /*220a0*/  STG.E.U16 desc[UR60][R2.64], R85 ;  /* 0x0000005502007986 */ /* 0x000fe2000c10153c */
[----:B------:R-:W-:-:S03]  /*220b0*/  IMAD R29, R20, 0x1ac, RZ ;  /* 0x000001ac141d7824 */ /* 0x000fc600078e02ff */
[----:B------:R0:W-:Y:S03]  /*220c0*/  STG.E.U16 desc[UR60][R4.64], R86 ;  /* 0x0000005604007986 */ /* 0x0001e6000c10153c */
[----:B------:R-:W2:Y:S01]  /*220d0*/  LDC R24, c[0x0][0x278] ;  /* 0x00009e00ff187b82 */ /* 0x000ea20000000800 */
[----:B------:R-:W-:Y:S01]  /*220e0*/  LEA.HI.X.SX32 R7, R7, R15, 0x1, P6 ;  /* 0x0000000f07077211 */ /* 0x000fe200030f0eff */
[----:B-1----:R-:W-:Y:S01]  /*220f0*/  IMAD R23, R23, 0x1b2, RZ ;  /* 0x000001b217177824 */ /* 0x002fe200078e02ff */
[----:B------:R-:W-:Y:S01]  /*22100*/  PRMT R16, R86, 0x7632, R16 ;  /* 0x0000763256107816 */ /* 0x000fe20000000010 */
[----:B0-----:R-:W-:-:S04]  /*22110*/  IMAD R17, R0, 0xd7, RZ ;  /* 0x000000d700117824 */ /* 0x001fc800078e02ff */
[----:B------:R-:W0:Y:S01]  /*22120*/  LDC R12, c[0x0][0x278] ;  /* 0x00009e00ff0c7b82 */ /* 0x000e220000000800 */
[----:B------:R-:W-:-:S07]  /*22130*/  IADD3 R4, P3, R21, R14, RZ ;  /* 0x0000000e15047210 */ /* 0x000fce0007f7e0ff */
[----:B------:R-:W1:Y:S01]  /*22140*/  LDC R21, c[0x0][0x278] ;  /* 0x00009e00ff157b82 */ /* 0x000e620000000800 */
[----:B------:R-:W-:Y:S01]  /*22150*/  IADD3 R2, P5, R29, R14, RZ ;  /* 0x0000000e1d027210 */ /* 0x000fe20007fbe0ff */
[----:B----4-:R-:W-:-:S06]  /*22160*/  IMAD R5, R22, 0x1b0, RZ ;  /* 0x000001b016057824 */ /* 0x010fcc00078e02ff */
[----:B------:R-:W4:Y:S01]  /*22170*/  LDC R20, c[0x0][0x278] ;  /* 0x00009e00ff147b82 */ /* 0x000f220000000800 */
[----:B------:R3:W-:Y:S01]  /*22180*/  STG.E.U16 desc[UR60][R6.64], R16 ;  /* 0x0000001006007986 */ /* 0x0007e2000c10153c */
[----:B------:R-:W-:Y:S01]  /*22190*/  IMAD R19, R19, 0xd9, RZ ;  /* 0x000000d913137824 */ /* 0x000fe200078e02ff */
[----:B------:R-:W-:-:S05]  /*221a0*/  LEA.HI.X.SX32 R3, R67, R15, 0x1, P5 ;  /* 0x0000000f43037211 */ /* 0x000fca00028f0eff */
[----:B------:R-:W1:Y:S01]  /*221b0*/  LDC R0, c[0x0][0x278] ;  /* 0x00009e00ff007b82 */ /* 0x000e620000000800 */
[-C--:B---3--:R-:W-:Y:S02]  /*221c0*/  IADD3 R16, P6, R23, R14.reuse, RZ ;  /* 0x0000000e17107210 */ /* 0x088fe40007fde0ff */
[----:B------:R-:W-:-:S05]  /*221d0*/  IADD3 R6, P5, R5, R14, RZ ;  /* 0x0000000e05067210 */ /* 0x000fca0007fbe0ff */
[----:B------:R-:W3:Y:S01]  /*221e0*/  LDC R22, c[0x0][0x278] ;  /* 0x00009e00ff167b82 */ /* 0x000ee20000000800 */
[-C--:B------:R-:W-:Y:S02]  /*221f0*/  LEA.HI.X.SX32 R5, R17, R15.reuse, 0x1, P3 ;  /* 0x0000000f11057211 */ /* 0x080fe400018f0eff */
[----:B------:R-:W-:Y:S02]  /*22200*/  LEA.HI.X.SX32 R17, R19, R15, 0x1, P6 ;  /* 0x0000000f13117211 */ /* 0x000fe400030f0eff */
[----:B------:R-:W-:-:S03]  /*22210*/  PRMT R28, R87, 0x7632, R28 ;  /* 0x00007632571c7816 */ /* 0x000fc6000000001c */
[----:B------:R-:W3:Y:S01]  /*22220*/  LDC R26, c[0x0][0x278] ;  /* 0x00009e00ff1a7b82 */ /* 0x000ee20000000800 */
[----:B------:R-:W-:Y:S01]  /*22230*/  LEA.HI.X.SX32 R7, R35, R15, 0x1, P5 ;  /* 0x0000000f23077211 */ /* 0x000fe200028f0eff */
[----:B------:R0:W-:Y:S01]  /*22240*/  STG.E.U16 desc[UR60][R2.64], R87 ;  /* 0x0000005702007986 */ /* 0x0001e2000c10153c */
[----:B------:R-:W-:-:S05]  /*22250*/  PRMT R30, R76, 0x7632, R30 ;  /* 0x000076324c1e7816 */ /* 0x000fca000000001e */
[----:B------:R-:W3:Y:S01]  /*22260*/  LDC R19, c[0x0][0x278] ;  /* 0x00009e00ff137b82 */ /* 0x000ee20000000800 */
[----:B------:R-:W-:Y:S01]  /*22270*/  IMAD R25, R25, 0x1ba, RZ ;  /* 0x000001ba19197824 */ /* 0x000fe200078e02ff */
[----:B------:R4:W-:Y:S01]  /*22280*/  STG.E.U16 desc[UR60][R4.64], R28 ;  /* 0x0000001c04007986 */ /* 0x0009e2000c10153c */
[----:B--2---:R-:W-:Y:S02]  /*22290*/  IMAD R29, R24, 0x1b6, RZ ;  /* 0x000001b6181d7824 */ /* 0x004fe400078e02ff */
[----:B0-----:R-:W-:Y:S01]  /*222a0*/  IMAD R3, R18, 0x1b4, RZ ;  /* 0x000001b412037824 */ /* 0x001fe200078e02ff */
[----:B------:R0:W-:Y:S02]  /*222b0*/  STG.E.U16 desc[UR60][R6.64], R76 ;  /* 0x0000004c06007986 */ /* 0x0001e4000c10153c */
[----:B------:R-:W2:Y:S02]  /*222c0*/  LDC R23, c[0x0][0x278] ;  /* 0x00009e00ff177b82 */ /* 0x000ea40000000800 */
[----:B------:R1:W-:Y:S01]  /*222d0*/  STG.E.U16 desc[UR60][R16.64], R30 ;  /* 0x0000001e10007986 */ /* 0x0003e2000c10153c */
[-C--:B------:R-:W-:Y:S01]  /*222e0*/  IADD3 R2, P5, R3, R14.reuse, RZ ;  /* 0x0000000e03027210 */ /* 0x080fe20007fbe0ff */
[----:B----4-:R-:W-:Y:S01]  /*222f0*/  IMAD R5, R12, 0xdb, RZ ;  /* 0x000000db0c057824 */ /* 0x010fe200078e02ff */
[----:B------:R-:W-:-:S03]  /*22300*/  IADD3 R4, P3, R29, R14, RZ ;  /* 0x0000000e1d047210 */ /* 0x000fc60007f7e0ff */
[----:B------:R-:W4:Y:S01]  /*22310*/  LDC R18, c[0x0][0x278] ;  /* 0x00009e00ff127b82 */ /* 0x000f220000000800 */
[----:B------:R-:W-:Y:S01]  /*22320*/  LEA.HI.X.SX32 R3, R195, R15, 0x1, P5 ;  /* 0x0000000fc3037211 */ /* 0x000fe200028f0eff */
[----:B0-----:R-:W-:Y:S01]  /*22330*/  IMAD R7, R20, 0x1b8, RZ ;  /* 0x000001b814077824 */ /* 0x001fe200078e02ff */
[----:B-1----:R-:W-:Y:S01]  /*22340*/  IADD3 R16, P6, R25, R14, RZ ;  /* 0x0000000e19107210 */ /* 0x002fe20007fde0ff */
[----:B------:R-:W-:-:S04]  /*22350*/  IMAD R25, R21, 0x1bc, RZ ;  /* 0x000001bc15197824 */ /* 0x000fc800078e02ff */
[----:B------:R-:W0:Y:S01]  /*22360*/  LDC R20, c[0x0][0x278] ;  /* 0x00009e00ff147b82 */ /* 0x000e220000000800 */
[----:B------:R-:W-:Y:S01]  /*22370*/  IMAD R17, R0, 0xdd, RZ ;  /* 0x000000dd00117824 */ /* 0x000fe200078e02ff */
[----:B------:R-:W-:-:S06]  /*22380*/  IADD3 R6, P5, R7, R14, RZ ;  /* 0x0000000e07067210 */ /* 0x000fcc0007fbe0ff */
[----:B------:R-:W1:Y:S01]  /*22390*/  LDC R21, c[0x0][0x278] ;  /* 0x00009e00ff157b82 */ /* 0x000e620000000800 */
[-C--:B------:R-:W-:Y:S02]  /*223a0*/  LEA.HI.X.SX32 R5, R5, R15.reuse, 0x1, P3 ;  /* 0x0000000f05057211 */ /* 0x080fe400018f0eff */
[----:B------:R-:W-:Y:S01]  /*223b0*/  PRMT R12, R77, 0x7632, R12 ;  /* 0x000076324d0c7816 */ /* 0x000fe2000000000c */
[----:B------:R3:W-:Y:S01]  /*223c0*/  STG.E.U16 desc[UR60][R2.64], R77 ;  /* 0x0000004d02007986 */ /* 0x0007e2000c10153c */
[----:B------:R-:W-:-:S03]  /*223d0*/  LEA.HI.X.SX32 R7, R151, R15, 0x1, P5 ;  /* 0x0000000f97077211 */ /* 0x000fc600028f0eff */
[----:B------:R-:W1:Y:S01]  /*223e0*/  LDC R0, c[0x0][0x278] ;  /* 0x00009e00ff007b82 */ /* 0x000e620000000800 */
[-C--:B------:R-:W-:Y:S01]  /*223f0*/  LEA.HI.X.SX32 R17, R17, R15.reuse, 0x1, P6 ;  /* 0x0000000f11117211 */ /* 0x080fe200030f0eff */
[----:B------:R2:W-:Y:S01]  /*22400*/  STG.E.U16 desc[UR60][R4.64], R12 ;  /* 0x0000000c04007986 */ /* 0x0005e2000c10153c */
[----:B------:R-:W-:Y:S01]  /*22410*/  PRMT R28, R78, 0x7632, R28 ;  /* 0x000076324e1c7816 */ /* 0x000fe2000000001c */
[----:B---3--:R-:W-:Y:S02]  /*22420*/  IMAD R19, R19, 0xdf, RZ ;  /* 0x000000df13137824 */ /* 0x008fe400078e02ff */
[----:B------:R-:W-:Y:S02]  /*22430*/  IMAD R3, R22, 0x1be, RZ ;  /* 0x000001be16037824 */ /* 0x000fe400078e02ff */
[----:B------:R-:W3:Y:S01]  /*22440*/  LDC R24, c[0x0][0x278] ;  /* 0x00009e00ff187b82 */ /* 0x000ee20000000800 */
[----:B------:R-:W-:Y:S01]  /*22450*/  STG.E.U16 desc[UR60][R6.64], R78 ;  /* 0x0000004e06007986 */ /* 0x000fe2000c10153c */
[-C--:B------:R-:W-:Y:S01]  /*22460*/  IADD3 R2, P5, R25, R14.reuse, RZ ;  /* 0x0000000e19027210 */ /* 0x080fe20007fbe0ff */
[----:B--2---:R-:W-:Y:S01]  /*22470*/  IMAD R5, R26, 0x1c2, RZ ;  /* 0x000001c21a057824 */ /* 0x004fe200078e02ff */
[-C--:B------:R-:W-:Y:S01]  /*22480*/  IADD3 R4, P3, R3, R14.reuse, RZ ;  /* 0x0000000e03047210 */ /* 0x080fe20007f7e0ff */
[----:B------:R2:W-:Y:S01]  /*22490*/  STG.E.U16 desc[UR60][R16.64], R28 ;  /* 0x0000001c10007986 */ /* 0x0005e2000c10153c */
[----:B------:R-:W-:Y:S01]  /*224a0*/  LEA.HI.X.SX32 R3, R153, R15, 0x1, P5 ;  /* 0x0000000f99037211 */ /* 0x000fe200028f0eff */
[----:B------:R-:W-:Y:S01]  /*224b0*/  IMAD R23, R23, 0x1c0, RZ ;  /* 0x000001c017177824 */ /* 0x000fe200078e02ff */
[----:B------:R-:W3:Y:S08]  /*224c0*/  LDC R12, c[0x0][0x278] ;  /* 0x00009e00ff0c7b82 */ /* 0x000ef00000000800 */
[----:B------:R-:W3:Y:S01]  /*224d0*/  LDC R22, c[0x0][0x278] ;  /* 0x00009e00ff167b82 */ /* 0x000ee20000000800 */
[----:B--2---:R-:W-:-:S02]  /*224e0*/  IADD3 R16, P6, R5, R14, RZ ;  /* 0x0000000e05107210 */ /* 0x004fc40007fde0ff */
[----:B------:R-:W-:-:S05]  /*224f0*/  LEA.HI.X.SX32 R5, R19, R15, 0x1, P3 ;  /* 0x0000000f13057211 */ /* 0x000fca00018f0eff */
[----:B------:R-:W2:Y:S01]  /*22500*/  LDC R19, c[0x0][0x278] ;  /* 0x00009e00ff137b82 */ /* 0x000ea20000000800 */
[----:B------:R1:W-:Y:S01]  /*22510*/  STG.E.U16 desc[UR60][R2.64], R79 ;  /* 0x0000004f02007986 */ /* 0x0003e2000c10153c */
[----:B----4-:R-:W-:Y:S01]  /*22520*/  IMAD R17, R18, 0xe1, RZ ;  /* 0x000000e112117824 */ /* 0x010fe200078e02ff */
[----:B------:R-:W-:Y:S02]  /*22530*/  PRMT R18, R79, 0x7632, R18 ;  /* 0x000076324f127816 */ /* 0x000fe40000000012 */
[----:B------:R-:W-:Y:S01]  /*22540*/  IADD3 R6, P5, R23, R14, RZ ;  /* 0x0000000e17067210 */ /* 0x000fe20007fbe0ff */
[----:B0-----:R-:W-:Y:S02]  /*22550*/  IMAD R23, R20, 0x1c4, RZ ;  /* 0x000001c414177824 */ /* 0x001fe400078e02ff */
[----:B------:R-:W0:Y:S01]  /*22560*/  LDC R20, c[0x0][0x278] ;  /* 0x00009e00ff147b82 */ /* 0x000e220000000800 */
[----:B-1----:R-:W-:-:S07]  /*22570*/  IMAD R3, R21, 0x1c6, RZ ;  /* 0x000001c615037824 */ /* 0x002fce00078e02ff */
[----:B------:R-:W1:Y:S01]  /*22580*/  LDC R21, c[0x0][0x278] ;  /* 0x00009e00ff157b82 */ /* 0x000e620000000800 */
[----:B------:R4:W-:Y:S01]  /*22590*/  STG.E.U16 desc[UR60][R4.64], R18 ;  /* 0x0000001204007986 */ /* 0x0009e2000c10153c */
[-C--:B------:R-:W-:Y:S01]  /*225a0*/  LEA.HI.X.SX32 R7, R69, R15.reuse, 0x1, P5 ;  /* 0x0000000f45077211 */ /* 0x080fe200028f0eff */
[----:B---3--:R-:W-:Y:S01]  /*225b0*/  IMAD R25, R24, 0x1c8, RZ ;  /* 0x000001c818197824 */ /* 0x008fe200078e02ff */
[----:B------:R-:W-:Y:S02]  /*225c0*/  LEA.HI.X.SX32 R17, R17, R15, 0x1, P6 ;  /* 0x0000000f11117211 */ /* 0x000fe400030f0eff */
[----:B------:R-:W-:Y:S01]  /*225d0*/  PRMT R26, R88, 0x7632, R26 ;  /* 0x00007632581a7816 */ /* 0x000fe2000000001a */
[----:B----4-:R-:W-:Y:S01]  /*225e0*/  IMAD R5, R0, 0xe3, RZ ;  /* 0x000000e300057824 */ /* 0x010fe200078e02ff */
[-C--:B------:R-:W-:Y:S01]  /*225f0*/  IADD3 R2, P3, R23, R14.reuse, RZ ;  /* 0x0000000e17027210 */ /* 0x080fe20007f7e0ff */
[----:B------:R-:W3:Y:S01]  /*22600*/  LDC R0, c[0x0][0x278] ;  /* 0x00009e00ff007b82 */ /* 0x000ee20000000800 */
[----:B------:R4:W-:Y:S01]  /*22610*/  STG.E.U16 desc[UR60][R6.64], R88 ;  /* 0x0000005806007986 */ /* 0x0009e2000c10153c */
[----:B------:R-:W-:-:S03]  /*22620*/  IADD3 R4, P5, R3, R14, RZ ;  /* 0x0000000e03047210 */ /* 0x000fc60007fbe0ff */
[----:B------:R2:W-:Y:S03]  /*22630*/  STG.E.U16 desc[UR60][R16.64], R26 ;  /* 0x0000001a10007986 */ /* 0x0005e6000c10153c */
[----:B------:R-:W3:Y:S01]  /*22640*/  LDC R23, c[0x0][0x278] ;  /* 0x00009e00ff177b82 */ /* 0x000ee20000000800 */
[----:B----4-:R-:W-:-:S07]  /*22650*/  IADD3 R6, P6, R25, R14, RZ ;  /* 0x0000000e19067210 */ /* 0x010fce0007fde0ff */
[----:B------:R-:W4:Y:S01]  /*22660*/  LDC R25, c[0x0][0x278] ;  /* 0x00009e00ff197b82 */ /* 0x000f220000000800 */
[----:B--2---:R-:W-:Y:S01]  /*22670*/  IMAD R17, R19, 0x1ca, RZ ;  /* 0x000001ca13117824 */ /* 0x004fe200078e02ff */
[-C--:B------:R-:W-:Y:S02]  /*22680*/  LEA.HI.X.SX32 R3, R197, R15.reuse, 0x1, P3 ;  /* 0x0000000fc5037211 */ /* 0x080fe400018f0eff */
[----:B------:R-:W-:-:S04]  /*22690*/  LEA.HI.X.SX32 R5, R5, R15, 0x1, P5 ;  /* 0x0000000f05057211 */ /* 0x000fc800028f0eff */
[----:B------:R-:W2:Y:S01]  /*226a0*/  LDC R19, c[0x0][0x278] ;  /* 0x00009e00ff137b82 */ /* 0x000ea20000000800 */
[----:B------:R-:W-:Y:S01]  /*226b0*/  PRMT R16, R89, 0x7632, R16 ;  /* 0x0000763259107816 */ /* 0x000fe20000000010 */
[----:B-1----:R-:W-:-:S06]  /*226c0*/  IMAD R21, R21, 0x1d0, RZ ;  /* 0x000001d015157824 */ /* 0x002fcc00078e02ff */
[----:B------:R-:W1:Y:S01]  /*226d0*/  LDC R24, c[0x0][0x278] ;  /* 0x00009e00ff187b82 */ /* 0x000e620000000800 */
[----:B------:R-:W-:Y:S01]  /*226e0*/  LEA.HI.X.SX32 R7, R159, R15, 0x1, P6 ;  /* 0x0000000f9f077211 */ /* 0x000fe200030f0eff */
[----:B------:R0:W-:Y:S01]  /*226f0*/  STG.E.U16 desc[UR60][R2.64], R89 ;  /* 0x0000005902007986 */ /* 0x0001e2000c10153c */
[----:B------:R-:W-:-:S05]  /*22700*/  IMAD R29, R22, 0x1cc, RZ ;  /* 0x000001cc161d7824 */ /* 0x000fca00078e02ff */
[----:B------:R-:W2:Y:S01]  /*22710*/  LDC R18, c[0x0][0x278] ;  /* 0x00009e00ff127b82 */ /* 0x000ea20000000800 */
[----:B------:R3:W-:Y:S01]  /*22720*/  STG.E.U16 desc[UR60][R4.64], R16 ;  /* 0x0000001004007986 */ /* 0x0007e2000c10153c */
[----:B0-----:R-:W-:Y:S01]  /*22730*/  IMAD R3, R12, 0xe5, RZ ;  /* 0x000000e50c037824 */ /* 0x001fe200078e02ff */
[-C--:B------:R-:W-:Y:S02]  /*22740*/  IADD3 R2, P5, R17, R14.reuse, RZ ;  /* 0x0000000e11027210 */ /* 0x080fe40007fbe0ff */
[----:B------:R0:W-:Y:S01]  /*22750*/  STG.E.U16 desc[UR60][R6.64], R90 ;  /* 0x0000005a06007986 */ /* 0x0001e2000c10153c */
[----:B------:R-:W-:Y:S02]  /*22760*/  PRMT R26, R90, 0x7632, R26 ;  /* 0x000076325a1a7816 */ /* 0x000fe4000000001a */
[----:B------:R-:W2:Y:S01]  /*22770*/  LDC R22, c[0x0][0x278] ;  /* 0x00009e00ff167b82 */ /* 0x000ea20000000800 */
[----:B---3--:R-:W-:Y:S01]  /*22780*/  IMAD R5, R20, 0x1ce, RZ ;  /* 0x000001ce14057824 */ /* 0x008fe200078e02ff */
[----:B------:R-:W-:-:S06]  /*22790*/  IADD3 R16, P6, R21, R14, RZ ;  /* 0x0000000e15107210 */ /* 0x000fcc0007fde0ff */
[----:B------:R-:W3:Y:S01]  /*227a0*/  LDC R20, c[0x0][0x278] ;  /* 0x00009e00ff147b82 */ /* 0x000ee20000000800 */
[-C--:B------:R-:W-:Y:S01]  /*227b0*/  IADD3 R4, P3, R29, R14.reuse, RZ ;  /* 0x0000000e1d047210 */ /* 0x080fe20007f7e0ff */
[----:B0-----:R-:W-:Y:S01]  /*227c0*/  IMAD R7, R0, 0xe7, RZ ;  /* 0x000000e700077824 */ /* 0x001fe200078e02ff */
[----:B------:R-:W-:Y:S02]  /*227d0*/  LEA.HI.X.SX32 R3, R3, R15, 0x1, P5 ;  /* 0x0000000f03037211 */ /* 0x000fe400028f0eff */
[----:B------:R-:W-:-:S03]  /*227e0*/  IADD3 R6, P5, R5, R14, RZ ;  /* 0x0000000e05067210 */ /* 0x000fc60007fbe0ff */
[----:B------:R-:W0:Y:S01]  /*227f0*/  LDC R21, c[0x0][0x278] ;  /* 0x00009e00ff157b82 */ /* 0x000e220000000800 */
[-C--:B------:R-:W-:Y:S02]  /*22800*/  LEA.HI.X.SX32 R5, R157, R15.reuse, 0x1, P3 ;  /* 0x0000000f9d057211 */ /* 0x080fe400018f0eff */
[----:B------:R-:W-:Y:S02]  /*22810*/  LEA.HI.X.SX32 R7, R7, R15, 0x1, P5 ;  /* 0x0000000f07077211 */ /* 0x000fe400028f0eff */
[----:B------:R-:W-:Y:S01]  /*22820*/  PRMT R12, R91, 0x7632, R12 ;  /* 0x000076325b0c7816 */ /* 0x000fe2000000000c */
[----:B------:R-:W-:Y:S02]  /*22830*/  IMAD R29, R23, 0x1d2, RZ ;  /* 0x000001d2171d7824 */ /* 0x000fe400078e02ff */
[----:B------:R-:W0:Y:S01]  /*22840*/  LDC R0, c[0x0][0x278] ;  /* 0x00009e00ff007b82 */ /* 0x000e220000000800 */
[----:B------:R2:W-:Y:S01]  /*22850*/  STG.E.U16 desc[UR60][R2.64], R26 ;  /* 0x0000001a02007986 */ /* 0x0005e2000c10153c */
[----:B----4-:R-:W-:-:S03]  /*22860*/  IMAD R25, R25, 0x1d6, RZ ;  /* 0x000001d619197824 */ /* 0x010fc600078e02ff */
[----:B------:R-:W-:Y:S03]  /*22870*/  STG.E.U16 desc[UR60][R4.64], R91 ;  /* 0x0000005b04007986 */ /* 0x000fe6000c10153c */
[----:B------:R-:W4:Y:S01]  /*22880*/  LDC R23, c[0x0][0x278] ;  /* 0x00009e00ff177b82 */ /* 0x000f220000000800 */
[----:B------:R2:W-:Y:S01]  /*22890*/  STG.E.U16 desc[UR60][R6.64], R12 ;  /* 0x0000000c06007986 */ /* 0x0005e2000c10153c */
[----:B-1----:R-:W-:Y:S01]  /*228a0*/  IMAD R31, R24, 0x1d4, RZ ;  /* 0x000001d4181f7824 */ /* 0x002fe200078e02ff */
[----:B------:R-:W-:Y:S01]  /*228b0*/  LEA.HI.X.SX32 R17, R199, R15, 0x1, P6 ;  /* 0x0000000fc7117211 */ /* 0x000fe200030f0eff */
[----:B--2---:R-:W-:-:S04]  /*228c0*/  IMAD R3, R18, 0xe9, RZ ;  /* 0x000000e912037824 */ /* 0x004fc800078e02ff */
[----:B------:R-:W1:Y:S01]  /*228d0*/  LDC R24, c[0x0][0x278] ;  /* 0x00009e00ff187b82 */ /* 0x000e620000000800 */
[----:B------:R-:W-:Y:S01]  /*228e0*/  IMAD R7, R19, 0xeb, RZ ;  /* 0x000000eb13077824 */ /* 0x000fe200078e02ff */
[----:B------:R-:W-:-:S06]  /*228f0*/  IADD3 R6, P6, R25, R14, RZ ;  /* 0x0000000e19067210 */ /* 0x000fcc0007fde0ff */
[----:B------:R-:W2:Y:S01]  /*22900*/  LDC R19, c[0x0][0x278] ;  /* 0x00009e00ff137b82 */ /* 0x000ea20000000800 */
[-C--:B------:R-:W-:Y:S01]  /*22910*/  IADD3 R2, P3, R29, R14.reuse, RZ ;  /* 0x0000000e1d027210 */ /* 0x080fe20007f7e0ff */
[----:B------:R0:W-:Y:S01]  /*22920*/  STG.E.U16 desc[UR60][R16.64], R104 ;  /* 0x0000006810007986 */ /* 0x0001e2000c10153c */
[----:B------:R-:W-:-:S05]  /*22930*/  IADD3 R4, P5, R31, R14, RZ ;  /* 0x0000000e1f047210 */ /* 0x000fca0007fbe0ff */
[----:B------:R-:W1:Y:S01]  /*22940*/  LDC R25, c[0x0][0x278] ;  /* 0x00009e00ff197b82 */ /* 0x000e620000000800 */
[-C--:B------:R-:W-:Y:S01]  /*22950*/  LEA.HI.X.SX32 R3, R3, R15.reuse, 0x1, P3 ;  /* 0x0000000f03037211 */ /* 0x080fe200018f0eff */
[----:B---3--:R-:W-:Y:S01]  /*22960*/  IMAD R29, R20, 0x1d8, RZ ;  /* 0x000001d8141d7824 */ /* 0x008fe200078e02ff */
[----:B------:R-:W-:Y:S02]  /*22970*/  LEA.HI.X.SX32 R5, R71, R15, 0x1, P5 ;  /* 0x0000000f47057211 */ /* 0x000fe400028f0eff */
[----:B0-----:R-:W-:-:S03]  /*22980*/  PRMT R104, R104, 0x7632, R104 ;  /* 0x0000763268687816 */ /* 0x001fc60000000068 */
[----:B------:R-:W0:Y:S01]  /*22990*/  LDC R26, c[0x0][0x278] ;  /* 0x00009e00ff1a7b82 */ /* 0x000e220000000800 */
[----:B------:R-:W-:Y:S01]  /*229a0*/  IMAD R21, R21, 0x1da, RZ ;  /* 0x000001da15157824 */ /* 0x000fe200078e02ff */
[----:B------:R-:W-:-:S06]  /*229b0*/  LEA.HI.X.SX32 R7, R7, R15, 0x1, P6 ;  /* 0x0000000f07077211 */ /* 0x000fcc00030f0eff */
[----:B------:R-:W3:Y:S01]  /*229c0*/  LDC R12, c[0x0][0x278] ;  /* 0x00009e00ff0c7b82 */ /* 0x000ee20000000800 */
[----:B------:R-:W-:Y:S01]  /*229d0*/  PRMT R16, R105, 0x7632, R16 ;  /* 0x0000763269107816 */ /* 0x000fe20000000010 */
[----:B------:R4:W-:Y:S06]  /*229e0*/  STG.E.U16 desc[UR60][R2.64], R104 ;  /* 0x0000006802007986 */ /* 0x0009ec000c10153c */
[----:B------:R-:W0:Y:S01]  /*229f0*/  LDC R18, c[0x0][0x278] ;  /* 0x00009e00ff127b82 */ /* 0x000e220000000800 */
[----:B------:R2:W-:Y:S01]  /*22a00*/  STG.E.U16 desc[UR60][R4.64], R105 ;  /* 0x0000006904007986 */ /* 0x0005e2000c10153c */
[----:B------:R-:W-:Y:S01]  /*22a10*/  IMAD R17, R0, 0xed, RZ ;  /* 0x000000ed00117824 */ /* 0x000fe200078e02ff */
[----:B----4-:R-:W-:-:S05]  /*22a20*/  IADD3 R2, P5, R29, R14, RZ ;  /* 0x0000000e1d027210 */ /* 0x010fca0007fbe0ff */
[----:B------:R-:W4:Y:S01]  /*22a30*/  LDC R20, c[0x0][0x278] ;  /* 0x00009e00ff147b82 */ /* 0x000f220000000800 */
[----:B------:R1:W-:Y:S01]  /*22a40*/  STG.E.U16 desc[UR60][R6.64], R16 ;  /* 0x0000001006007986 */ /* 0x0003e2000c10153c */
[----:B------:R-:W-:Y:S02]  /*22a50*/  LEA.HI.X.SX32 R3, R73, R15, 0x1, P5 ;  /* 0x0000000f49037211 */ /* 0x000fe400028f0eff */
[----:B--2---:R-:W-:-:S04]  /*22a60*/  IADD3 R4, P3, R21, R14, RZ ;  /* 0x0000000e15047210 */ /* 0x004fc80007f7e0ff */
[----:B------:R-:W2:Y:S01]  /*22a70*/  LDC R21, c[0x0][0x278] ;  /* 0x00009e00ff157b82 */ /* 0x000ea20000000800 */
[----:B------:R-:W-:Y:S02]  /*22a80*/  IMAD R23, R23, 0x1de, RZ ;  /* 0x000001de17177824 */ /* 0x000fe400078e02ff */
[----:B-1----:R-:W-:-:S05]  /*22a90*/  IMAD R7, R22, 0x1dc, RZ ;  /* 0x000001dc16077824 */ /* 0x002fca00078e02ff */
[----:B------:R-:W1:Y:S01]  /*22aa0*/  LDC R0, c[0x0][0x278] ;  /* 0x00009e00ff007b82 */ /* 0x000e620000000800 */
[----:B------:R3:W-:Y:S01]  /*22ab0*/  STG.E.U16 desc[UR60][R2.64], R106 ;  /* 0x0000006a02007986 */ /* 0x0007e2000c10153c */
[----:B------:R-:W-:Y:S01]  /*22ac0*/  IMAD R19, R19, 0xef, RZ ;  /* 0x000000ef13137824 */ /* 0x000fe200078e02ff */
[-C--:B------:R-:W-:Y:S01]  /*22ad0*/  IADD3 R6, P5, R7, R14.reuse, RZ ;  /* 0x0000000e07067210 */ /* 0x080fe20007fbe0ff */
[----:B------:R-:W-:Y:S01]  /*22ae0*/  IMAD R29, R24, 0x1e0, RZ ;  /* 0x000001e0181d7824 */ /* 0x000fe200078e02ff */
[----:B------:R-:W-:Y:S02]  /*22af0*/  LEA.HI.X.SX32 R5, R17, R15, 0x1, P3 ;  /* 0x0000000f11057211 */ /* 0x000fe400018f0eff */
[----:B------:R-:W-:Y:S01]  /*22b00*/  IADD3 R16, P6, R23, R14, RZ ;  /* 0x0000000e17107210 */ /* 0x000fe20007fde0ff */
[----:B------:R-:W1:Y:S01]  /*22b10*/  LDC R22, c[0x0][0x278] ;  /* 0x00009e00ff167b82 */ /* 0x000e620000000800 */
[----:B------:R-:W-:Y:S01]  /*22b20*/  IMAD R25, R25, 0x1e2, RZ ;  /* 0x000001e219197824 */ /* 0x000fe200078e02ff */
[----:B---3--:R-:W-:-:S02]  /*22b30*/  PRMT R3, R106, 0x7632, R3 ;  /* 0x000076326a037816 */ /* 0x008fc40000000003 */
[----:B------:R-:W-:-:S04]  /*22b40*/  LEA.HI.X.SX32 R7, R41, R15, 0x1, P5 ;  /* 0x0000000f29077211 */ /* 0x000fc800028f0eff */
[----:B------:R-:W3:Y:S01]  /*22b50*/  LDC R23, c[0x0][0x278] ;  /* 0x00009e00ff177b82 */ /* 0x000ee20000000800 */
[----:B------:R-:W-:Y:S01]  /*22b60*/  LEA.HI.X.SX32 R17, R19, R15, 0x1, P6 ;  /* 0x0000000f13117211 */ /* 0x000fe200030f0eff */
[----:B------:R0:W-:Y:S01]  /*22b70*/  STG.E.U16 desc[UR60][R4.64], R3 ;  /* 0x0000000304007986 */ /* 0x0001e2000c10153c */
[----:B------:R-:W-:Y:S01]  /*22b80*/  PRMT R28, R107, 0x7632, R28 ;  /* 0x000076326b1c7816 */ /* 0x000fe2000000001c */
[----:B------:R-:W-:Y:S01]  /*22b90*/  IMAD R19, R12, 0xf1, RZ ;  /* 0x000000f10c137824 */ /* 0x000fe200078e02ff */
[-C--:B------:R-:W-:Y:S01]  /*22ba0*/  IADD3 R2, P5, R29, R14.reuse, RZ ;  /* 0x0000000e1d027210 */ /* 0x080fe20007fbe0ff */
[----:B------:R4:W-:Y:S02]  /*22bb0*/  STG.E.U16 desc[UR60][R6.64], R107 ;  /* 0x0000006b06007986 */ /* 0x0009e4000c10153c */
[----:B------:R-:W1:Y:S02]  /*22bc0*/  LDC R12, c[0x0][0x278] ;  /* 0x00009e00ff0c7b82 */ /* 0x000e640000000800 */
[----:B------:R2:W-:Y:S01]  /*22bd0*/  STG.E.U16 desc[UR60][R16.64], R28 ;  /* 0x0000001c10007986 */ /* 0x0005e2000c10153c */
[----:B0-----:R-:W-:Y:S01]  /*22be0*/  IMAD R5, R26, 0x1e4, RZ ;  /* 0x000001e41a057824 */ /* 0x001fe200078e02ff */
[----:B------:R-:W-:-:S04]  /*22bf0*/  IADD3 R4, P3, R25, R14, RZ ;  /* 0x0000000e19047210 */ /* 0x000fc80007f7e0ff */
[----:B------:R-:W0:Y:S01]  /*22c00*/  LDC R29, c[0x0][0x278] ;  /* 0x00009e00ff1d7b82 */ /* 0x000e220000000800 */
[-C--:B------:R-:W-:Y:S01]  /*22c10*/  LEA.HI.X.SX32 R3, R163, R15.reuse, 0x1, P5 ;  /* 0x0000000fa3037211 */ /* 0x080fe200028f0eff */
[----:B----4-:R-:W-:Y:S01]  /*22c20*/  IMAD R7, R20, 0x1e6, RZ ;  /* 0x000001e614077824 */ /* 0x010fe200078e02ff */
[----:B------:R-:W-:Y:S01]  /*22c30*/  IADD3 R6, P5, R5, R14, RZ ;  /* 0x0000000e05067210 */ /* 0x000fe20007fbe0ff */
[----:B------:R-:W4:Y:S01]  /*22c40*/  LDS.128 R24, [R27] ;  /* 0x000000001b187984 */ /* 0x000f220000000c00 */
[----:B------:R-:W-:Y:S01]  /*22c50*/  LEA.HI.X.SX32 R5, R19, R15, 0x1, P3 ;  /* 0x0000000f13057211 */ /* 0x000fe200018f0eff */
[----:B--2---:R-:W-:Y:S01]  /*22c60*/  IMAD R17, R18, 0xf3, RZ ;  /* 0x000000f312117824 */ /* 0x004fe200078e02ff */
[----:B------:R-:W-:Y:S01]  /*22c70*/  PRMT R18, R112, 0x7632, R18 ;  /* 0x0000763270127816 */ /* 0x000fe20000000012 */
[----:B------:R2:W-:Y:S01]  /*22c80*/  STG.E.U16 desc[UR60][R2.64], R112 ;  /* 0x0000007002007986 */ /* 0x0005e2000c10153c */
[----:B------:R-:W4:Y:S03]  /*22c90*/  LDC R20, c[0x0][0x278] ;  /* 0x00009e00ff147b82 */ /* 0x000f260000000800 */
[----:B------:R1:W-:Y:S01]  /*22ca0*/  STG.E.U16 desc[UR60][R4.64], R18 ;  /* 0x0000001204007986 */ /* 0x0003e2000c10153c */
[----:B---3--:R-:W-:Y:S01]  /*22cb0*/  IMAD R23, R23, 0x1ec, RZ ;  /* 0x000001ec17177824 */ /* 0x008fe200078e02ff */
[----:B------:R-:W-:-:S03]  /*22cc0*/  PRMT R30, R113, 0x7632, R30 ;  /* 0x00007632711e7816 */ /* 0x000fc6000000001e */
[----:B------:R-:W3:Y:S01]  /*22cd0*/  LDC R28, c[0x0][0x278] ;  /* 0x00009e00ff1c7b82 */ /* 0x000ee20000000800 */
[----:B--2---:R-:W-:Y:S02]  /*22ce0*/  IMAD R3, R21, 0x1e8, RZ ;  /* 0x000001e815037824 */ /* 0x004fe400078e02ff */
[----:B-1----:R-:W-:-:S05]  /*22cf0*/  IMAD R5, R0, 0xf5, RZ ;  /* 0x000000f500057824 */ /* 0x002fca00078e02ff */
[----:B------:R-:W1:Y:S01]  /*22d00*/  LDC R21, c[0x0][0x278] ;  /* 0x00009e00ff157b82 */ /* 0x000e620000000800 */
[----:B------:R-:W-:-:S07]  /*22d10*/  IADD3 R16, P6, R7, R14, RZ ;  /* 0x0000000e07107210 */ /* 0x000fce0007fde0ff */
[----:B------:R-:W2:Y:S01]  /*22d20*/  LDC R0, c[0x0][0x278] ;  /* 0x00009e00ff007b82 */ /* 0x000ea20000000800 */
[-C--:B------:R-:W-:Y:S01]  /*22d30*/  LEA.HI.X.SX32 R7, R201, R15.reuse, 0x1, P5 ;  /* 0x0000000fc9077211 */ /* 0x080fe200028f0eff */
[----:B------:R-:W-:Y:S01]  /*22d40*/  IMAD R19, R22, 0x1ea, RZ ;  /* 0x000001ea16137824 */ /* 0x000fe200078e02ff */
[-C--:B------:R-:W-:Y:S02]  /*22d50*/  LEA.HI.X.SX32 R17, R17, R15.reuse, 0x1, P6 ;  /* 0x0000000f11117211 */ /* 0x080fe400030f0eff */
[-C--:B------:R-:W-:Y:S01]  /*22d60*/  IADD3 R2, P3, R3, R14.reuse, RZ ;  /* 0x0000000e03027210 */ /* 0x080fe20007f7e0ff */
[----:B------:R0:W-:Y:S01]  /*22d70*/  STG.E.U16 desc[UR60][R6.64], R113 ;  /* 0x0000007106007986 */ /* 0x0001e2000c10153c */
[----:B------:R-:W-:Y:S01]  /*22d80*/  IADD3 R4, P5, R19, R14, RZ ;  /* 0x0000000e13047210 */ /* 0x000fe20007fbe0ff */
[----:B------:R-:W3:Y:S01]  /*22d90*/  LDC R22, c[0x0][0x278] ;  /* 0x00009e00ff167b82 */ /* 0x000ee20000000800 */
[-C--:B------:R-:W-:Y:S01]  /*22da0*/  LEA.HI.X.SX32 R3, R39, R15.reuse, 0x1, P3 ;  /* 0x0000000f27037211 */ /* 0x080fe200018f0eff */
[----:B------:R4:W-:Y:S01]  /*22db0*/  STG.E.U16 desc[UR60][R16.64], R30 ;  /* 0x0000001e10007986 */ /* 0x0009e2000c10153c */
[----:B------:R-:W-:-:S05]  /*22dc0*/  LEA.HI.X.SX32 R5, R5, R15, 0x1, P5 ;  /* 0x0000000f05057211 */ /* 0x000fca00028f0eff */
[----:B------:R-:W3:Y:S01]  /*22dd0*/  LDC R18, c[0x0][0x278] ;  /* 0x00009e00ff127b82 */ /* 0x000ee20000000800 */
[----:B0-----:R-:W-:Y:S02]  /*22de0*/  IADD3 R6, P6, R23, R14, RZ ;  /* 0x0000000e17067210 */ /* 0x001fe40007fde0ff */
[----:B----4-:R-:W-:Y:S02]  /*22df0*/  PRMT R16, R114, 0x7632, R16 ;  /* 0x0000763272107816 */ /* 0x010fe40000000010 */
[----:B------:R-:W-:-:S03]  /*22e00*/  LEA.HI.X.SX32 R7, R75, R15, 0x1, P6 ;  /* 0x0000000f4b077211 */ /* 0x000fc600030f0eff */
[----:B------:R-:W0:Y:S01]  /*22e10*/  LDC R23, c[0x0][0x278] ;  /* 0x00009e00ff177b82 */ /* 0x000e220000000800 */
[----:B------:R-:W-:Y:S01]  /*22e20*/  STG.E.U16 desc[UR60][R2.64], R114 ;  /* 0x0000007202007986 */ /* 0x000fe2000c10153c */
[----:B------:R-:W-:Y:S02]  /*22e30*/  IMAD R17, R20, 0x1ee, RZ ;  /* 0x000001ee14117824 */ /* 0x000fe400078e02ff */
[----:B-1----:R-:W-:Y:S01]  /*22e40*/  IMAD R21, R21, 0x1f4, RZ ;  /* 0x000001f415157824 */ /* 0x002fe200078e02ff */
[----:B------:R1:W-:Y:S03]  /*22e50*/  STG.E.U16 desc[UR60][R4.64], R16 ;  /* 0x0000001004007986 */ /* 0x0003e6000c10153c */
[----:B------:R-:W4:Y:S01]  /*22e60*/  LDC R20, c[0x0][0x278] ;  /* 0x00009e00ff147b82 */ /* 0x000f220000000800 */
[----:B------:R2:W-:Y:S07]  /*22e70*/  STG.E.U16 desc[UR60][R6.64], R115 ;  /* 0x0000007306007986 */ /* 0x0005ee000c10153c */
[----:B------:R-:W4:Y:S01]  /*22e80*/  LDC R30, c[0x0][0x278] ;  /* 0x00009e00ff1e7b82 */ /* 0x000f220000000800 */
[----:B-1----:R-:W-:Y:S01]  /*22e90*/  IADD3 R16, P6, R21, R14, RZ ;  /* 0x0000000e15107210 */ /* 0x002fe20007fde0ff */
[----:B--2---:R-:W-:-:S06]  /*22ea0*/  IMAD R7, R0, 0xf9, RZ ;  /* 0x000000f900077824 */ /* 0x004fcc00078e02ff */
[----:B------:R-:W1:Y:S01]  /*22eb0*/  LDC R19, c[0x0][0x278] ;  /* 0x00009e00ff137b82 */ /* 0x000e620000000800 */
[----:B---3--:R-:W-:-:S07]  /*22ec0*/  IMAD R31, R28, 0x1f0, RZ ;  /* 0x000001f01c1f7824 */ /* 0x008fce00078e02ff */
[----:B------:R-:W2:Y:S01]  /*22ed0*/  LDC R0, c[0x0][0x278] ;  /* 0x00009e00ff007b82 */ /* 0x000ea20000000800 */
[----:B------:R-:W-:Y:S01]  /*22ee0*/  IMAD R3, R12, 0xf7, RZ ;  /* 0x000000f70c037824 */ /* 0x000fe200078e02ff */
[----:B------:R-:W-:Y:S01]  /*22ef0*/  IADD3 R2, P5, R17, R14, RZ ;  /* 0x0000000e11027210 */ /* 0x000fe20007fbe0ff */
[----:B------:R-:W-:-:S05]  /*22f00*/  IMAD R29, R29, 0x1f2, RZ ;  /* 0x000001f21d1d7824 */ /* 0x000fca00078e02ff */
[----:B------:R-:W3:Y:S01]  /*22f10*/  LDC R21, c[0x0][0x278] ;  /* 0x00009e00ff157b82 */ /* 0x000ee20000000800 */
[-C--:B------:R-:W-:Y:S02]  /*22f20*/  IADD3 R4, P3, R31, R14.reuse, RZ ;  /* 0x0000000e1f047210 */ /* 0x080fe40007f7e0ff */
[-C--:B------:R-:W-:Y:S02]  /*22f30*/  LEA.HI.X.SX32 R3, R3, R15.reuse, 0x1, P5 ;  /* 0x0000000f03037211 */ /* 0x080fe400028f0eff */
[----:B------:R-:W-:Y:S01]  /*22f40*/  IADD3 R6, P5, R29, R14, RZ ;  /* 0x0000000e1d067210 */ /* 0x000fe20007fbe0ff */
[----:B------:R-:W-:Y:S01]  /*22f50*/  IMAD R29, R22, 0x1f6, RZ ;  /* 0x000001f6161d7824 */ /* 0x000fe200078e02ff */
[----:B------:R-:W-:Y:S02]  /*22f60*/  PRMT R32, R115, 0x7632, R32 ;  /* 0x0000763273207816 */ /* 0x000fe40000000020 */
[-C--:B------:R-:W-:Y:S02]  /*22f70*/  LEA.HI.X.SX32 R5, R161, R15.reuse, 0x1, P3 ;  /* 0x0000000fa1057211 */ /* 0x080fe400018f0eff */
[----:B------:R-:W-:-:S02]  /*22f80*/  LEA.HI.X.SX32 R7, R7, R15, 0x1, P5 ;  /* 0x0000000f07077211 */ /* 0x000fc400028f0eff */
[----:B------:R-:W-:Y:S01]  /*22f90*/  PRMT R12, R24, 0x7632, R12 ;  /* 0x00007632180c7816 */ /* 0x000fe2000000000c */
[----:B0-----:R-:W-:Y:S01]  /*22fa0*/  IMAD R23, R23, 0x1f8, RZ ;  /* 0x000001f817177824 */ /* 0x001fe200078e02ff */
[----:B------:R0:W-:Y:S01]  /*22fb0*/  STG.E.U16 desc[UR60][R2.64], R32 ;  /* 0x0000002002007986 */ /* 0x0001e2000c10153c */
[----:B------:R-:W-:-:S03]  /*22fc0*/  LEA.HI.X.SX32 R17, R203, R15, 0x1, P6 ;  /* 0x0000000fcb117211 */ /* 0x000fc600030f0eff */
[----:B------:R1:W-:Y:S04]  /*22fd0*/  STG.E.U16 desc[UR60][R4.64], R24 ;  /* 0x0000001804007986 */ /* 0x0003e8000c10153c */
[----:B------:R1:W-:Y:S01]  /*22fe0*/  STG.E.U16 desc[UR60][R6.64], R12 ;  /* 0x0000000c06007986 */ /* 0x0003e2000c10153c */
[----:B0-----:R-:W-:Y:S01]  /*22ff0*/  IMAD R3, R18, 0xfb, RZ ;  /* 0x000000fb12037824 */ /* 0x001fe200078e02ff */
[-C--:B------:R-:W-:Y:S01]  /*23000*/  IADD3 R2, P5, R29, R14.reuse, RZ ;  /* 0x0000000e1d027210 */ /* 0x080fe20007fbe0ff */
[----:B----4-:R-:W-:Y:S02]  /*23010*/  IMAD R29, R20, 0x1fa, RZ ;  /* 0x000001fa141d7824 */ /* 0x010fe400078e02ff */
[----:B-1----:R-:W-:Y:S01]  /*23020*/  IMAD R5, R30, 0x1fc, RZ ;  /* 0x000001fc1e057824 */ /* 0x002fe200078e02ff */
[----:B------:R-:W-:Y:S01]  /*23030*/  IADD3 R4, P3, R23, R14, RZ ;  /* 0x0000000e17047210 */ /* 0x000fe20007f7e0ff */
[----:B------:R0:W-:Y:S01]  /*23040*/  STG.E.U16 desc[UR60][R16.64], R25 ;  /* 0x0000001910007986 */ /* 0x0001e2000c10153c */
[----:B------:R-:W-:-:S02]  /*23050*/  IMAD R7, R19, 0xfd, RZ ;  /* 0x000000fd13077824 */ /* 0x000fc400078e02ff */
[----:B--2---:R-:W-:Y:S01]  /*23060*/  IMAD R19, R0, 0x1fe, RZ ;  /* 0x000001fe00137824 */ /* 0x004fe200078e02ff */
[-C--:B------:R-:W-:Y:S01]  /*23070*/  LEA.HI.X.SX32 R3, R3, R15.reuse, 0x1, P5 ;  /* 0x0000000f03037211 */ /* 0x080fe200028f0eff */
[----:B---3--:R-:W-:Y:S01]  /*23080*/  IMAD R21, R21, 0xff, RZ ;  /* 0x000000ff15157824 */ /* 0x008fe200078e02ff */
[-C--:B------:R-:W-:Y:S02]  /*23090*/  IADD3 R6, P5, R29, R14.reuse, RZ ;  /* 0x0000000e1d067210 */ /* 0x080fe40007fbe0ff */
[----:B0-----:R-:W-:Y:S02]  /*230a0*/  PRMT R17, R25, 0x7632, R17 ;  /* 0x0000763219117816 */ /* 0x001fe40000000011 */
[-C--:B------:R-:W-:Y:S02]  /*230b0*/  IADD3 R16, P6, R5, R14.reuse, RZ ;  /* 0x0000000e05107210 */ /* 0x080fe40007fde0ff */
[-C--:B------:R-:W-:Y:S02]  /*230c0*/  LEA.HI.X.SX32 R5, R43, R15.reuse, 0x1, P3 ;  /* 0x0000000f2b057211 */ /* 0x080fe400018f0eff */
[----:B------:R-:W-:Y:S01]  /*230d0*/  IADD3 R14, P3, R19, R14, RZ ;  /* 0x0000000e130e7210 */ /* 0x000fe20007f7e0ff */
[----:B------:R0:W-:Y:S01]  /*230e0*/  STG.E.U16 desc[UR60][R2.64], R17 ;  /* 0x0000001102007986 */ /* 0x0001e2000c10153c */
[----:B------:R-:W-:-:S02]  /*230f0*/  LEA.HI.X.SX32 R7, R7, R15, 0x1, P5 ;  /* 0x0000000f07077211 */ /* 0x000fc400028f0eff */
[----:B------:R-:W-:Y:S02]  /*23100*/  PRMT R12, R26, 0x7632, R12 ;  /* 0x000076321a0c7816 */ /* 0x000fe4000000000c */
[----:B------:R-:W-:Y:S01]  /*23110*/  PRMT R18, R27, 0x7632, R18 ;  /* 0x000076321b127816 */ /* 0x000fe20000000012 */
[----:B------:R-:W-:Y:S01]  /*23120*/  STG.E.U16 desc[UR60][R4.64], R26 ;  /* 0x0000001a04007986 */ /* 0x000fe2000c10153c */
[-C--:B0-----:R-:W-:Y:S02]  /*23130*/  LEA.HI.X.SX32 R17, R81, R15.reuse, 0x1, P6 ;  /* 0x0000000f51117211 */ /* 0x081fe400030f0eff */
[----:B------:R-:W-:Y:S01]  /*23140*/  LEA.HI.X.SX32 R15, R21, R15, 0x1, P3 ;  /* 0x0000000f150f7211 */ /* 0x000fe200018f0eff */
[----:B------:R0:W-:Y:S04]  /*23150*/  STG.E.U16 desc[UR60][R6.64], R12 ;  /* 0x0000000c06007986 */ /* 0x0001e8000c10153c */
[----:B------:R-:W-:Y:S04]  /*23160*/  STG.E.U16 desc[UR60][R16.64], R27 ;  /* 0x0000001b10007986 */ /* 0x000fe8000c10153c */
[----:B------:R-:W-:Y:S01]  /*23170*/  STG.E.U16 desc[UR60][R14.64], R18 ;  /* 0x000000120e007986 */ /* 0x000fe2000c10153c */
[----:B------:R-:W-:-:S02]  /*23180*/  FSEL R19, R168, -INF , P0 ;  /* 0xff800000a8137808 */ /* 0x000fc40000000000 */
[----:B------:R-:W-:Y:S01]  /*23190*/  FSEL R0, R156, -INF , P2 ;  /* 0xff8000009c007808 */ /* 0x000fe20001000000 */
[----:B0-----:R-:W0:Y:S01]  /*231a0*/  LDC.64 R6, c[0x0][0x230] ;  /* 0x00008c00ff067b82 */ /* 0x001e220000000a00 */
[----:B------:R-:W-:Y:S02]  /*231b0*/  FSEL R3, R158, -INF , P1 ;  /* 0xff8000009e037808 */ /* 0x000fe40000800000 */
[----:B------:R-:W-:Y:S01]  /*231c0*/  FSEL R2, R224, -INF , P4 ;  /* 0xff800000e0027808 */ /* 0x000fe20002000000 */
[----:B------:R-:W-:Y:S01]  /*231d0*/  FFMA R10, R19, 0.69314718246459960938, R10 ;  /* 0x3f317218130a7823 */ /* 0x000fe2000000000a */
[----:B------:R-:W-:-:S03]  /*231e0*/  FFMA R11, R0, 0.69314718246459960938, R11 ;  /* 0x3f317218000b7823 */ /* 0x000fc6000000000b */
[----:B------:R-:W-:Y:S01]  /*231f0*/  BAR.SYNC.DEFER_BLOCKING 0x0 ;  /* 0x0000000000007b1d */ /* 0x000fe20000010000 */
[----:B------:R-:W-:Y:S01]  /*23200*/  FFMA R8, R3, 0.69314718246459960938, R8 ;  /* 0x3f31721803087823 */ /* 0x000fe20000000008 */
[----:B------:R-:W-:-:S06]  /*23210*/  FFMA R9, R2, 0.69314718246459960938, R9 ;  /* 0x3f31721802097823 */ /* 0x000fcc0000000009 */
[----:B------:R-:W1:Y:S01]  /*23220*/  LDC R0, c[0x0][0x27c] ;  /* 0x00009f00ff007b82 */ /* 0x000e620000000800 */
[----:B------:R-:W-:Y:S04]  /*23230*/  STS.64 [R13], R10 ;  /* 0x0000000a0d007388 */ /* 0x000fe80000000a00 */
[----:B------:R-:W-:Y:S03]  /*23240*/  STS.64 [R13+0x100], R8 ;  /* 0x000100080d007388 */ /* 0x000fe60000000a00 */
[----:B------:R-:W-:Y:S01]  /*23250*/  BAR.SYNC.DEFER_BLOCKING 0x0 ;  /* 0x0000000000007b1d */ /* 0x000fe20000010000 */
[----:B-1----:R-:W-:-:S05]  /*23260*/  IMAD R0, R227, R0, RZ ;  /* 0x00000000e3007224 */ /* 0x002fca00078e02ff */
[----:B------:R-:W1:Y:S01]  /*23270*/  LDS R5, [R223] ;  /* 0x00000000df057984 */ /* 0x000e620000000800 */
[----:B------:R-:W-:Y:S02]  /*23280*/  SHF.L.U32 R3, R0, 0x2, RZ ;  /* 0x0000000200037819 */ /* 0x000fe400000006ff */
[----:B------:R-:W-:Y:S01]  /*23290*/  SHF.L.U32 R2, R210, 0x2, RZ ;  /* 0x00000002d2027819 */ /* 0x000fe200000006ff */
[----:B------:R-:W-:-:S03]  /*232a0*/  IMAD.HI R0, R0, 0x4, RZ ;  /* 0x0000000400007827 */ /* 0x000fc600078e02ff */
[----:B0-----:R-:W-:Y:S01]  /*232b0*/  IADD3 R2, P0, P1, R2, R6, R3 ;  /* 0x0000000602027210 */ /* 0x001fe2000791e003 */
[----:B------:R-:W-:-:S05]  /*232c0*/  IMAD.HI R4, R210, 0x4, RZ ;  /* 0x00000004d2047827 */ /* 0x000fca00078e02ff */
[----:B------:R-:W-:-:S05]  /*232d0*/  IADD3.X R3, R4, R7, R0, P0, P1 ;  /* 0x0000000704037210 */ /* 0x000fca00007e2400 */
[----:B-1----:R-:W-:Y:S01]  /*232e0*/  STG.E desc[UR60][R2.64], R5 ;  /* 0x0000000502007986 */ /* 0x002fe2000c10193c */
[----:B------:R-:W-:Y:S05]  /*232f0*/  EXIT ;  /* 0x000000000000794d */ /* 0x000fea0003800000 */
.L_x_2:
[----:B------:R-:W-:-:S00]  /*23300*/  BRA `(.L_x_2) ;  /* 0xfffffffc00fc7947 */ /* 0x000fc0000383ffff */
[----:B------:R-:W-:-:S00]  /*23310*/  NOP ;  /* 0x0000000000007918 */ /* 0x000fc00000000000 */
        /* <DEDUP_REMOVED lines=14> */
.L_x_3:


//--------------------- .nv.global.init           --------------------------
	.section	.nv.global.init,"aw",@progbits
.nv.global.init:
	.type		_$_str,@object
	.size		_$_str,(.L_0 - _$_str)
_$_str:
        /*0000*/ 	.byte	0x5f, 0x5f, 0x43, 0x55, 0x44, 0x41, 0x5f, 0x46, 0x54, 0x5a, 0x00
.L_0:


//--------------------- .nv.shared.attn_fwd       --------------------------
	.section	.nv.shared.attn_fwd,"aw",@nobits
	.sectionflags	@""
	.align	16
	.zero		1024


//--------------------- .nv.shared.reserved.0     --------------------------
	.section	.nv.shared.reserved.0,"aw",@nobits
	.weak		__nv_reservedSMEM_offset_0_alias
	.size		__nv_reservedSMEM_offset_0_alias, 0, 0
	.other		__nv_reservedSMEM_offset_0_alias,@"STO_CUDA_RESERVED_SHARED STV_DEFAULT"
__nv_reservedSMEM_offset_0_alias:
	.zero		0


//--------------------- .nv.constant0.attn_fwd    --------------------------
	.section	.nv.constant0.attn_fwd,"a",@progbits
	.sectionflags	@""
	.align	4
.nv.constant0.attn_fwd:
	.zero		664


//--------------------- SYMBOLS --------------------------

	.type		.nv.reservedSmem.offset0,@object
	.size		.nv.reservedSmem.offset0,0x4
